//
// Generated by NVIDIA NVVM Compiler
//
// Compiler Build ID: CL-36424714
// Cuda compilation tools, release 13.0, V13.0.88
// Based on NVVM 20.0.0
//

.version 9.0
.target sm_100
.address_size 64

	// .globl	sha3x_kernel
.const .align 8 .b8 c_mining_hash[32];
.const .align 8 .u64 c_target_u64;
.const .align 4 .u32 c_xn_enabled;
.const .align 4 .u32 c_xn;
.global .align 4 .u32 d_found;
.global .align 8 .u64 d_nonce;

.visible .entry sha3x_kernel(
	.param .u64 sha3x_kernel_param_0,
	.param .u32 sha3x_kernel_param_1,
	.param .u64 .ptr .align 1 sha3x_kernel_param_2
)
.maxntid 256
{
	.reg .pred 	%p<9>;
	.reg .b32 	%r<8043>;
	.reg .b64 	%rd<10769>;

	ld.param.u64 	%rd50, [sha3x_kernel_param_0];
	ld.param.u32 	%r4, [sha3x_kernel_param_1];
	ld.param.u64 	%rd51, [sha3x_kernel_param_2];
	ld.const.u64 	%rd1, [c_mining_hash];
	ld.const.u64 	%rd2, [c_mining_hash+16];
	ld.const.u64 	%rd3, [c_mining_hash+24];
	setp.eq.s32 	%p1, %r4, 0;
	@%p1 bra 	$L__BB0_8;
	mov.u32 	%r6, %ntid.x;
	mov.u32 	%r7, %nctaid.x;
	mul.wide.u32 	%rd52, %r7, %r6;
	ld.const.u16 	%rd31, [c_xn];
	mov.u32 	%r8, %tid.x;
	cvt.u64.u32 	%rd53, %r8;
	mov.u32 	%r9, %ctaid.x;
	mul.wide.u32 	%rd54, %r9, %r6;
	add.s64 	%rd55, %rd54, %rd53;
	add.s64 	%rd10767, %rd55, %rd50;
	ld.const.u32 	%r1, [c_xn_enabled];
	ld.const.u64 	%rd56, [c_mining_hash+8];
	setp.eq.s32 	%p2, %r1, 0;
	xor.b64  	%rd57, %rd1, -9223372036854775808;
	mov.b64 	{%r10, %r11}, %rd57;
	shf.l.wrap.b32 	%r12, %r10, %r11, 1;
	shf.l.wrap.b32 	%r13, %r11, %r10, 1;
	mov.b64 	%rd58, {%r13, %r12};
	xor.b64  	%rd5, %rd3, %rd58;
	mov.b64 	{%r14, %r15}, %rd56;
	shf.l.wrap.b32 	%r16, %r14, %r15, 1;
	shf.l.wrap.b32 	%r17, %r15, %r14, 1;
	mov.b64 	%rd6, {%r17, %r16};
	mov.b64 	{%r18, %r19}, %rd2;
	shf.l.wrap.b32 	%r20, %r18, %r19, 1;
	shf.l.wrap.b32 	%r21, %r19, %r18, 1;
	mov.b64 	%rd59, {%r21, %r20};
	xor.b64  	%rd60, %rd59, %rd57;
	mov.b64 	{%r22, %r23}, %rd3;
	shf.l.wrap.b32 	%r24, %r22, %r23, 1;
	shf.l.wrap.b32 	%r25, %r23, %r22, 1;
	mov.b64 	%rd61, {%r25, %r24};
	xor.b64  	%rd62, %rd61, %rd56;
	xor.b64  	%rd63, %rd5, 1537;
	xor.b64  	%rd64, %rd60, %rd56;
	xor.b64  	%rd65, %rd62, %rd2;
	mov.b64 	{%r26, %r27}, %rd60;
	shf.l.wrap.b32 	%r28, %r27, %r26, 29;
	shf.l.wrap.b32 	%r29, %r26, %r27, 29;
	mov.b64 	%rd7, {%r29, %r28};
	mov.b64 	{%r30, %r31}, %rd5;
	shf.l.wrap.b32 	%r32, %r30, %r31, 18;
	shf.l.wrap.b32 	%r33, %r31, %r30, 18;
	mov.b64 	%rd8, {%r33, %r32};
	mov.b64 	{%r34, %r35}, %rd64;
	shf.l.wrap.b32 	%r36, %r35, %r34, 30;
	shf.l.wrap.b32 	%r37, %r34, %r35, 30;
	mov.b64 	%rd9, {%r37, %r36};
	shf.l.wrap.b32 	%r38, %r27, %r26, 11;
	shf.l.wrap.b32 	%r39, %r26, %r27, 11;
	mov.b64 	%rd10, {%r39, %r38};
	mov.b64 	{%r40, %r41}, %rd62;
	shf.l.wrap.b32 	%r42, %r40, %r41, 25;
	shf.l.wrap.b32 	%r43, %r41, %r40, 25;
	mov.b64 	%rd11, {%r43, %r42};
	shf.l.wrap.b32 	%r44, %r41, %r40, 24;
	shf.l.wrap.b32 	%r45, %r40, %r41, 24;
	mov.b64 	%rd12, {%r45, %r44};
	shf.l.wrap.b32 	%r46, %r31, %r30, 9;
	shf.l.wrap.b32 	%r47, %r30, %r31, 9;
	mov.b64 	%rd13, {%r47, %r46};
	shf.l.wrap.b32 	%r48, %r41, %r40, 23;
	shf.l.wrap.b32 	%r49, %r40, %r41, 23;
	mov.b64 	%rd14, {%r49, %r48};
	mov.b64 	{%r50, %r51}, %rd63;
	shf.l.wrap.b32 	%r52, %r51, %r50, 4;
	shf.l.wrap.b32 	%r53, %r50, %r51, 4;
	mov.b64 	%rd15, {%r53, %r52};
	mov.b64 	{%r54, %r55}, %rd65;
	shf.l.wrap.b32 	%r56, %r54, %r55, 28;
	shf.l.wrap.b32 	%r57, %r55, %r54, 28;
	mov.b64 	%rd16, {%r57, %r56};
	shf.l.wrap.b32 	%r58, %r40, %r41, 21;
	shf.l.wrap.b32 	%r59, %r41, %r40, 21;
	mov.b64 	%rd17, {%r59, %r58};
	shf.l.wrap.b32 	%r60, %r26, %r27, 15;
	shf.l.wrap.b32 	%r61, %r27, %r26, 15;
	mov.b64 	%rd18, {%r61, %r60};
	shf.l.wrap.b32 	%r62, %r26, %r27, 6;
	shf.l.wrap.b32 	%r63, %r27, %r26, 6;
	mov.b64 	%rd19, {%r63, %r62};
	shf.l.wrap.b32 	%r64, %r30, %r31, 3;
	shf.l.wrap.b32 	%r65, %r31, %r30, 3;
	mov.b64 	%rd20, {%r65, %r64};
	not.b64 	%rd66, %rd10;
	and.b64  	%rd21, %rd17, %rd66;
	not.b64 	%rd67, %rd7;
	and.b64  	%rd22, %rd16, %rd67;
	not.b64 	%rd68, %rd19;
	and.b64  	%rd23, %rd11, %rd68;
	not.b64 	%rd24, %rd15;
	not.b64 	%rd69, %rd18;
	and.b64  	%rd25, %rd12, %rd69;
	not.b64 	%rd26, %rd12;
	not.b64 	%rd70, %rd9;
	and.b64  	%rd27, %rd14, %rd70;
	ld.const.u64 	%rd28, [c_target_u64];
	selp.b64 	%rd29, 0, %rd52, %p2;
	selp.b64 	%rd30, %rd52, 0, %p2;
	mov.b32 	%r8042, 0;
	mov.u64 	%rd10768, %rd10767;
$L__BB0_2:
	.pragma "nounroll";
	and.b32  	%r66, %r8042, 255;
	setp.ne.s32 	%p3, %r66, 0;
	@%p3 bra 	$L__BB0_4;
	mov.u64 	%rd72, d_found;
	cvta.global.u64 	%rd71, %rd72;
	// begin inline asm
	ld.global.cg.u32 %r67, [%rd71];
	// end inline asm
	setp.ne.s32 	%p4, %r67, 0;
	@%p4 bra 	$L__BB0_8;
$L__BB0_4:
	setp.eq.s32 	%p5, %r1, 0;
	shl.b64 	%rd73, %rd10768, 16;
	or.b64  	%rd74, %rd73, %rd31;
	selp.b64 	%rd34, %rd10767, %rd74, %p5;
	xor.b64  	%rd75, %rd34, 1537;
	xor.b64  	%rd76, %rd75, %rd6;
	mov.b64 	{%r68, %r69}, %rd75;
	shf.l.wrap.b32 	%r70, %r68, %r69, 1;
	shf.l.wrap.b32 	%r71, %r69, %r68, 1;
	mov.b64 	%rd77, {%r71, %r70};
	xor.b64  	%rd78, %rd77, %rd2;
	xor.b64  	%rd79, %rd34, %rd5;
	xor.b64  	%rd80, %rd76, %rd1;
	xor.b64  	%rd81, %rd76, -9223372036854775808;
	xor.b64  	%rd82, %rd78, %rd3;
	mov.b64 	{%r72, %r73}, %rd76;
	shf.l.wrap.b32 	%r74, %r73, %r72, 12;
	shf.l.wrap.b32 	%r75, %r72, %r73, 12;
	mov.b64 	%rd83, {%r75, %r74};
	mov.b64 	{%r76, %r77}, %rd78;
	shf.l.wrap.b32 	%r78, %r76, %r77, 20;
	shf.l.wrap.b32 	%r79, %r77, %r76, 20;
	mov.b64 	%rd84, {%r79, %r78};
	shf.l.wrap.b32 	%r80, %r77, %r76, 7;
	shf.l.wrap.b32 	%r81, %r76, %r77, 7;
	mov.b64 	%rd85, {%r81, %r80};
	shf.l.wrap.b32 	%r82, %r76, %r77, 8;
	shf.l.wrap.b32 	%r83, %r77, %r76, 8;
	mov.b64 	%rd86, {%r83, %r82};
	mov.b64 	{%r84, %r85}, %rd82;
	shf.l.wrap.b32 	%r86, %r84, %r85, 27;
	shf.l.wrap.b32 	%r87, %r85, %r84, 27;
	mov.b64 	%rd87, {%r87, %r86};
	shf.l.wrap.b32 	%r88, %r76, %r77, 14;
	shf.l.wrap.b32 	%r89, %r77, %r76, 14;
	mov.b64 	%rd88, {%r89, %r88};
	shf.l.wrap.b32 	%r90, %r72, %r73, 2;
	shf.l.wrap.b32 	%r91, %r73, %r72, 2;
	mov.b64 	%rd89, {%r91, %r90};
	mov.b64 	{%r92, %r93}, %rd81;
	shf.l.wrap.b32 	%r94, %r93, %r92, 13;
	shf.l.wrap.b32 	%r95, %r92, %r93, 13;
	mov.b64 	%rd90, {%r95, %r94};
	shf.l.wrap.b32 	%r96, %r72, %r73, 10;
	shf.l.wrap.b32 	%r97, %r73, %r72, 10;
	mov.b64 	%rd91, {%r97, %r96};
	mov.b64 	{%r98, %r99}, %rd80;
	shf.l.wrap.b32 	%r100, %r98, %r99, 1;
	shf.l.wrap.b32 	%r101, %r99, %r98, 1;
	mov.b64 	%rd92, {%r101, %r100};
	not.b64 	%rd93, %rd83;
	and.b64  	%rd94, %rd10, %rd93;
	xor.b64  	%rd95, %rd83, %rd21;
	not.b64 	%rd96, %rd17;
	and.b64  	%rd97, %rd88, %rd96;
	xor.b64  	%rd98, %rd97, %rd10;
	not.b64 	%rd99, %rd88;
	and.b64  	%rd100, %rd79, %rd99;
	xor.b64  	%rd101, %rd100, %rd17;
	not.b64 	%rd102, %rd79;
	and.b64  	%rd103, %rd83, %rd102;
	xor.b64  	%rd104, %rd88, %rd103;
	not.b64 	%rd105, %rd84;
	and.b64  	%rd106, %rd20, %rd105;
	xor.b64  	%rd107, %rd106, %rd16;
	not.b64 	%rd108, %rd20;
	and.b64  	%rd109, %rd90, %rd108;
	xor.b64  	%rd110, %rd109, %rd84;
	not.b64 	%rd111, %rd90;
	and.b64  	%rd112, %rd7, %rd111;
	xor.b64  	%rd113, %rd112, %rd20;
	xor.b64  	%rd114, %rd90, %rd22;
	not.b64 	%rd115, %rd16;
	and.b64  	%rd116, %rd84, %rd115;
	xor.b64  	%rd117, %rd116, %rd7;
	xor.b64  	%rd118, %rd92, %rd23;
	not.b64 	%rd119, %rd11;
	and.b64  	%rd120, %rd86, %rd119;
	xor.b64  	%rd121, %rd120, %rd19;
	not.b64 	%rd122, %rd86;
	and.b64  	%rd123, %rd8, %rd122;
	xor.b64  	%rd124, %rd123, %rd11;
	not.b64 	%rd125, %rd8;
	and.b64  	%rd126, %rd92, %rd125;
	xor.b64  	%rd127, %rd126, %rd86;
	not.b64 	%rd128, %rd92;
	and.b64  	%rd129, %rd19, %rd128;
	xor.b64  	%rd130, %rd129, %rd8;
	and.b64  	%rd131, %rd91, %rd24;
	xor.b64  	%rd132, %rd87, %rd131;
	not.b64 	%rd133, %rd91;
	and.b64  	%rd134, %rd18, %rd133;
	xor.b64  	%rd135, %rd134, %rd15;
	xor.b64  	%rd136, %rd91, %rd25;
	and.b64  	%rd137, %rd87, %rd26;
	xor.b64  	%rd138, %rd137, %rd18;
	not.b64 	%rd139, %rd87;
	and.b64  	%rd140, %rd15, %rd139;
	xor.b64  	%rd141, %rd140, %rd12;
	not.b64 	%rd142, %rd14;
	and.b64  	%rd143, %rd85, %rd142;
	xor.b64  	%rd144, %rd143, %rd9;
	not.b64 	%rd145, %rd85;
	and.b64  	%rd146, %rd13, %rd145;
	xor.b64  	%rd147, %rd146, %rd14;
	not.b64 	%rd148, %rd13;
	and.b64  	%rd149, %rd89, %rd148;
	xor.b64  	%rd150, %rd85, %rd149;
	not.b64 	%rd151, %rd89;
	and.b64  	%rd152, %rd9, %rd151;
	xor.b64  	%rd153, %rd152, %rd13;
	xor.b64  	%rd154, %rd89, %rd27;
	xor.b64  	%rd155, %rd79, %rd94;
	xor.b64  	%rd156, %rd155, 1;
	xor.b64  	%rd157, %rd118, %rd156;
	xor.b64  	%rd158, %rd157, %rd107;
	xor.b64  	%rd159, %rd158, %rd132;
	xor.b64  	%rd160, %rd159, %rd144;
	xor.b64  	%rd161, %rd135, %rd95;
	xor.b64  	%rd162, %rd161, %rd110;
	xor.b64  	%rd163, %rd162, %rd121;
	xor.b64  	%rd164, %rd163, %rd147;
	xor.b64  	%rd165, %rd150, %rd136;
	xor.b64  	%rd166, %rd165, %rd113;
	xor.b64  	%rd167, %rd166, %rd98;
	xor.b64  	%rd168, %rd167, %rd124;
	xor.b64  	%rd169, %rd153, %rd114;
	xor.b64  	%rd170, %rd169, %rd101;
	xor.b64  	%rd171, %rd170, %rd127;
	xor.b64  	%rd172, %rd171, %rd138;
	xor.b64  	%rd173, %rd104, %rd154;
	xor.b64  	%rd174, %rd173, %rd117;
	xor.b64  	%rd175, %rd174, %rd130;
	xor.b64  	%rd176, %rd175, %rd141;
	mov.b64 	{%r102, %r103}, %rd164;
	shf.l.wrap.b32 	%r104, %r102, %r103, 1;
	shf.l.wrap.b32 	%r105, %r103, %r102, 1;
	mov.b64 	%rd177, {%r105, %r104};
	xor.b64  	%rd178, %rd177, %rd176;
	mov.b64 	{%r106, %r107}, %rd168;
	shf.l.wrap.b32 	%r108, %r106, %r107, 1;
	shf.l.wrap.b32 	%r109, %r107, %r106, 1;
	mov.b64 	%rd179, {%r109, %r108};
	xor.b64  	%rd180, %rd179, %rd160;
	mov.b64 	{%r110, %r111}, %rd172;
	shf.l.wrap.b32 	%r112, %r110, %r111, 1;
	shf.l.wrap.b32 	%r113, %r111, %r110, 1;
	mov.b64 	%rd181, {%r113, %r112};
	xor.b64  	%rd182, %rd181, %rd164;
	mov.b64 	{%r114, %r115}, %rd176;
	shf.l.wrap.b32 	%r116, %r114, %r115, 1;
	shf.l.wrap.b32 	%r117, %r115, %r114, 1;
	mov.b64 	%rd183, {%r117, %r116};
	xor.b64  	%rd184, %rd183, %rd168;
	mov.b64 	{%r118, %r119}, %rd160;
	shf.l.wrap.b32 	%r120, %r118, %r119, 1;
	shf.l.wrap.b32 	%r121, %r119, %r118, 1;
	mov.b64 	%rd185, {%r121, %r120};
	xor.b64  	%rd186, %rd185, %rd172;
	xor.b64  	%rd187, %rd178, %rd156;
	xor.b64  	%rd188, %rd178, %rd107;
	xor.b64  	%rd189, %rd178, %rd118;
	xor.b64  	%rd190, %rd178, %rd132;
	xor.b64  	%rd191, %rd178, %rd144;
	xor.b64  	%rd192, %rd180, %rd95;
	xor.b64  	%rd193, %rd180, %rd110;
	xor.b64  	%rd194, %rd180, %rd121;
	xor.b64  	%rd195, %rd180, %rd135;
	xor.b64  	%rd196, %rd180, %rd147;
	xor.b64  	%rd197, %rd182, %rd98;
	xor.b64  	%rd198, %rd182, %rd113;
	xor.b64  	%rd199, %rd182, %rd124;
	xor.b64  	%rd200, %rd182, %rd136;
	xor.b64  	%rd201, %rd182, %rd150;
	xor.b64  	%rd202, %rd184, %rd101;
	xor.b64  	%rd203, %rd184, %rd114;
	xor.b64  	%rd204, %rd184, %rd127;
	xor.b64  	%rd205, %rd184, %rd138;
	xor.b64  	%rd206, %rd184, %rd153;
	xor.b64  	%rd207, %rd186, %rd104;
	xor.b64  	%rd208, %rd186, %rd117;
	xor.b64  	%rd209, %rd186, %rd130;
	xor.b64  	%rd210, %rd186, %rd141;
	xor.b64  	%rd211, %rd186, %rd154;
	mov.b64 	{%r122, %r123}, %rd193;
	shf.l.wrap.b32 	%r124, %r123, %r122, 12;
	shf.l.wrap.b32 	%r125, %r122, %r123, 12;
	mov.b64 	%rd212, {%r125, %r124};
	mov.b64 	{%r126, %r127}, %rd208;
	shf.l.wrap.b32 	%r128, %r126, %r127, 20;
	shf.l.wrap.b32 	%r129, %r127, %r126, 20;
	mov.b64 	%rd213, {%r129, %r128};
	mov.b64 	{%r130, %r131}, %rd201;
	shf.l.wrap.b32 	%r132, %r131, %r130, 29;
	shf.l.wrap.b32 	%r133, %r130, %r131, 29;
	mov.b64 	%rd214, {%r133, %r132};
	mov.b64 	{%r134, %r135}, %rd209;
	shf.l.wrap.b32 	%r136, %r135, %r134, 7;
	shf.l.wrap.b32 	%r137, %r134, %r135, 7;
	mov.b64 	%rd215, {%r137, %r136};
	mov.b64 	{%r138, %r139}, %rd191;
	shf.l.wrap.b32 	%r140, %r138, %r139, 18;
	shf.l.wrap.b32 	%r141, %r139, %r138, 18;
	mov.b64 	%rd216, {%r141, %r140};
	mov.b64 	{%r142, %r143}, %rd197;
	shf.l.wrap.b32 	%r144, %r143, %r142, 30;
	shf.l.wrap.b32 	%r145, %r142, %r143, 30;
	mov.b64 	%rd217, {%r145, %r144};
	mov.b64 	{%r146, %r147}, %rd199;
	shf.l.wrap.b32 	%r148, %r147, %r146, 11;
	shf.l.wrap.b32 	%r149, %r146, %r147, 11;
	mov.b64 	%rd218, {%r149, %r148};
	mov.b64 	{%r150, %r151}, %rd204;
	shf.l.wrap.b32 	%r152, %r150, %r151, 25;
	shf.l.wrap.b32 	%r153, %r151, %r150, 25;
	mov.b64 	%rd219, {%r153, %r152};
	mov.b64 	{%r154, %r155}, %rd210;
	shf.l.wrap.b32 	%r156, %r154, %r155, 8;
	shf.l.wrap.b32 	%r157, %r155, %r154, 8;
	mov.b64 	%rd220, {%r157, %r156};
	mov.b64 	{%r158, %r159}, %rd206;
	shf.l.wrap.b32 	%r160, %r159, %r158, 24;
	shf.l.wrap.b32 	%r161, %r158, %r159, 24;
	mov.b64 	%rd221, {%r161, %r160};
	mov.b64 	{%r162, %r163}, %rd190;
	shf.l.wrap.b32 	%r164, %r163, %r162, 9;
	shf.l.wrap.b32 	%r165, %r162, %r163, 9;
	mov.b64 	%rd222, {%r165, %r164};
	mov.b64 	{%r166, %r167}, %rd207;
	shf.l.wrap.b32 	%r168, %r166, %r167, 27;
	shf.l.wrap.b32 	%r169, %r167, %r166, 27;
	mov.b64 	%rd223, {%r169, %r168};
	mov.b64 	{%r170, %r171}, %rd211;
	shf.l.wrap.b32 	%r172, %r170, %r171, 14;
	shf.l.wrap.b32 	%r173, %r171, %r170, 14;
	mov.b64 	%rd224, {%r173, %r172};
	mov.b64 	{%r174, %r175}, %rd196;
	shf.l.wrap.b32 	%r176, %r174, %r175, 2;
	shf.l.wrap.b32 	%r177, %r175, %r174, 2;
	mov.b64 	%rd225, {%r177, %r176};
	mov.b64 	{%r178, %r179}, %rd203;
	shf.l.wrap.b32 	%r180, %r179, %r178, 23;
	shf.l.wrap.b32 	%r181, %r178, %r179, 23;
	mov.b64 	%rd226, {%r181, %r180};
	mov.b64 	{%r182, %r183}, %rd195;
	shf.l.wrap.b32 	%r184, %r183, %r182, 13;
	shf.l.wrap.b32 	%r185, %r182, %r183, 13;
	mov.b64 	%rd227, {%r185, %r184};
	mov.b64 	{%r186, %r187}, %rd188;
	shf.l.wrap.b32 	%r188, %r187, %r186, 4;
	shf.l.wrap.b32 	%r189, %r186, %r187, 4;
	mov.b64 	%rd228, {%r189, %r188};
	mov.b64 	{%r190, %r191}, %rd202;
	shf.l.wrap.b32 	%r192, %r190, %r191, 28;
	shf.l.wrap.b32 	%r193, %r191, %r190, 28;
	mov.b64 	%rd229, {%r193, %r192};
	mov.b64 	{%r194, %r195}, %rd205;
	shf.l.wrap.b32 	%r196, %r194, %r195, 21;
	shf.l.wrap.b32 	%r197, %r195, %r194, 21;
	mov.b64 	%rd230, {%r197, %r196};
	mov.b64 	{%r198, %r199}, %rd200;
	shf.l.wrap.b32 	%r200, %r198, %r199, 15;
	shf.l.wrap.b32 	%r201, %r199, %r198, 15;
	mov.b64 	%rd231, {%r201, %r200};
	mov.b64 	{%r202, %r203}, %rd194;
	shf.l.wrap.b32 	%r204, %r202, %r203, 10;
	shf.l.wrap.b32 	%r205, %r203, %r202, 10;
	mov.b64 	%rd232, {%r205, %r204};
	mov.b64 	{%r206, %r207}, %rd198;
	shf.l.wrap.b32 	%r208, %r206, %r207, 6;
	shf.l.wrap.b32 	%r209, %r207, %r206, 6;
	mov.b64 	%rd233, {%r209, %r208};
	mov.b64 	{%r210, %r211}, %rd189;
	shf.l.wrap.b32 	%r212, %r210, %r211, 3;
	shf.l.wrap.b32 	%r213, %r211, %r210, 3;
	mov.b64 	%rd234, {%r213, %r212};
	mov.b64 	{%r214, %r215}, %rd192;
	shf.l.wrap.b32 	%r216, %r214, %r215, 1;
	shf.l.wrap.b32 	%r217, %r215, %r214, 1;
	mov.b64 	%rd235, {%r217, %r216};
	not.b64 	%rd236, %rd212;
	and.b64  	%rd237, %rd218, %rd236;
	not.b64 	%rd238, %rd218;
	and.b64  	%rd239, %rd230, %rd238;
	xor.b64  	%rd240, %rd239, %rd212;
	not.b64 	%rd241, %rd230;
	and.b64  	%rd242, %rd224, %rd241;
	xor.b64  	%rd243, %rd242, %rd218;
	not.b64 	%rd244, %rd224;
	and.b64  	%rd245, %rd187, %rd244;
	xor.b64  	%rd246, %rd245, %rd230;
	not.b64 	%rd247, %rd187;
	and.b64  	%rd248, %rd212, %rd247;
	xor.b64  	%rd249, %rd248, %rd224;
	not.b64 	%rd250, %rd213;
	and.b64  	%rd251, %rd234, %rd250;
	xor.b64  	%rd252, %rd251, %rd229;
	not.b64 	%rd253, %rd234;
	and.b64  	%rd254, %rd227, %rd253;
	xor.b64  	%rd255, %rd254, %rd213;
	not.b64 	%rd256, %rd227;
	and.b64  	%rd257, %rd214, %rd256;
	xor.b64  	%rd258, %rd257, %rd234;
	not.b64 	%rd259, %rd214;
	and.b64  	%rd260, %rd229, %rd259;
	xor.b64  	%rd261, %rd260, %rd227;
	not.b64 	%rd262, %rd229;
	and.b64  	%rd263, %rd213, %rd262;
	xor.b64  	%rd264, %rd263, %rd214;
	not.b64 	%rd265, %rd233;
	and.b64  	%rd266, %rd219, %rd265;
	xor.b64  	%rd267, %rd266, %rd235;
	not.b64 	%rd268, %rd219;
	and.b64  	%rd269, %rd220, %rd268;
	xor.b64  	%rd270, %rd269, %rd233;
	not.b64 	%rd271, %rd220;
	and.b64  	%rd272, %rd216, %rd271;
	xor.b64  	%rd273, %rd272, %rd219;
	not.b64 	%rd274, %rd216;
	and.b64  	%rd275, %rd235, %rd274;
	xor.b64  	%rd276, %rd275, %rd220;
	not.b64 	%rd277, %rd235;
	and.b64  	%rd278, %rd233, %rd277;
	xor.b64  	%rd279, %rd278, %rd216;
	not.b64 	%rd280, %rd228;
	and.b64  	%rd281, %rd232, %rd280;
	xor.b64  	%rd282, %rd281, %rd223;
	not.b64 	%rd283, %rd232;
	and.b64  	%rd284, %rd231, %rd283;
	xor.b64  	%rd285, %rd284, %rd228;
	not.b64 	%rd286, %rd231;
	and.b64  	%rd287, %rd221, %rd286;
	xor.b64  	%rd288, %rd287, %rd232;
	not.b64 	%rd289, %rd221;
	and.b64  	%rd290, %rd223, %rd289;
	xor.b64  	%rd291, %rd290, %rd231;
	not.b64 	%rd292, %rd223;
	and.b64  	%rd293, %rd228, %rd292;
	xor.b64  	%rd294, %rd293, %rd221;
	not.b64 	%rd295, %rd226;
	and.b64  	%rd296, %rd215, %rd295;
	xor.b64  	%rd297, %rd296, %rd217;
	not.b64 	%rd298, %rd215;
	and.b64  	%rd299, %rd222, %rd298;
	xor.b64  	%rd300, %rd299, %rd226;
	not.b64 	%rd301, %rd222;
	and.b64  	%rd302, %rd225, %rd301;
	xor.b64  	%rd303, %rd302, %rd215;
	not.b64 	%rd304, %rd225;
	and.b64  	%rd305, %rd217, %rd304;
	xor.b64  	%rd306, %rd305, %rd222;
	not.b64 	%rd307, %rd217;
	and.b64  	%rd308, %rd226, %rd307;
	xor.b64  	%rd309, %rd308, %rd225;
	xor.b64  	%rd310, %rd187, %rd237;
	xor.b64  	%rd311, %rd310, 32898;
	xor.b64  	%rd312, %rd311, %rd252;
	xor.b64  	%rd313, %rd312, %rd267;
	xor.b64  	%rd314, %rd313, %rd282;
	xor.b64  	%rd315, %rd314, %rd297;
	xor.b64  	%rd316, %rd240, %rd255;
	xor.b64  	%rd317, %rd316, %rd270;
	xor.b64  	%rd318, %rd317, %rd285;
	xor.b64  	%rd319, %rd318, %rd300;
	xor.b64  	%rd320, %rd243, %rd258;
	xor.b64  	%rd321, %rd320, %rd273;
	xor.b64  	%rd322, %rd321, %rd288;
	xor.b64  	%rd323, %rd322, %rd303;
	xor.b64  	%rd324, %rd246, %rd261;
	xor.b64  	%rd325, %rd324, %rd276;
	xor.b64  	%rd326, %rd325, %rd291;
	xor.b64  	%rd327, %rd326, %rd306;
	xor.b64  	%rd328, %rd249, %rd264;
	xor.b64  	%rd329, %rd328, %rd279;
	xor.b64  	%rd330, %rd329, %rd294;
	xor.b64  	%rd331, %rd330, %rd309;
	mov.b64 	{%r218, %r219}, %rd319;
	shf.l.wrap.b32 	%r220, %r218, %r219, 1;
	shf.l.wrap.b32 	%r221, %r219, %r218, 1;
	mov.b64 	%rd332, {%r221, %r220};
	xor.b64  	%rd333, %rd332, %rd331;
	mov.b64 	{%r222, %r223}, %rd323;
	shf.l.wrap.b32 	%r224, %r222, %r223, 1;
	shf.l.wrap.b32 	%r225, %r223, %r222, 1;
	mov.b64 	%rd334, {%r225, %r224};
	xor.b64  	%rd335, %rd334, %rd315;
	mov.b64 	{%r226, %r227}, %rd327;
	shf.l.wrap.b32 	%r228, %r226, %r227, 1;
	shf.l.wrap.b32 	%r229, %r227, %r226, 1;
	mov.b64 	%rd336, {%r229, %r228};
	xor.b64  	%rd337, %rd336, %rd319;
	mov.b64 	{%r230, %r231}, %rd331;
	shf.l.wrap.b32 	%r232, %r230, %r231, 1;
	shf.l.wrap.b32 	%r233, %r231, %r230, 1;
	mov.b64 	%rd338, {%r233, %r232};
	xor.b64  	%rd339, %rd338, %rd323;
	mov.b64 	{%r234, %r235}, %rd315;
	shf.l.wrap.b32 	%r236, %r234, %r235, 1;
	shf.l.wrap.b32 	%r237, %r235, %r234, 1;
	mov.b64 	%rd340, {%r237, %r236};
	xor.b64  	%rd341, %rd340, %rd327;
	xor.b64  	%rd342, %rd333, %rd311;
	xor.b64  	%rd343, %rd333, %rd252;
	xor.b64  	%rd344, %rd333, %rd267;
	xor.b64  	%rd345, %rd333, %rd282;
	xor.b64  	%rd346, %rd333, %rd297;
	xor.b64  	%rd347, %rd335, %rd240;
	xor.b64  	%rd348, %rd335, %rd255;
	xor.b64  	%rd349, %rd335, %rd270;
	xor.b64  	%rd350, %rd335, %rd285;
	xor.b64  	%rd351, %rd335, %rd300;
	xor.b64  	%rd352, %rd337, %rd243;
	xor.b64  	%rd353, %rd337, %rd258;
	xor.b64  	%rd354, %rd337, %rd273;
	xor.b64  	%rd355, %rd337, %rd288;
	xor.b64  	%rd356, %rd337, %rd303;
	xor.b64  	%rd357, %rd339, %rd246;
	xor.b64  	%rd358, %rd339, %rd261;
	xor.b64  	%rd359, %rd339, %rd276;
	xor.b64  	%rd360, %rd339, %rd291;
	xor.b64  	%rd361, %rd339, %rd306;
	xor.b64  	%rd362, %rd341, %rd249;
	xor.b64  	%rd363, %rd341, %rd264;
	xor.b64  	%rd364, %rd341, %rd279;
	xor.b64  	%rd365, %rd341, %rd294;
	xor.b64  	%rd366, %rd341, %rd309;
	mov.b64 	{%r238, %r239}, %rd348;
	shf.l.wrap.b32 	%r240, %r239, %r238, 12;
	shf.l.wrap.b32 	%r241, %r238, %r239, 12;
	mov.b64 	%rd367, {%r241, %r240};
	mov.b64 	{%r242, %r243}, %rd363;
	shf.l.wrap.b32 	%r244, %r242, %r243, 20;
	shf.l.wrap.b32 	%r245, %r243, %r242, 20;
	mov.b64 	%rd368, {%r245, %r244};
	mov.b64 	{%r246, %r247}, %rd356;
	shf.l.wrap.b32 	%r248, %r247, %r246, 29;
	shf.l.wrap.b32 	%r249, %r246, %r247, 29;
	mov.b64 	%rd369, {%r249, %r248};
	mov.b64 	{%r250, %r251}, %rd364;
	shf.l.wrap.b32 	%r252, %r251, %r250, 7;
	shf.l.wrap.b32 	%r253, %r250, %r251, 7;
	mov.b64 	%rd370, {%r253, %r252};
	mov.b64 	{%r254, %r255}, %rd346;
	shf.l.wrap.b32 	%r256, %r254, %r255, 18;
	shf.l.wrap.b32 	%r257, %r255, %r254, 18;
	mov.b64 	%rd371, {%r257, %r256};
	mov.b64 	{%r258, %r259}, %rd352;
	shf.l.wrap.b32 	%r260, %r259, %r258, 30;
	shf.l.wrap.b32 	%r261, %r258, %r259, 30;
	mov.b64 	%rd372, {%r261, %r260};
	mov.b64 	{%r262, %r263}, %rd354;
	shf.l.wrap.b32 	%r264, %r263, %r262, 11;
	shf.l.wrap.b32 	%r265, %r262, %r263, 11;
	mov.b64 	%rd373, {%r265, %r264};
	mov.b64 	{%r266, %r267}, %rd359;
	shf.l.wrap.b32 	%r268, %r266, %r267, 25;
	shf.l.wrap.b32 	%r269, %r267, %r266, 25;
	mov.b64 	%rd374, {%r269, %r268};
	mov.b64 	{%r270, %r271}, %rd365;
	shf.l.wrap.b32 	%r272, %r270, %r271, 8;
	shf.l.wrap.b32 	%r273, %r271, %r270, 8;
	mov.b64 	%rd375, {%r273, %r272};
	mov.b64 	{%r274, %r275}, %rd361;
	shf.l.wrap.b32 	%r276, %r275, %r274, 24;
	shf.l.wrap.b32 	%r277, %r274, %r275, 24;
	mov.b64 	%rd376, {%r277, %r276};
	mov.b64 	{%r278, %r279}, %rd345;
	shf.l.wrap.b32 	%r280, %r279, %r278, 9;
	shf.l.wrap.b32 	%r281, %r278, %r279, 9;
	mov.b64 	%rd377, {%r281, %r280};
	mov.b64 	{%r282, %r283}, %rd362;
	shf.l.wrap.b32 	%r284, %r282, %r283, 27;
	shf.l.wrap.b32 	%r285, %r283, %r282, 27;
	mov.b64 	%rd378, {%r285, %r284};
	mov.b64 	{%r286, %r287}, %rd366;
	shf.l.wrap.b32 	%r288, %r286, %r287, 14;
	shf.l.wrap.b32 	%r289, %r287, %r286, 14;
	mov.b64 	%rd379, {%r289, %r288};
	mov.b64 	{%r290, %r291}, %rd351;
	shf.l.wrap.b32 	%r292, %r290, %r291, 2;
	shf.l.wrap.b32 	%r293, %r291, %r290, 2;
	mov.b64 	%rd380, {%r293, %r292};
	mov.b64 	{%r294, %r295}, %rd358;
	shf.l.wrap.b32 	%r296, %r295, %r294, 23;
	shf.l.wrap.b32 	%r297, %r294, %r295, 23;
	mov.b64 	%rd381, {%r297, %r296};
	mov.b64 	{%r298, %r299}, %rd350;
	shf.l.wrap.b32 	%r300, %r299, %r298, 13;
	shf.l.wrap.b32 	%r301, %r298, %r299, 13;
	mov.b64 	%rd382, {%r301, %r300};
	mov.b64 	{%r302, %r303}, %rd343;
	shf.l.wrap.b32 	%r304, %r303, %r302, 4;
	shf.l.wrap.b32 	%r305, %r302, %r303, 4;
	mov.b64 	%rd383, {%r305, %r304};
	mov.b64 	{%r306, %r307}, %rd357;
	shf.l.wrap.b32 	%r308, %r306, %r307, 28;
	shf.l.wrap.b32 	%r309, %r307, %r306, 28;
	mov.b64 	%rd384, {%r309, %r308};
	mov.b64 	{%r310, %r311}, %rd360;
	shf.l.wrap.b32 	%r312, %r310, %r311, 21;
	shf.l.wrap.b32 	%r313, %r311, %r310, 21;
	mov.b64 	%rd385, {%r313, %r312};
	mov.b64 	{%r314, %r315}, %rd355;
	shf.l.wrap.b32 	%r316, %r314, %r315, 15;
	shf.l.wrap.b32 	%r317, %r315, %r314, 15;
	mov.b64 	%rd386, {%r317, %r316};
	mov.b64 	{%r318, %r319}, %rd349;
	shf.l.wrap.b32 	%r320, %r318, %r319, 10;
	shf.l.wrap.b32 	%r321, %r319, %r318, 10;
	mov.b64 	%rd387, {%r321, %r320};
	mov.b64 	{%r322, %r323}, %rd353;
	shf.l.wrap.b32 	%r324, %r322, %r323, 6;
	shf.l.wrap.b32 	%r325, %r323, %r322, 6;
	mov.b64 	%rd388, {%r325, %r324};
	mov.b64 	{%r326, %r327}, %rd344;
	shf.l.wrap.b32 	%r328, %r326, %r327, 3;
	shf.l.wrap.b32 	%r329, %r327, %r326, 3;
	mov.b64 	%rd389, {%r329, %r328};
	mov.b64 	{%r330, %r331}, %rd347;
	shf.l.wrap.b32 	%r332, %r330, %r331, 1;
	shf.l.wrap.b32 	%r333, %r331, %r330, 1;
	mov.b64 	%rd390, {%r333, %r332};
	not.b64 	%rd391, %rd367;
	and.b64  	%rd392, %rd373, %rd391;
	not.b64 	%rd393, %rd373;
	and.b64  	%rd394, %rd385, %rd393;
	xor.b64  	%rd395, %rd394, %rd367;
	not.b64 	%rd396, %rd385;
	and.b64  	%rd397, %rd379, %rd396;
	xor.b64  	%rd398, %rd397, %rd373;
	not.b64 	%rd399, %rd379;
	and.b64  	%rd400, %rd342, %rd399;
	xor.b64  	%rd401, %rd400, %rd385;
	not.b64 	%rd402, %rd342;
	and.b64  	%rd403, %rd367, %rd402;
	xor.b64  	%rd404, %rd403, %rd379;
	not.b64 	%rd405, %rd368;
	and.b64  	%rd406, %rd389, %rd405;
	xor.b64  	%rd407, %rd406, %rd384;
	not.b64 	%rd408, %rd389;
	and.b64  	%rd409, %rd382, %rd408;
	xor.b64  	%rd410, %rd409, %rd368;
	not.b64 	%rd411, %rd382;
	and.b64  	%rd412, %rd369, %rd411;
	xor.b64  	%rd413, %rd412, %rd389;
	not.b64 	%rd414, %rd369;
	and.b64  	%rd415, %rd384, %rd414;
	xor.b64  	%rd416, %rd415, %rd382;
	not.b64 	%rd417, %rd384;
	and.b64  	%rd418, %rd368, %rd417;
	xor.b64  	%rd419, %rd418, %rd369;
	not.b64 	%rd420, %rd388;
	and.b64  	%rd421, %rd374, %rd420;
	xor.b64  	%rd422, %rd421, %rd390;
	not.b64 	%rd423, %rd374;
	and.b64  	%rd424, %rd375, %rd423;
	xor.b64  	%rd425, %rd424, %rd388;
	not.b64 	%rd426, %rd375;
	and.b64  	%rd427, %rd371, %rd426;
	xor.b64  	%rd428, %rd427, %rd374;
	not.b64 	%rd429, %rd371;
	and.b64  	%rd430, %rd390, %rd429;
	xor.b64  	%rd431, %rd430, %rd375;
	not.b64 	%rd432, %rd390;
	and.b64  	%rd433, %rd388, %rd432;
	xor.b64  	%rd434, %rd433, %rd371;
	not.b64 	%rd435, %rd383;
	and.b64  	%rd436, %rd387, %rd435;
	xor.b64  	%rd437, %rd436, %rd378;
	not.b64 	%rd438, %rd387;
	and.b64  	%rd439, %rd386, %rd438;
	xor.b64  	%rd440, %rd439, %rd383;
	not.b64 	%rd441, %rd386;
	and.b64  	%rd442, %rd376, %rd441;
	xor.b64  	%rd443, %rd442, %rd387;
	not.b64 	%rd444, %rd376;
	and.b64  	%rd445, %rd378, %rd444;
	xor.b64  	%rd446, %rd445, %rd386;
	not.b64 	%rd447, %rd378;
	and.b64  	%rd448, %rd383, %rd447;
	xor.b64  	%rd449, %rd448, %rd376;
	not.b64 	%rd450, %rd381;
	and.b64  	%rd451, %rd370, %rd450;
	xor.b64  	%rd452, %rd451, %rd372;
	not.b64 	%rd453, %rd370;
	and.b64  	%rd454, %rd377, %rd453;
	xor.b64  	%rd455, %rd454, %rd381;
	not.b64 	%rd456, %rd377;
	and.b64  	%rd457, %rd380, %rd456;
	xor.b64  	%rd458, %rd457, %rd370;
	not.b64 	%rd459, %rd380;
	and.b64  	%rd460, %rd372, %rd459;
	xor.b64  	%rd461, %rd460, %rd377;
	not.b64 	%rd462, %rd372;
	and.b64  	%rd463, %rd381, %rd462;
	xor.b64  	%rd464, %rd463, %rd380;
	xor.b64  	%rd465, %rd342, %rd392;
	xor.b64  	%rd466, %rd465, -9223372036854742902;
	xor.b64  	%rd467, %rd466, %rd407;
	xor.b64  	%rd468, %rd467, %rd422;
	xor.b64  	%rd469, %rd468, %rd437;
	xor.b64  	%rd470, %rd469, %rd452;
	xor.b64  	%rd471, %rd395, %rd410;
	xor.b64  	%rd472, %rd471, %rd425;
	xor.b64  	%rd473, %rd472, %rd440;
	xor.b64  	%rd474, %rd473, %rd455;
	xor.b64  	%rd475, %rd398, %rd413;
	xor.b64  	%rd476, %rd475, %rd428;
	xor.b64  	%rd477, %rd476, %rd443;
	xor.b64  	%rd478, %rd477, %rd458;
	xor.b64  	%rd479, %rd401, %rd416;
	xor.b64  	%rd480, %rd479, %rd431;
	xor.b64  	%rd481, %rd480, %rd446;
	xor.b64  	%rd482, %rd481, %rd461;
	xor.b64  	%rd483, %rd404, %rd419;
	xor.b64  	%rd484, %rd483, %rd434;
	xor.b64  	%rd485, %rd484, %rd449;
	xor.b64  	%rd486, %rd485, %rd464;
	mov.b64 	{%r334, %r335}, %rd474;
	shf.l.wrap.b32 	%r336, %r334, %r335, 1;
	shf.l.wrap.b32 	%r337, %r335, %r334, 1;
	mov.b64 	%rd487, {%r337, %r336};
	xor.b64  	%rd488, %rd487, %rd486;
	mov.b64 	{%r338, %r339}, %rd478;
	shf.l.wrap.b32 	%r340, %r338, %r339, 1;
	shf.l.wrap.b32 	%r341, %r339, %r338, 1;
	mov.b64 	%rd489, {%r341, %r340};
	xor.b64  	%rd490, %rd489, %rd470;
	mov.b64 	{%r342, %r343}, %rd482;
	shf.l.wrap.b32 	%r344, %r342, %r343, 1;
	shf.l.wrap.b32 	%r345, %r343, %r342, 1;
	mov.b64 	%rd491, {%r345, %r344};
	xor.b64  	%rd492, %rd491, %rd474;
	mov.b64 	{%r346, %r347}, %rd486;
	shf.l.wrap.b32 	%r348, %r346, %r347, 1;
	shf.l.wrap.b32 	%r349, %r347, %r346, 1;
	mov.b64 	%rd493, {%r349, %r348};
	xor.b64  	%rd494, %rd493, %rd478;
	mov.b64 	{%r350, %r351}, %rd470;
	shf.l.wrap.b32 	%r352, %r350, %r351, 1;
	shf.l.wrap.b32 	%r353, %r351, %r350, 1;
	mov.b64 	%rd495, {%r353, %r352};
	xor.b64  	%rd496, %rd495, %rd482;
	xor.b64  	%rd497, %rd488, %rd466;
	xor.b64  	%rd498, %rd488, %rd407;
	xor.b64  	%rd499, %rd488, %rd422;
	xor.b64  	%rd500, %rd488, %rd437;
	xor.b64  	%rd501, %rd488, %rd452;
	xor.b64  	%rd502, %rd490, %rd395;
	xor.b64  	%rd503, %rd490, %rd410;
	xor.b64  	%rd504, %rd490, %rd425;
	xor.b64  	%rd505, %rd490, %rd440;
	xor.b64  	%rd506, %rd490, %rd455;
	xor.b64  	%rd507, %rd492, %rd398;
	xor.b64  	%rd508, %rd492, %rd413;
	xor.b64  	%rd509, %rd492, %rd428;
	xor.b64  	%rd510, %rd492, %rd443;
	xor.b64  	%rd511, %rd492, %rd458;
	xor.b64  	%rd512, %rd494, %rd401;
	xor.b64  	%rd513, %rd494, %rd416;
	xor.b64  	%rd514, %rd494, %rd431;
	xor.b64  	%rd515, %rd494, %rd446;
	xor.b64  	%rd516, %rd494, %rd461;
	xor.b64  	%rd517, %rd496, %rd404;
	xor.b64  	%rd518, %rd496, %rd419;
	xor.b64  	%rd519, %rd496, %rd434;
	xor.b64  	%rd520, %rd496, %rd449;
	xor.b64  	%rd521, %rd496, %rd464;
	mov.b64 	{%r354, %r355}, %rd503;
	shf.l.wrap.b32 	%r356, %r355, %r354, 12;
	shf.l.wrap.b32 	%r357, %r354, %r355, 12;
	mov.b64 	%rd522, {%r357, %r356};
	mov.b64 	{%r358, %r359}, %rd518;
	shf.l.wrap.b32 	%r360, %r358, %r359, 20;
	shf.l.wrap.b32 	%r361, %r359, %r358, 20;
	mov.b64 	%rd523, {%r361, %r360};
	mov.b64 	{%r362, %r363}, %rd511;
	shf.l.wrap.b32 	%r364, %r363, %r362, 29;
	shf.l.wrap.b32 	%r365, %r362, %r363, 29;
	mov.b64 	%rd524, {%r365, %r364};
	mov.b64 	{%r366, %r367}, %rd519;
	shf.l.wrap.b32 	%r368, %r367, %r366, 7;
	shf.l.wrap.b32 	%r369, %r366, %r367, 7;
	mov.b64 	%rd525, {%r369, %r368};
	mov.b64 	{%r370, %r371}, %rd501;
	shf.l.wrap.b32 	%r372, %r370, %r371, 18;
	shf.l.wrap.b32 	%r373, %r371, %r370, 18;
	mov.b64 	%rd526, {%r373, %r372};
	mov.b64 	{%r374, %r375}, %rd507;
	shf.l.wrap.b32 	%r376, %r375, %r374, 30;
	shf.l.wrap.b32 	%r377, %r374, %r375, 30;
	mov.b64 	%rd527, {%r377, %r376};
	mov.b64 	{%r378, %r379}, %rd509;
	shf.l.wrap.b32 	%r380, %r379, %r378, 11;
	shf.l.wrap.b32 	%r381, %r378, %r379, 11;
	mov.b64 	%rd528, {%r381, %r380};
	mov.b64 	{%r382, %r383}, %rd514;
	shf.l.wrap.b32 	%r384, %r382, %r383, 25;
	shf.l.wrap.b32 	%r385, %r383, %r382, 25;
	mov.b64 	%rd529, {%r385, %r384};
	mov.b64 	{%r386, %r387}, %rd520;
	shf.l.wrap.b32 	%r388, %r386, %r387, 8;
	shf.l.wrap.b32 	%r389, %r387, %r386, 8;
	mov.b64 	%rd530, {%r389, %r388};
	mov.b64 	{%r390, %r391}, %rd516;
	shf.l.wrap.b32 	%r392, %r391, %r390, 24;
	shf.l.wrap.b32 	%r393, %r390, %r391, 24;
	mov.b64 	%rd531, {%r393, %r392};
	mov.b64 	{%r394, %r395}, %rd500;
	shf.l.wrap.b32 	%r396, %r395, %r394, 9;
	shf.l.wrap.b32 	%r397, %r394, %r395, 9;
	mov.b64 	%rd532, {%r397, %r396};
	mov.b64 	{%r398, %r399}, %rd517;
	shf.l.wrap.b32 	%r400, %r398, %r399, 27;
	shf.l.wrap.b32 	%r401, %r399, %r398, 27;
	mov.b64 	%rd533, {%r401, %r400};
	mov.b64 	{%r402, %r403}, %rd521;
	shf.l.wrap.b32 	%r404, %r402, %r403, 14;
	shf.l.wrap.b32 	%r405, %r403, %r402, 14;
	mov.b64 	%rd534, {%r405, %r404};
	mov.b64 	{%r406, %r407}, %rd506;
	shf.l.wrap.b32 	%r408, %r406, %r407, 2;
	shf.l.wrap.b32 	%r409, %r407, %r406, 2;
	mov.b64 	%rd535, {%r409, %r408};
	mov.b64 	{%r410, %r411}, %rd513;
	shf.l.wrap.b32 	%r412, %r411, %r410, 23;
	shf.l.wrap.b32 	%r413, %r410, %r411, 23;
	mov.b64 	%rd536, {%r413, %r412};
	mov.b64 	{%r414, %r415}, %rd505;
	shf.l.wrap.b32 	%r416, %r415, %r414, 13;
	shf.l.wrap.b32 	%r417, %r414, %r415, 13;
	mov.b64 	%rd537, {%r417, %r416};
	mov.b64 	{%r418, %r419}, %rd498;
	shf.l.wrap.b32 	%r420, %r419, %r418, 4;
	shf.l.wrap.b32 	%r421, %r418, %r419, 4;
	mov.b64 	%rd538, {%r421, %r420};
	mov.b64 	{%r422, %r423}, %rd512;
	shf.l.wrap.b32 	%r424, %r422, %r423, 28;
	shf.l.wrap.b32 	%r425, %r423, %r422, 28;
	mov.b64 	%rd539, {%r425, %r424};
	mov.b64 	{%r426, %r427}, %rd515;
	shf.l.wrap.b32 	%r428, %r426, %r427, 21;
	shf.l.wrap.b32 	%r429, %r427, %r426, 21;
	mov.b64 	%rd540, {%r429, %r428};
	mov.b64 	{%r430, %r431}, %rd510;
	shf.l.wrap.b32 	%r432, %r430, %r431, 15;
	shf.l.wrap.b32 	%r433, %r431, %r430, 15;
	mov.b64 	%rd541, {%r433, %r432};
	mov.b64 	{%r434, %r435}, %rd504;
	shf.l.wrap.b32 	%r436, %r434, %r435, 10;
	shf.l.wrap.b32 	%r437, %r435, %r434, 10;
	mov.b64 	%rd542, {%r437, %r436};
	mov.b64 	{%r438, %r439}, %rd508;
	shf.l.wrap.b32 	%r440, %r438, %r439, 6;
	shf.l.wrap.b32 	%r441, %r439, %r438, 6;
	mov.b64 	%rd543, {%r441, %r440};
	mov.b64 	{%r442, %r443}, %rd499;
	shf.l.wrap.b32 	%r444, %r442, %r443, 3;
	shf.l.wrap.b32 	%r445, %r443, %r442, 3;
	mov.b64 	%rd544, {%r445, %r444};
	mov.b64 	{%r446, %r447}, %rd502;
	shf.l.wrap.b32 	%r448, %r446, %r447, 1;
	shf.l.wrap.b32 	%r449, %r447, %r446, 1;
	mov.b64 	%rd545, {%r449, %r448};
	not.b64 	%rd546, %rd522;
	and.b64  	%rd547, %rd528, %rd546;
	not.b64 	%rd548, %rd528;
	and.b64  	%rd549, %rd540, %rd548;
	xor.b64  	%rd550, %rd549, %rd522;
	not.b64 	%rd551, %rd540;
	and.b64  	%rd552, %rd534, %rd551;
	xor.b64  	%rd553, %rd552, %rd528;
	not.b64 	%rd554, %rd534;
	and.b64  	%rd555, %rd497, %rd554;
	xor.b64  	%rd556, %rd555, %rd540;
	not.b64 	%rd557, %rd497;
	and.b64  	%rd558, %rd522, %rd557;
	xor.b64  	%rd559, %rd558, %rd534;
	not.b64 	%rd560, %rd523;
	and.b64  	%rd561, %rd544, %rd560;
	xor.b64  	%rd562, %rd561, %rd539;
	not.b64 	%rd563, %rd544;
	and.b64  	%rd564, %rd537, %rd563;
	xor.b64  	%rd565, %rd564, %rd523;
	not.b64 	%rd566, %rd537;
	and.b64  	%rd567, %rd524, %rd566;
	xor.b64  	%rd568, %rd567, %rd544;
	not.b64 	%rd569, %rd524;
	and.b64  	%rd570, %rd539, %rd569;
	xor.b64  	%rd571, %rd570, %rd537;
	not.b64 	%rd572, %rd539;
	and.b64  	%rd573, %rd523, %rd572;
	xor.b64  	%rd574, %rd573, %rd524;
	not.b64 	%rd575, %rd543;
	and.b64  	%rd576, %rd529, %rd575;
	xor.b64  	%rd577, %rd576, %rd545;
	not.b64 	%rd578, %rd529;
	and.b64  	%rd579, %rd530, %rd578;
	xor.b64  	%rd580, %rd579, %rd543;
	not.b64 	%rd581, %rd530;
	and.b64  	%rd582, %rd526, %rd581;
	xor.b64  	%rd583, %rd582, %rd529;
	not.b64 	%rd584, %rd526;
	and.b64  	%rd585, %rd545, %rd584;
	xor.b64  	%rd586, %rd585, %rd530;
	not.b64 	%rd587, %rd545;
	and.b64  	%rd588, %rd543, %rd587;
	xor.b64  	%rd589, %rd588, %rd526;
	not.b64 	%rd590, %rd538;
	and.b64  	%rd591, %rd542, %rd590;
	xor.b64  	%rd592, %rd591, %rd533;
	not.b64 	%rd593, %rd542;
	and.b64  	%rd594, %rd541, %rd593;
	xor.b64  	%rd595, %rd594, %rd538;
	not.b64 	%rd596, %rd541;
	and.b64  	%rd597, %rd531, %rd596;
	xor.b64  	%rd598, %rd597, %rd542;
	not.b64 	%rd599, %rd531;
	and.b64  	%rd600, %rd533, %rd599;
	xor.b64  	%rd601, %rd600, %rd541;
	not.b64 	%rd602, %rd533;
	and.b64  	%rd603, %rd538, %rd602;
	xor.b64  	%rd604, %rd603, %rd531;
	not.b64 	%rd605, %rd536;
	and.b64  	%rd606, %rd525, %rd605;
	xor.b64  	%rd607, %rd606, %rd527;
	not.b64 	%rd608, %rd525;
	and.b64  	%rd609, %rd532, %rd608;
	xor.b64  	%rd610, %rd609, %rd536;
	not.b64 	%rd611, %rd532;
	and.b64  	%rd612, %rd535, %rd611;
	xor.b64  	%rd613, %rd612, %rd525;
	not.b64 	%rd614, %rd535;
	and.b64  	%rd615, %rd527, %rd614;
	xor.b64  	%rd616, %rd615, %rd532;
	not.b64 	%rd617, %rd527;
	and.b64  	%rd618, %rd536, %rd617;
	xor.b64  	%rd619, %rd618, %rd535;
	xor.b64  	%rd620, %rd497, %rd547;
	xor.b64  	%rd621, %rd620, -9223372034707259392;
	xor.b64  	%rd622, %rd621, %rd562;
	xor.b64  	%rd623, %rd622, %rd577;
	xor.b64  	%rd624, %rd623, %rd592;
	xor.b64  	%rd625, %rd624, %rd607;
	xor.b64  	%rd626, %rd550, %rd565;
	xor.b64  	%rd627, %rd626, %rd580;
	xor.b64  	%rd628, %rd627, %rd595;
	xor.b64  	%rd629, %rd628, %rd610;
	xor.b64  	%rd630, %rd553, %rd568;
	xor.b64  	%rd631, %rd630, %rd583;
	xor.b64  	%rd632, %rd631, %rd598;
	xor.b64  	%rd633, %rd632, %rd613;
	xor.b64  	%rd634, %rd556, %rd571;
	xor.b64  	%rd635, %rd634, %rd586;
	xor.b64  	%rd636, %rd635, %rd601;
	xor.b64  	%rd637, %rd636, %rd616;
	xor.b64  	%rd638, %rd559, %rd574;
	xor.b64  	%rd639, %rd638, %rd589;
	xor.b64  	%rd640, %rd639, %rd604;
	xor.b64  	%rd641, %rd640, %rd619;
	mov.b64 	{%r450, %r451}, %rd629;
	shf.l.wrap.b32 	%r452, %r450, %r451, 1;
	shf.l.wrap.b32 	%r453, %r451, %r450, 1;
	mov.b64 	%rd642, {%r453, %r452};
	xor.b64  	%rd643, %rd642, %rd641;
	mov.b64 	{%r454, %r455}, %rd633;
	shf.l.wrap.b32 	%r456, %r454, %r455, 1;
	shf.l.wrap.b32 	%r457, %r455, %r454, 1;
	mov.b64 	%rd644, {%r457, %r456};
	xor.b64  	%rd645, %rd644, %rd625;
	mov.b64 	{%r458, %r459}, %rd637;
	shf.l.wrap.b32 	%r460, %r458, %r459, 1;
	shf.l.wrap.b32 	%r461, %r459, %r458, 1;
	mov.b64 	%rd646, {%r461, %r460};
	xor.b64  	%rd647, %rd646, %rd629;
	mov.b64 	{%r462, %r463}, %rd641;
	shf.l.wrap.b32 	%r464, %r462, %r463, 1;
	shf.l.wrap.b32 	%r465, %r463, %r462, 1;
	mov.b64 	%rd648, {%r465, %r464};
	xor.b64  	%rd649, %rd648, %rd633;
	mov.b64 	{%r466, %r467}, %rd625;
	shf.l.wrap.b32 	%r468, %r466, %r467, 1;
	shf.l.wrap.b32 	%r469, %r467, %r466, 1;
	mov.b64 	%rd650, {%r469, %r468};
	xor.b64  	%rd651, %rd650, %rd637;
	xor.b64  	%rd652, %rd643, %rd621;
	xor.b64  	%rd653, %rd643, %rd562;
	xor.b64  	%rd654, %rd643, %rd577;
	xor.b64  	%rd655, %rd643, %rd592;
	xor.b64  	%rd656, %rd643, %rd607;
	xor.b64  	%rd657, %rd645, %rd550;
	xor.b64  	%rd658, %rd645, %rd565;
	xor.b64  	%rd659, %rd645, %rd580;
	xor.b64  	%rd660, %rd645, %rd595;
	xor.b64  	%rd661, %rd645, %rd610;
	xor.b64  	%rd662, %rd647, %rd553;
	xor.b64  	%rd663, %rd647, %rd568;
	xor.b64  	%rd664, %rd647, %rd583;
	xor.b64  	%rd665, %rd647, %rd598;
	xor.b64  	%rd666, %rd647, %rd613;
	xor.b64  	%rd667, %rd649, %rd556;
	xor.b64  	%rd668, %rd649, %rd571;
	xor.b64  	%rd669, %rd649, %rd586;
	xor.b64  	%rd670, %rd649, %rd601;
	xor.b64  	%rd671, %rd649, %rd616;
	xor.b64  	%rd672, %rd651, %rd559;
	xor.b64  	%rd673, %rd651, %rd574;
	xor.b64  	%rd674, %rd651, %rd589;
	xor.b64  	%rd675, %rd651, %rd604;
	xor.b64  	%rd676, %rd651, %rd619;
	mov.b64 	{%r470, %r471}, %rd658;
	shf.l.wrap.b32 	%r472, %r471, %r470, 12;
	shf.l.wrap.b32 	%r473, %r470, %r471, 12;
	mov.b64 	%rd677, {%r473, %r472};
	mov.b64 	{%r474, %r475}, %rd673;
	shf.l.wrap.b32 	%r476, %r474, %r475, 20;
	shf.l.wrap.b32 	%r477, %r475, %r474, 20;
	mov.b64 	%rd678, {%r477, %r476};
	mov.b64 	{%r478, %r479}, %rd666;
	shf.l.wrap.b32 	%r480, %r479, %r478, 29;
	shf.l.wrap.b32 	%r481, %r478, %r479, 29;
	mov.b64 	%rd679, {%r481, %r480};
	mov.b64 	{%r482, %r483}, %rd674;
	shf.l.wrap.b32 	%r484, %r483, %r482, 7;
	shf.l.wrap.b32 	%r485, %r482, %r483, 7;
	mov.b64 	%rd680, {%r485, %r484};
	mov.b64 	{%r486, %r487}, %rd656;
	shf.l.wrap.b32 	%r488, %r486, %r487, 18;
	shf.l.wrap.b32 	%r489, %r487, %r486, 18;
	mov.b64 	%rd681, {%r489, %r488};
	mov.b64 	{%r490, %r491}, %rd662;
	shf.l.wrap.b32 	%r492, %r491, %r490, 30;
	shf.l.wrap.b32 	%r493, %r490, %r491, 30;
	mov.b64 	%rd682, {%r493, %r492};
	mov.b64 	{%r494, %r495}, %rd664;
	shf.l.wrap.b32 	%r496, %r495, %r494, 11;
	shf.l.wrap.b32 	%r497, %r494, %r495, 11;
	mov.b64 	%rd683, {%r497, %r496};
	mov.b64 	{%r498, %r499}, %rd669;
	shf.l.wrap.b32 	%r500, %r498, %r499, 25;
	shf.l.wrap.b32 	%r501, %r499, %r498, 25;
	mov.b64 	%rd684, {%r501, %r500};
	mov.b64 	{%r502, %r503}, %rd675;
	shf.l.wrap.b32 	%r504, %r502, %r503, 8;
	shf.l.wrap.b32 	%r505, %r503, %r502, 8;
	mov.b64 	%rd685, {%r505, %r504};
	mov.b64 	{%r506, %r507}, %rd671;
	shf.l.wrap.b32 	%r508, %r507, %r506, 24;
	shf.l.wrap.b32 	%r509, %r506, %r507, 24;
	mov.b64 	%rd686, {%r509, %r508};
	mov.b64 	{%r510, %r511}, %rd655;
	shf.l.wrap.b32 	%r512, %r511, %r510, 9;
	shf.l.wrap.b32 	%r513, %r510, %r511, 9;
	mov.b64 	%rd687, {%r513, %r512};
	mov.b64 	{%r514, %r515}, %rd672;
	shf.l.wrap.b32 	%r516, %r514, %r515, 27;
	shf.l.wrap.b32 	%r517, %r515, %r514, 27;
	mov.b64 	%rd688, {%r517, %r516};
	mov.b64 	{%r518, %r519}, %rd676;
	shf.l.wrap.b32 	%r520, %r518, %r519, 14;
	shf.l.wrap.b32 	%r521, %r519, %r518, 14;
	mov.b64 	%rd689, {%r521, %r520};
	mov.b64 	{%r522, %r523}, %rd661;
	shf.l.wrap.b32 	%r524, %r522, %r523, 2;
	shf.l.wrap.b32 	%r525, %r523, %r522, 2;
	mov.b64 	%rd690, {%r525, %r524};
	mov.b64 	{%r526, %r527}, %rd668;
	shf.l.wrap.b32 	%r528, %r527, %r526, 23;
	shf.l.wrap.b32 	%r529, %r526, %r527, 23;
	mov.b64 	%rd691, {%r529, %r528};
	mov.b64 	{%r530, %r531}, %rd660;
	shf.l.wrap.b32 	%r532, %r531, %r530, 13;
	shf.l.wrap.b32 	%r533, %r530, %r531, 13;
	mov.b64 	%rd692, {%r533, %r532};
	mov.b64 	{%r534, %r535}, %rd653;
	shf.l.wrap.b32 	%r536, %r535, %r534, 4;
	shf.l.wrap.b32 	%r537, %r534, %r535, 4;
	mov.b64 	%rd693, {%r537, %r536};
	mov.b64 	{%r538, %r539}, %rd667;
	shf.l.wrap.b32 	%r540, %r538, %r539, 28;
	shf.l.wrap.b32 	%r541, %r539, %r538, 28;
	mov.b64 	%rd694, {%r541, %r540};
	mov.b64 	{%r542, %r543}, %rd670;
	shf.l.wrap.b32 	%r544, %r542, %r543, 21;
	shf.l.wrap.b32 	%r545, %r543, %r542, 21;
	mov.b64 	%rd695, {%r545, %r544};
	mov.b64 	{%r546, %r547}, %rd665;
	shf.l.wrap.b32 	%r548, %r546, %r547, 15;
	shf.l.wrap.b32 	%r549, %r547, %r546, 15;
	mov.b64 	%rd696, {%r549, %r548};
	mov.b64 	{%r550, %r551}, %rd659;
	shf.l.wrap.b32 	%r552, %r550, %r551, 10;
	shf.l.wrap.b32 	%r553, %r551, %r550, 10;
	mov.b64 	%rd697, {%r553, %r552};
	mov.b64 	{%r554, %r555}, %rd663;
	shf.l.wrap.b32 	%r556, %r554, %r555, 6;
	shf.l.wrap.b32 	%r557, %r555, %r554, 6;
	mov.b64 	%rd698, {%r557, %r556};
	mov.b64 	{%r558, %r559}, %rd654;
	shf.l.wrap.b32 	%r560, %r558, %r559, 3;
	shf.l.wrap.b32 	%r561, %r559, %r558, 3;
	mov.b64 	%rd699, {%r561, %r560};
	mov.b64 	{%r562, %r563}, %rd657;
	shf.l.wrap.b32 	%r564, %r562, %r563, 1;
	shf.l.wrap.b32 	%r565, %r563, %r562, 1;
	mov.b64 	%rd700, {%r565, %r564};
	not.b64 	%rd701, %rd677;
	and.b64  	%rd702, %rd683, %rd701;
	not.b64 	%rd703, %rd683;
	and.b64  	%rd704, %rd695, %rd703;
	xor.b64  	%rd705, %rd704, %rd677;
	not.b64 	%rd706, %rd695;
	and.b64  	%rd707, %rd689, %rd706;
	xor.b64  	%rd708, %rd707, %rd683;
	not.b64 	%rd709, %rd689;
	and.b64  	%rd710, %rd652, %rd709;
	xor.b64  	%rd711, %rd710, %rd695;
	not.b64 	%rd712, %rd652;
	and.b64  	%rd713, %rd677, %rd712;
	xor.b64  	%rd714, %rd713, %rd689;
	not.b64 	%rd715, %rd678;
	and.b64  	%rd716, %rd699, %rd715;
	xor.b64  	%rd717, %rd716, %rd694;
	not.b64 	%rd718, %rd699;
	and.b64  	%rd719, %rd692, %rd718;
	xor.b64  	%rd720, %rd719, %rd678;
	not.b64 	%rd721, %rd692;
	and.b64  	%rd722, %rd679, %rd721;
	xor.b64  	%rd723, %rd722, %rd699;
	not.b64 	%rd724, %rd679;
	and.b64  	%rd725, %rd694, %rd724;
	xor.b64  	%rd726, %rd725, %rd692;
	not.b64 	%rd727, %rd694;
	and.b64  	%rd728, %rd678, %rd727;
	xor.b64  	%rd729, %rd728, %rd679;
	not.b64 	%rd730, %rd698;
	and.b64  	%rd731, %rd684, %rd730;
	xor.b64  	%rd732, %rd731, %rd700;
	not.b64 	%rd733, %rd684;
	and.b64  	%rd734, %rd685, %rd733;
	xor.b64  	%rd735, %rd734, %rd698;
	not.b64 	%rd736, %rd685;
	and.b64  	%rd737, %rd681, %rd736;
	xor.b64  	%rd738, %rd737, %rd684;
	not.b64 	%rd739, %rd681;
	and.b64  	%rd740, %rd700, %rd739;
	xor.b64  	%rd741, %rd740, %rd685;
	not.b64 	%rd742, %rd700;
	and.b64  	%rd743, %rd698, %rd742;
	xor.b64  	%rd744, %rd743, %rd681;
	not.b64 	%rd745, %rd693;
	and.b64  	%rd746, %rd697, %rd745;
	xor.b64  	%rd747, %rd746, %rd688;
	not.b64 	%rd748, %rd697;
	and.b64  	%rd749, %rd696, %rd748;
	xor.b64  	%rd750, %rd749, %rd693;
	not.b64 	%rd751, %rd696;
	and.b64  	%rd752, %rd686, %rd751;
	xor.b64  	%rd753, %rd752, %rd697;
	not.b64 	%rd754, %rd686;
	and.b64  	%rd755, %rd688, %rd754;
	xor.b64  	%rd756, %rd755, %rd696;
	not.b64 	%rd757, %rd688;
	and.b64  	%rd758, %rd693, %rd757;
	xor.b64  	%rd759, %rd758, %rd686;
	not.b64 	%rd760, %rd691;
	and.b64  	%rd761, %rd680, %rd760;
	xor.b64  	%rd762, %rd761, %rd682;
	not.b64 	%rd763, %rd680;
	and.b64  	%rd764, %rd687, %rd763;
	xor.b64  	%rd765, %rd764, %rd691;
	not.b64 	%rd766, %rd687;
	and.b64  	%rd767, %rd690, %rd766;
	xor.b64  	%rd768, %rd767, %rd680;
	not.b64 	%rd769, %rd690;
	and.b64  	%rd770, %rd682, %rd769;
	xor.b64  	%rd771, %rd770, %rd687;
	not.b64 	%rd772, %rd682;
	and.b64  	%rd773, %rd691, %rd772;
	xor.b64  	%rd774, %rd773, %rd690;
	xor.b64  	%rd775, %rd652, %rd702;
	xor.b64  	%rd776, %rd775, 32907;
	xor.b64  	%rd777, %rd776, %rd717;
	xor.b64  	%rd778, %rd777, %rd732;
	xor.b64  	%rd779, %rd778, %rd747;
	xor.b64  	%rd780, %rd779, %rd762;
	xor.b64  	%rd781, %rd705, %rd720;
	xor.b64  	%rd782, %rd781, %rd735;
	xor.b64  	%rd783, %rd782, %rd750;
	xor.b64  	%rd784, %rd783, %rd765;
	xor.b64  	%rd785, %rd708, %rd723;
	xor.b64  	%rd786, %rd785, %rd738;
	xor.b64  	%rd787, %rd786, %rd753;
	xor.b64  	%rd788, %rd787, %rd768;
	xor.b64  	%rd789, %rd711, %rd726;
	xor.b64  	%rd790, %rd789, %rd741;
	xor.b64  	%rd791, %rd790, %rd756;
	xor.b64  	%rd792, %rd791, %rd771;
	xor.b64  	%rd793, %rd714, %rd729;
	xor.b64  	%rd794, %rd793, %rd744;
	xor.b64  	%rd795, %rd794, %rd759;
	xor.b64  	%rd796, %rd795, %rd774;
	mov.b64 	{%r566, %r567}, %rd784;
	shf.l.wrap.b32 	%r568, %r566, %r567, 1;
	shf.l.wrap.b32 	%r569, %r567, %r566, 1;
	mov.b64 	%rd797, {%r569, %r568};
	xor.b64  	%rd798, %rd797, %rd796;
	mov.b64 	{%r570, %r571}, %rd788;
	shf.l.wrap.b32 	%r572, %r570, %r571, 1;
	shf.l.wrap.b32 	%r573, %r571, %r570, 1;
	mov.b64 	%rd799, {%r573, %r572};
	xor.b64  	%rd800, %rd799, %rd780;
	mov.b64 	{%r574, %r575}, %rd792;
	shf.l.wrap.b32 	%r576, %r574, %r575, 1;
	shf.l.wrap.b32 	%r577, %r575, %r574, 1;
	mov.b64 	%rd801, {%r577, %r576};
	xor.b64  	%rd802, %rd801, %rd784;
	mov.b64 	{%r578, %r579}, %rd796;
	shf.l.wrap.b32 	%r580, %r578, %r579, 1;
	shf.l.wrap.b32 	%r581, %r579, %r578, 1;
	mov.b64 	%rd803, {%r581, %r580};
	xor.b64  	%rd804, %rd803, %rd788;
	mov.b64 	{%r582, %r583}, %rd780;
	shf.l.wrap.b32 	%r584, %r582, %r583, 1;
	shf.l.wrap.b32 	%r585, %r583, %r582, 1;
	mov.b64 	%rd805, {%r585, %r584};
	xor.b64  	%rd806, %rd805, %rd792;
	xor.b64  	%rd807, %rd798, %rd776;
	xor.b64  	%rd808, %rd798, %rd717;
	xor.b64  	%rd809, %rd798, %rd732;
	xor.b64  	%rd810, %rd798, %rd747;
	xor.b64  	%rd811, %rd798, %rd762;
	xor.b64  	%rd812, %rd800, %rd705;
	xor.b64  	%rd813, %rd800, %rd720;
	xor.b64  	%rd814, %rd800, %rd735;
	xor.b64  	%rd815, %rd800, %rd750;
	xor.b64  	%rd816, %rd800, %rd765;
	xor.b64  	%rd817, %rd802, %rd708;
	xor.b64  	%rd818, %rd802, %rd723;
	xor.b64  	%rd819, %rd802, %rd738;
	xor.b64  	%rd820, %rd802, %rd753;
	xor.b64  	%rd821, %rd802, %rd768;
	xor.b64  	%rd822, %rd804, %rd711;
	xor.b64  	%rd823, %rd804, %rd726;
	xor.b64  	%rd824, %rd804, %rd741;
	xor.b64  	%rd825, %rd804, %rd756;
	xor.b64  	%rd826, %rd804, %rd771;
	xor.b64  	%rd827, %rd806, %rd714;
	xor.b64  	%rd828, %rd806, %rd729;
	xor.b64  	%rd829, %rd806, %rd744;
	xor.b64  	%rd830, %rd806, %rd759;
	xor.b64  	%rd831, %rd806, %rd774;
	mov.b64 	{%r586, %r587}, %rd813;
	shf.l.wrap.b32 	%r588, %r587, %r586, 12;
	shf.l.wrap.b32 	%r589, %r586, %r587, 12;
	mov.b64 	%rd832, {%r589, %r588};
	mov.b64 	{%r590, %r591}, %rd828;
	shf.l.wrap.b32 	%r592, %r590, %r591, 20;
	shf.l.wrap.b32 	%r593, %r591, %r590, 20;
	mov.b64 	%rd833, {%r593, %r592};
	mov.b64 	{%r594, %r595}, %rd821;
	shf.l.wrap.b32 	%r596, %r595, %r594, 29;
	shf.l.wrap.b32 	%r597, %r594, %r595, 29;
	mov.b64 	%rd834, {%r597, %r596};
	mov.b64 	{%r598, %r599}, %rd829;
	shf.l.wrap.b32 	%r600, %r599, %r598, 7;
	shf.l.wrap.b32 	%r601, %r598, %r599, 7;
	mov.b64 	%rd835, {%r601, %r600};
	mov.b64 	{%r602, %r603}, %rd811;
	shf.l.wrap.b32 	%r604, %r602, %r603, 18;
	shf.l.wrap.b32 	%r605, %r603, %r602, 18;
	mov.b64 	%rd836, {%r605, %r604};
	mov.b64 	{%r606, %r607}, %rd817;
	shf.l.wrap.b32 	%r608, %r607, %r606, 30;
	shf.l.wrap.b32 	%r609, %r606, %r607, 30;
	mov.b64 	%rd837, {%r609, %r608};
	mov.b64 	{%r610, %r611}, %rd819;
	shf.l.wrap.b32 	%r612, %r611, %r610, 11;
	shf.l.wrap.b32 	%r613, %r610, %r611, 11;
	mov.b64 	%rd838, {%r613, %r612};
	mov.b64 	{%r614, %r615}, %rd824;
	shf.l.wrap.b32 	%r616, %r614, %r615, 25;
	shf.l.wrap.b32 	%r617, %r615, %r614, 25;
	mov.b64 	%rd839, {%r617, %r616};
	mov.b64 	{%r618, %r619}, %rd830;
	shf.l.wrap.b32 	%r620, %r618, %r619, 8;
	shf.l.wrap.b32 	%r621, %r619, %r618, 8;
	mov.b64 	%rd840, {%r621, %r620};
	mov.b64 	{%r622, %r623}, %rd826;
	shf.l.wrap.b32 	%r624, %r623, %r622, 24;
	shf.l.wrap.b32 	%r625, %r622, %r623, 24;
	mov.b64 	%rd841, {%r625, %r624};
	mov.b64 	{%r626, %r627}, %rd810;
	shf.l.wrap.b32 	%r628, %r627, %r626, 9;
	shf.l.wrap.b32 	%r629, %r626, %r627, 9;
	mov.b64 	%rd842, {%r629, %r628};
	mov.b64 	{%r630, %r631}, %rd827;
	shf.l.wrap.b32 	%r632, %r630, %r631, 27;
	shf.l.wrap.b32 	%r633, %r631, %r630, 27;
	mov.b64 	%rd843, {%r633, %r632};
	mov.b64 	{%r634, %r635}, %rd831;
	shf.l.wrap.b32 	%r636, %r634, %r635, 14;
	shf.l.wrap.b32 	%r637, %r635, %r634, 14;
	mov.b64 	%rd844, {%r637, %r636};
	mov.b64 	{%r638, %r639}, %rd816;
	shf.l.wrap.b32 	%r640, %r638, %r639, 2;
	shf.l.wrap.b32 	%r641, %r639, %r638, 2;
	mov.b64 	%rd845, {%r641, %r640};
	mov.b64 	{%r642, %r643}, %rd823;
	shf.l.wrap.b32 	%r644, %r643, %r642, 23;
	shf.l.wrap.b32 	%r645, %r642, %r643, 23;
	mov.b64 	%rd846, {%r645, %r644};
	mov.b64 	{%r646, %r647}, %rd815;
	shf.l.wrap.b32 	%r648, %r647, %r646, 13;
	shf.l.wrap.b32 	%r649, %r646, %r647, 13;
	mov.b64 	%rd847, {%r649, %r648};
	mov.b64 	{%r650, %r651}, %rd808;
	shf.l.wrap.b32 	%r652, %r651, %r650, 4;
	shf.l.wrap.b32 	%r653, %r650, %r651, 4;
	mov.b64 	%rd848, {%r653, %r652};
	mov.b64 	{%r654, %r655}, %rd822;
	shf.l.wrap.b32 	%r656, %r654, %r655, 28;
	shf.l.wrap.b32 	%r657, %r655, %r654, 28;
	mov.b64 	%rd849, {%r657, %r656};
	mov.b64 	{%r658, %r659}, %rd825;
	shf.l.wrap.b32 	%r660, %r658, %r659, 21;
	shf.l.wrap.b32 	%r661, %r659, %r658, 21;
	mov.b64 	%rd850, {%r661, %r660};
	mov.b64 	{%r662, %r663}, %rd820;
	shf.l.wrap.b32 	%r664, %r662, %r663, 15;
	shf.l.wrap.b32 	%r665, %r663, %r662, 15;
	mov.b64 	%rd851, {%r665, %r664};
	mov.b64 	{%r666, %r667}, %rd814;
	shf.l.wrap.b32 	%r668, %r666, %r667, 10;
	shf.l.wrap.b32 	%r669, %r667, %r666, 10;
	mov.b64 	%rd852, {%r669, %r668};
	mov.b64 	{%r670, %r671}, %rd818;
	shf.l.wrap.b32 	%r672, %r670, %r671, 6;
	shf.l.wrap.b32 	%r673, %r671, %r670, 6;
	mov.b64 	%rd853, {%r673, %r672};
	mov.b64 	{%r674, %r675}, %rd809;
	shf.l.wrap.b32 	%r676, %r674, %r675, 3;
	shf.l.wrap.b32 	%r677, %r675, %r674, 3;
	mov.b64 	%rd854, {%r677, %r676};
	mov.b64 	{%r678, %r679}, %rd812;
	shf.l.wrap.b32 	%r680, %r678, %r679, 1;
	shf.l.wrap.b32 	%r681, %r679, %r678, 1;
	mov.b64 	%rd855, {%r681, %r680};
	not.b64 	%rd856, %rd832;
	and.b64  	%rd857, %rd838, %rd856;
	not.b64 	%rd858, %rd838;
	and.b64  	%rd859, %rd850, %rd858;
	xor.b64  	%rd860, %rd859, %rd832;
	not.b64 	%rd861, %rd850;
	and.b64  	%rd862, %rd844, %rd861;
	xor.b64  	%rd863, %rd862, %rd838;
	not.b64 	%rd864, %rd844;
	and.b64  	%rd865, %rd807, %rd864;
	xor.b64  	%rd866, %rd865, %rd850;
	not.b64 	%rd867, %rd807;
	and.b64  	%rd868, %rd832, %rd867;
	xor.b64  	%rd869, %rd868, %rd844;
	not.b64 	%rd870, %rd833;
	and.b64  	%rd871, %rd854, %rd870;
	xor.b64  	%rd872, %rd871, %rd849;
	not.b64 	%rd873, %rd854;
	and.b64  	%rd874, %rd847, %rd873;
	xor.b64  	%rd875, %rd874, %rd833;
	not.b64 	%rd876, %rd847;
	and.b64  	%rd877, %rd834, %rd876;
	xor.b64  	%rd878, %rd877, %rd854;
	not.b64 	%rd879, %rd834;
	and.b64  	%rd880, %rd849, %rd879;
	xor.b64  	%rd881, %rd880, %rd847;
	not.b64 	%rd882, %rd849;
	and.b64  	%rd883, %rd833, %rd882;
	xor.b64  	%rd884, %rd883, %rd834;
	not.b64 	%rd885, %rd853;
	and.b64  	%rd886, %rd839, %rd885;
	xor.b64  	%rd887, %rd886, %rd855;
	not.b64 	%rd888, %rd839;
	and.b64  	%rd889, %rd840, %rd888;
	xor.b64  	%rd890, %rd889, %rd853;
	not.b64 	%rd891, %rd840;
	and.b64  	%rd892, %rd836, %rd891;
	xor.b64  	%rd893, %rd892, %rd839;
	not.b64 	%rd894, %rd836;
	and.b64  	%rd895, %rd855, %rd894;
	xor.b64  	%rd896, %rd895, %rd840;
	not.b64 	%rd897, %rd855;
	and.b64  	%rd898, %rd853, %rd897;
	xor.b64  	%rd899, %rd898, %rd836;
	not.b64 	%rd900, %rd848;
	and.b64  	%rd901, %rd852, %rd900;
	xor.b64  	%rd902, %rd901, %rd843;
	not.b64 	%rd903, %rd852;
	and.b64  	%rd904, %rd851, %rd903;
	xor.b64  	%rd905, %rd904, %rd848;
	not.b64 	%rd906, %rd851;
	and.b64  	%rd907, %rd841, %rd906;
	xor.b64  	%rd908, %rd907, %rd852;
	not.b64 	%rd909, %rd841;
	and.b64  	%rd910, %rd843, %rd909;
	xor.b64  	%rd911, %rd910, %rd851;
	not.b64 	%rd912, %rd843;
	and.b64  	%rd913, %rd848, %rd912;
	xor.b64  	%rd914, %rd913, %rd841;
	not.b64 	%rd915, %rd846;
	and.b64  	%rd916, %rd835, %rd915;
	xor.b64  	%rd917, %rd916, %rd837;
	not.b64 	%rd918, %rd835;
	and.b64  	%rd919, %rd842, %rd918;
	xor.b64  	%rd920, %rd919, %rd846;
	not.b64 	%rd921, %rd842;
	and.b64  	%rd922, %rd845, %rd921;
	xor.b64  	%rd923, %rd922, %rd835;
	not.b64 	%rd924, %rd845;
	and.b64  	%rd925, %rd837, %rd924;
	xor.b64  	%rd926, %rd925, %rd842;
	not.b64 	%rd927, %rd837;
	and.b64  	%rd928, %rd846, %rd927;
	xor.b64  	%rd929, %rd928, %rd845;
	xor.b64  	%rd930, %rd807, %rd857;
	xor.b64  	%rd931, %rd930, 2147483649;
	xor.b64  	%rd932, %rd931, %rd872;
	xor.b64  	%rd933, %rd932, %rd887;
	xor.b64  	%rd934, %rd933, %rd902;
	xor.b64  	%rd935, %rd934, %rd917;
	xor.b64  	%rd936, %rd860, %rd875;
	xor.b64  	%rd937, %rd936, %rd890;
	xor.b64  	%rd938, %rd937, %rd905;
	xor.b64  	%rd939, %rd938, %rd920;
	xor.b64  	%rd940, %rd863, %rd878;
	xor.b64  	%rd941, %rd940, %rd893;
	xor.b64  	%rd942, %rd941, %rd908;
	xor.b64  	%rd943, %rd942, %rd923;
	xor.b64  	%rd944, %rd866, %rd881;
	xor.b64  	%rd945, %rd944, %rd896;
	xor.b64  	%rd946, %rd945, %rd911;
	xor.b64  	%rd947, %rd946, %rd926;
	xor.b64  	%rd948, %rd869, %rd884;
	xor.b64  	%rd949, %rd948, %rd899;
	xor.b64  	%rd950, %rd949, %rd914;
	xor.b64  	%rd951, %rd950, %rd929;
	mov.b64 	{%r682, %r683}, %rd939;
	shf.l.wrap.b32 	%r684, %r682, %r683, 1;
	shf.l.wrap.b32 	%r685, %r683, %r682, 1;
	mov.b64 	%rd952, {%r685, %r684};
	xor.b64  	%rd953, %rd952, %rd951;
	mov.b64 	{%r686, %r687}, %rd943;
	shf.l.wrap.b32 	%r688, %r686, %r687, 1;
	shf.l.wrap.b32 	%r689, %r687, %r686, 1;
	mov.b64 	%rd954, {%r689, %r688};
	xor.b64  	%rd955, %rd954, %rd935;
	mov.b64 	{%r690, %r691}, %rd947;
	shf.l.wrap.b32 	%r692, %r690, %r691, 1;
	shf.l.wrap.b32 	%r693, %r691, %r690, 1;
	mov.b64 	%rd956, {%r693, %r692};
	xor.b64  	%rd957, %rd956, %rd939;
	mov.b64 	{%r694, %r695}, %rd951;
	shf.l.wrap.b32 	%r696, %r694, %r695, 1;
	shf.l.wrap.b32 	%r697, %r695, %r694, 1;
	mov.b64 	%rd958, {%r697, %r696};
	xor.b64  	%rd959, %rd958, %rd943;
	mov.b64 	{%r698, %r699}, %rd935;
	shf.l.wrap.b32 	%r700, %r698, %r699, 1;
	shf.l.wrap.b32 	%r701, %r699, %r698, 1;
	mov.b64 	%rd960, {%r701, %r700};
	xor.b64  	%rd961, %rd960, %rd947;
	xor.b64  	%rd962, %rd953, %rd931;
	xor.b64  	%rd963, %rd953, %rd872;
	xor.b64  	%rd964, %rd953, %rd887;
	xor.b64  	%rd965, %rd953, %rd902;
	xor.b64  	%rd966, %rd953, %rd917;
	xor.b64  	%rd967, %rd955, %rd860;
	xor.b64  	%rd968, %rd955, %rd875;
	xor.b64  	%rd969, %rd955, %rd890;
	xor.b64  	%rd970, %rd955, %rd905;
	xor.b64  	%rd971, %rd955, %rd920;
	xor.b64  	%rd972, %rd957, %rd863;
	xor.b64  	%rd973, %rd957, %rd878;
	xor.b64  	%rd974, %rd957, %rd893;
	xor.b64  	%rd975, %rd957, %rd908;
	xor.b64  	%rd976, %rd957, %rd923;
	xor.b64  	%rd977, %rd959, %rd866;
	xor.b64  	%rd978, %rd959, %rd881;
	xor.b64  	%rd979, %rd959, %rd896;
	xor.b64  	%rd980, %rd959, %rd911;
	xor.b64  	%rd981, %rd959, %rd926;
	xor.b64  	%rd982, %rd961, %rd869;
	xor.b64  	%rd983, %rd961, %rd884;
	xor.b64  	%rd984, %rd961, %rd899;
	xor.b64  	%rd985, %rd961, %rd914;
	xor.b64  	%rd986, %rd961, %rd929;
	mov.b64 	{%r702, %r703}, %rd968;
	shf.l.wrap.b32 	%r704, %r703, %r702, 12;
	shf.l.wrap.b32 	%r705, %r702, %r703, 12;
	mov.b64 	%rd987, {%r705, %r704};
	mov.b64 	{%r706, %r707}, %rd983;
	shf.l.wrap.b32 	%r708, %r706, %r707, 20;
	shf.l.wrap.b32 	%r709, %r707, %r706, 20;
	mov.b64 	%rd988, {%r709, %r708};
	mov.b64 	{%r710, %r711}, %rd976;
	shf.l.wrap.b32 	%r712, %r711, %r710, 29;
	shf.l.wrap.b32 	%r713, %r710, %r711, 29;
	mov.b64 	%rd989, {%r713, %r712};
	mov.b64 	{%r714, %r715}, %rd984;
	shf.l.wrap.b32 	%r716, %r715, %r714, 7;
	shf.l.wrap.b32 	%r717, %r714, %r715, 7;
	mov.b64 	%rd990, {%r717, %r716};
	mov.b64 	{%r718, %r719}, %rd966;
	shf.l.wrap.b32 	%r720, %r718, %r719, 18;
	shf.l.wrap.b32 	%r721, %r719, %r718, 18;
	mov.b64 	%rd991, {%r721, %r720};
	mov.b64 	{%r722, %r723}, %rd972;
	shf.l.wrap.b32 	%r724, %r723, %r722, 30;
	shf.l.wrap.b32 	%r725, %r722, %r723, 30;
	mov.b64 	%rd992, {%r725, %r724};
	mov.b64 	{%r726, %r727}, %rd974;
	shf.l.wrap.b32 	%r728, %r727, %r726, 11;
	shf.l.wrap.b32 	%r729, %r726, %r727, 11;
	mov.b64 	%rd993, {%r729, %r728};
	mov.b64 	{%r730, %r731}, %rd979;
	shf.l.wrap.b32 	%r732, %r730, %r731, 25;
	shf.l.wrap.b32 	%r733, %r731, %r730, 25;
	mov.b64 	%rd994, {%r733, %r732};
	mov.b64 	{%r734, %r735}, %rd985;
	shf.l.wrap.b32 	%r736, %r734, %r735, 8;
	shf.l.wrap.b32 	%r737, %r735, %r734, 8;
	mov.b64 	%rd995, {%r737, %r736};
	mov.b64 	{%r738, %r739}, %rd981;
	shf.l.wrap.b32 	%r740, %r739, %r738, 24;
	shf.l.wrap.b32 	%r741, %r738, %r739, 24;
	mov.b64 	%rd996, {%r741, %r740};
	mov.b64 	{%r742, %r743}, %rd965;
	shf.l.wrap.b32 	%r744, %r743, %r742, 9;
	shf.l.wrap.b32 	%r745, %r742, %r743, 9;
	mov.b64 	%rd997, {%r745, %r744};
	mov.b64 	{%r746, %r747}, %rd982;
	shf.l.wrap.b32 	%r748, %r746, %r747, 27;
	shf.l.wrap.b32 	%r749, %r747, %r746, 27;
	mov.b64 	%rd998, {%r749, %r748};
	mov.b64 	{%r750, %r751}, %rd986;
	shf.l.wrap.b32 	%r752, %r750, %r751, 14;
	shf.l.wrap.b32 	%r753, %r751, %r750, 14;
	mov.b64 	%rd999, {%r753, %r752};
	mov.b64 	{%r754, %r755}, %rd971;
	shf.l.wrap.b32 	%r756, %r754, %r755, 2;
	shf.l.wrap.b32 	%r757, %r755, %r754, 2;
	mov.b64 	%rd1000, {%r757, %r756};
	mov.b64 	{%r758, %r759}, %rd978;
	shf.l.wrap.b32 	%r760, %r759, %r758, 23;
	shf.l.wrap.b32 	%r761, %r758, %r759, 23;
	mov.b64 	%rd1001, {%r761, %r760};
	mov.b64 	{%r762, %r763}, %rd970;
	shf.l.wrap.b32 	%r764, %r763, %r762, 13;
	shf.l.wrap.b32 	%r765, %r762, %r763, 13;
	mov.b64 	%rd1002, {%r765, %r764};
	mov.b64 	{%r766, %r767}, %rd963;
	shf.l.wrap.b32 	%r768, %r767, %r766, 4;
	shf.l.wrap.b32 	%r769, %r766, %r767, 4;
	mov.b64 	%rd1003, {%r769, %r768};
	mov.b64 	{%r770, %r771}, %rd977;
	shf.l.wrap.b32 	%r772, %r770, %r771, 28;
	shf.l.wrap.b32 	%r773, %r771, %r770, 28;
	mov.b64 	%rd1004, {%r773, %r772};
	mov.b64 	{%r774, %r775}, %rd980;
	shf.l.wrap.b32 	%r776, %r774, %r775, 21;
	shf.l.wrap.b32 	%r777, %r775, %r774, 21;
	mov.b64 	%rd1005, {%r777, %r776};
	mov.b64 	{%r778, %r779}, %rd975;
	shf.l.wrap.b32 	%r780, %r778, %r779, 15;
	shf.l.wrap.b32 	%r781, %r779, %r778, 15;
	mov.b64 	%rd1006, {%r781, %r780};
	mov.b64 	{%r782, %r783}, %rd969;
	shf.l.wrap.b32 	%r784, %r782, %r783, 10;
	shf.l.wrap.b32 	%r785, %r783, %r782, 10;
	mov.b64 	%rd1007, {%r785, %r784};
	mov.b64 	{%r786, %r787}, %rd973;
	shf.l.wrap.b32 	%r788, %r786, %r787, 6;
	shf.l.wrap.b32 	%r789, %r787, %r786, 6;
	mov.b64 	%rd1008, {%r789, %r788};
	mov.b64 	{%r790, %r791}, %rd964;
	shf.l.wrap.b32 	%r792, %r790, %r791, 3;
	shf.l.wrap.b32 	%r793, %r791, %r790, 3;
	mov.b64 	%rd1009, {%r793, %r792};
	mov.b64 	{%r794, %r795}, %rd967;
	shf.l.wrap.b32 	%r796, %r794, %r795, 1;
	shf.l.wrap.b32 	%r797, %r795, %r794, 1;
	mov.b64 	%rd1010, {%r797, %r796};
	not.b64 	%rd1011, %rd987;
	and.b64  	%rd1012, %rd993, %rd1011;
	not.b64 	%rd1013, %rd993;
	and.b64  	%rd1014, %rd1005, %rd1013;
	xor.b64  	%rd1015, %rd1014, %rd987;
	not.b64 	%rd1016, %rd1005;
	and.b64  	%rd1017, %rd999, %rd1016;
	xor.b64  	%rd1018, %rd1017, %rd993;
	not.b64 	%rd1019, %rd999;
	and.b64  	%rd1020, %rd962, %rd1019;
	xor.b64  	%rd1021, %rd1020, %rd1005;
	not.b64 	%rd1022, %rd962;
	and.b64  	%rd1023, %rd987, %rd1022;
	xor.b64  	%rd1024, %rd1023, %rd999;
	not.b64 	%rd1025, %rd988;
	and.b64  	%rd1026, %rd1009, %rd1025;
	xor.b64  	%rd1027, %rd1026, %rd1004;
	not.b64 	%rd1028, %rd1009;
	and.b64  	%rd1029, %rd1002, %rd1028;
	xor.b64  	%rd1030, %rd1029, %rd988;
	not.b64 	%rd1031, %rd1002;
	and.b64  	%rd1032, %rd989, %rd1031;
	xor.b64  	%rd1033, %rd1032, %rd1009;
	not.b64 	%rd1034, %rd989;
	and.b64  	%rd1035, %rd1004, %rd1034;
	xor.b64  	%rd1036, %rd1035, %rd1002;
	not.b64 	%rd1037, %rd1004;
	and.b64  	%rd1038, %rd988, %rd1037;
	xor.b64  	%rd1039, %rd1038, %rd989;
	not.b64 	%rd1040, %rd1008;
	and.b64  	%rd1041, %rd994, %rd1040;
	xor.b64  	%rd1042, %rd1041, %rd1010;
	not.b64 	%rd1043, %rd994;
	and.b64  	%rd1044, %rd995, %rd1043;
	xor.b64  	%rd1045, %rd1044, %rd1008;
	not.b64 	%rd1046, %rd995;
	and.b64  	%rd1047, %rd991, %rd1046;
	xor.b64  	%rd1048, %rd1047, %rd994;
	not.b64 	%rd1049, %rd991;
	and.b64  	%rd1050, %rd1010, %rd1049;
	xor.b64  	%rd1051, %rd1050, %rd995;
	not.b64 	%rd1052, %rd1010;
	and.b64  	%rd1053, %rd1008, %rd1052;
	xor.b64  	%rd1054, %rd1053, %rd991;
	not.b64 	%rd1055, %rd1003;
	and.b64  	%rd1056, %rd1007, %rd1055;
	xor.b64  	%rd1057, %rd1056, %rd998;
	not.b64 	%rd1058, %rd1007;
	and.b64  	%rd1059, %rd1006, %rd1058;
	xor.b64  	%rd1060, %rd1059, %rd1003;
	not.b64 	%rd1061, %rd1006;
	and.b64  	%rd1062, %rd996, %rd1061;
	xor.b64  	%rd1063, %rd1062, %rd1007;
	not.b64 	%rd1064, %rd996;
	and.b64  	%rd1065, %rd998, %rd1064;
	xor.b64  	%rd1066, %rd1065, %rd1006;
	not.b64 	%rd1067, %rd998;
	and.b64  	%rd1068, %rd1003, %rd1067;
	xor.b64  	%rd1069, %rd1068, %rd996;
	not.b64 	%rd1070, %rd1001;
	and.b64  	%rd1071, %rd990, %rd1070;
	xor.b64  	%rd1072, %rd1071, %rd992;
	not.b64 	%rd1073, %rd990;
	and.b64  	%rd1074, %rd997, %rd1073;
	xor.b64  	%rd1075, %rd1074, %rd1001;
	not.b64 	%rd1076, %rd997;
	and.b64  	%rd1077, %rd1000, %rd1076;
	xor.b64  	%rd1078, %rd1077, %rd990;
	not.b64 	%rd1079, %rd1000;
	and.b64  	%rd1080, %rd992, %rd1079;
	xor.b64  	%rd1081, %rd1080, %rd997;
	not.b64 	%rd1082, %rd992;
	and.b64  	%rd1083, %rd1001, %rd1082;
	xor.b64  	%rd1084, %rd1083, %rd1000;
	xor.b64  	%rd1085, %rd962, %rd1012;
	xor.b64  	%rd1086, %rd1085, -9223372034707259263;
	xor.b64  	%rd1087, %rd1086, %rd1027;
	xor.b64  	%rd1088, %rd1087, %rd1042;
	xor.b64  	%rd1089, %rd1088, %rd1057;
	xor.b64  	%rd1090, %rd1089, %rd1072;
	xor.b64  	%rd1091, %rd1015, %rd1030;
	xor.b64  	%rd1092, %rd1091, %rd1045;
	xor.b64  	%rd1093, %rd1092, %rd1060;
	xor.b64  	%rd1094, %rd1093, %rd1075;
	xor.b64  	%rd1095, %rd1018, %rd1033;
	xor.b64  	%rd1096, %rd1095, %rd1048;
	xor.b64  	%rd1097, %rd1096, %rd1063;
	xor.b64  	%rd1098, %rd1097, %rd1078;
	xor.b64  	%rd1099, %rd1021, %rd1036;
	xor.b64  	%rd1100, %rd1099, %rd1051;
	xor.b64  	%rd1101, %rd1100, %rd1066;
	xor.b64  	%rd1102, %rd1101, %rd1081;
	xor.b64  	%rd1103, %rd1024, %rd1039;
	xor.b64  	%rd1104, %rd1103, %rd1054;
	xor.b64  	%rd1105, %rd1104, %rd1069;
	xor.b64  	%rd1106, %rd1105, %rd1084;
	mov.b64 	{%r798, %r799}, %rd1094;
	shf.l.wrap.b32 	%r800, %r798, %r799, 1;
	shf.l.wrap.b32 	%r801, %r799, %r798, 1;
	mov.b64 	%rd1107, {%r801, %r800};
	xor.b64  	%rd1108, %rd1107, %rd1106;
	mov.b64 	{%r802, %r803}, %rd1098;
	shf.l.wrap.b32 	%r804, %r802, %r803, 1;
	shf.l.wrap.b32 	%r805, %r803, %r802, 1;
	mov.b64 	%rd1109, {%r805, %r804};
	xor.b64  	%rd1110, %rd1109, %rd1090;
	mov.b64 	{%r806, %r807}, %rd1102;
	shf.l.wrap.b32 	%r808, %r806, %r807, 1;
	shf.l.wrap.b32 	%r809, %r807, %r806, 1;
	mov.b64 	%rd1111, {%r809, %r808};
	xor.b64  	%rd1112, %rd1111, %rd1094;
	mov.b64 	{%r810, %r811}, %rd1106;
	shf.l.wrap.b32 	%r812, %r810, %r811, 1;
	shf.l.wrap.b32 	%r813, %r811, %r810, 1;
	mov.b64 	%rd1113, {%r813, %r812};
	xor.b64  	%rd1114, %rd1113, %rd1098;
	mov.b64 	{%r814, %r815}, %rd1090;
	shf.l.wrap.b32 	%r816, %r814, %r815, 1;
	shf.l.wrap.b32 	%r817, %r815, %r814, 1;
	mov.b64 	%rd1115, {%r817, %r816};
	xor.b64  	%rd1116, %rd1115, %rd1102;
	xor.b64  	%rd1117, %rd1108, %rd1086;
	xor.b64  	%rd1118, %rd1108, %rd1027;
	xor.b64  	%rd1119, %rd1108, %rd1042;
	xor.b64  	%rd1120, %rd1108, %rd1057;
	xor.b64  	%rd1121, %rd1108, %rd1072;
	xor.b64  	%rd1122, %rd1110, %rd1015;
	xor.b64  	%rd1123, %rd1110, %rd1030;
	xor.b64  	%rd1124, %rd1110, %rd1045;
	xor.b64  	%rd1125, %rd1110, %rd1060;
	xor.b64  	%rd1126, %rd1110, %rd1075;
	xor.b64  	%rd1127, %rd1112, %rd1018;
	xor.b64  	%rd1128, %rd1112, %rd1033;
	xor.b64  	%rd1129, %rd1112, %rd1048;
	xor.b64  	%rd1130, %rd1112, %rd1063;
	xor.b64  	%rd1131, %rd1112, %rd1078;
	xor.b64  	%rd1132, %rd1114, %rd1021;
	xor.b64  	%rd1133, %rd1114, %rd1036;
	xor.b64  	%rd1134, %rd1114, %rd1051;
	xor.b64  	%rd1135, %rd1114, %rd1066;
	xor.b64  	%rd1136, %rd1114, %rd1081;
	xor.b64  	%rd1137, %rd1116, %rd1024;
	xor.b64  	%rd1138, %rd1116, %rd1039;
	xor.b64  	%rd1139, %rd1116, %rd1054;
	xor.b64  	%rd1140, %rd1116, %rd1069;
	xor.b64  	%rd1141, %rd1116, %rd1084;
	mov.b64 	{%r818, %r819}, %rd1123;
	shf.l.wrap.b32 	%r820, %r819, %r818, 12;
	shf.l.wrap.b32 	%r821, %r818, %r819, 12;
	mov.b64 	%rd1142, {%r821, %r820};
	mov.b64 	{%r822, %r823}, %rd1138;
	shf.l.wrap.b32 	%r824, %r822, %r823, 20;
	shf.l.wrap.b32 	%r825, %r823, %r822, 20;
	mov.b64 	%rd1143, {%r825, %r824};
	mov.b64 	{%r826, %r827}, %rd1131;
	shf.l.wrap.b32 	%r828, %r827, %r826, 29;
	shf.l.wrap.b32 	%r829, %r826, %r827, 29;
	mov.b64 	%rd1144, {%r829, %r828};
	mov.b64 	{%r830, %r831}, %rd1139;
	shf.l.wrap.b32 	%r832, %r831, %r830, 7;
	shf.l.wrap.b32 	%r833, %r830, %r831, 7;
	mov.b64 	%rd1145, {%r833, %r832};
	mov.b64 	{%r834, %r835}, %rd1121;
	shf.l.wrap.b32 	%r836, %r834, %r835, 18;
	shf.l.wrap.b32 	%r837, %r835, %r834, 18;
	mov.b64 	%rd1146, {%r837, %r836};
	mov.b64 	{%r838, %r839}, %rd1127;
	shf.l.wrap.b32 	%r840, %r839, %r838, 30;
	shf.l.wrap.b32 	%r841, %r838, %r839, 30;
	mov.b64 	%rd1147, {%r841, %r840};
	mov.b64 	{%r842, %r843}, %rd1129;
	shf.l.wrap.b32 	%r844, %r843, %r842, 11;
	shf.l.wrap.b32 	%r845, %r842, %r843, 11;
	mov.b64 	%rd1148, {%r845, %r844};
	mov.b64 	{%r846, %r847}, %rd1134;
	shf.l.wrap.b32 	%r848, %r846, %r847, 25;
	shf.l.wrap.b32 	%r849, %r847, %r846, 25;
	mov.b64 	%rd1149, {%r849, %r848};
	mov.b64 	{%r850, %r851}, %rd1140;
	shf.l.wrap.b32 	%r852, %r850, %r851, 8;
	shf.l.wrap.b32 	%r853, %r851, %r850, 8;
	mov.b64 	%rd1150, {%r853, %r852};
	mov.b64 	{%r854, %r855}, %rd1136;
	shf.l.wrap.b32 	%r856, %r855, %r854, 24;
	shf.l.wrap.b32 	%r857, %r854, %r855, 24;
	mov.b64 	%rd1151, {%r857, %r856};
	mov.b64 	{%r858, %r859}, %rd1120;
	shf.l.wrap.b32 	%r860, %r859, %r858, 9;
	shf.l.wrap.b32 	%r861, %r858, %r859, 9;
	mov.b64 	%rd1152, {%r861, %r860};
	mov.b64 	{%r862, %r863}, %rd1137;
	shf.l.wrap.b32 	%r864, %r862, %r863, 27;
	shf.l.wrap.b32 	%r865, %r863, %r862, 27;
	mov.b64 	%rd1153, {%r865, %r864};
	mov.b64 	{%r866, %r867}, %rd1141;
	shf.l.wrap.b32 	%r868, %r866, %r867, 14;
	shf.l.wrap.b32 	%r869, %r867, %r866, 14;
	mov.b64 	%rd1154, {%r869, %r868};
	mov.b64 	{%r870, %r871}, %rd1126;
	shf.l.wrap.b32 	%r872, %r870, %r871, 2;
	shf.l.wrap.b32 	%r873, %r871, %r870, 2;
	mov.b64 	%rd1155, {%r873, %r872};
	mov.b64 	{%r874, %r875}, %rd1133;
	shf.l.wrap.b32 	%r876, %r875, %r874, 23;
	shf.l.wrap.b32 	%r877, %r874, %r875, 23;
	mov.b64 	%rd1156, {%r877, %r876};
	mov.b64 	{%r878, %r879}, %rd1125;
	shf.l.wrap.b32 	%r880, %r879, %r878, 13;
	shf.l.wrap.b32 	%r881, %r878, %r879, 13;
	mov.b64 	%rd1157, {%r881, %r880};
	mov.b64 	{%r882, %r883}, %rd1118;
	shf.l.wrap.b32 	%r884, %r883, %r882, 4;
	shf.l.wrap.b32 	%r885, %r882, %r883, 4;
	mov.b64 	%rd1158, {%r885, %r884};
	mov.b64 	{%r886, %r887}, %rd1132;
	shf.l.wrap.b32 	%r888, %r886, %r887, 28;
	shf.l.wrap.b32 	%r889, %r887, %r886, 28;
	mov.b64 	%rd1159, {%r889, %r888};
	mov.b64 	{%r890, %r891}, %rd1135;
	shf.l.wrap.b32 	%r892, %r890, %r891, 21;
	shf.l.wrap.b32 	%r893, %r891, %r890, 21;
	mov.b64 	%rd1160, {%r893, %r892};
	mov.b64 	{%r894, %r895}, %rd1130;
	shf.l.wrap.b32 	%r896, %r894, %r895, 15;
	shf.l.wrap.b32 	%r897, %r895, %r894, 15;
	mov.b64 	%rd1161, {%r897, %r896};
	mov.b64 	{%r898, %r899}, %rd1124;
	shf.l.wrap.b32 	%r900, %r898, %r899, 10;
	shf.l.wrap.b32 	%r901, %r899, %r898, 10;
	mov.b64 	%rd1162, {%r901, %r900};
	mov.b64 	{%r902, %r903}, %rd1128;
	shf.l.wrap.b32 	%r904, %r902, %r903, 6;
	shf.l.wrap.b32 	%r905, %r903, %r902, 6;
	mov.b64 	%rd1163, {%r905, %r904};
	mov.b64 	{%r906, %r907}, %rd1119;
	shf.l.wrap.b32 	%r908, %r906, %r907, 3;
	shf.l.wrap.b32 	%r909, %r907, %r906, 3;
	mov.b64 	%rd1164, {%r909, %r908};
	mov.b64 	{%r910, %r911}, %rd1122;
	shf.l.wrap.b32 	%r912, %r910, %r911, 1;
	shf.l.wrap.b32 	%r913, %r911, %r910, 1;
	mov.b64 	%rd1165, {%r913, %r912};
	not.b64 	%rd1166, %rd1142;
	and.b64  	%rd1167, %rd1148, %rd1166;
	not.b64 	%rd1168, %rd1148;
	and.b64  	%rd1169, %rd1160, %rd1168;
	xor.b64  	%rd1170, %rd1169, %rd1142;
	not.b64 	%rd1171, %rd1160;
	and.b64  	%rd1172, %rd1154, %rd1171;
	xor.b64  	%rd1173, %rd1172, %rd1148;
	not.b64 	%rd1174, %rd1154;
	and.b64  	%rd1175, %rd1117, %rd1174;
	xor.b64  	%rd1176, %rd1175, %rd1160;
	not.b64 	%rd1177, %rd1117;
	and.b64  	%rd1178, %rd1142, %rd1177;
	xor.b64  	%rd1179, %rd1178, %rd1154;
	not.b64 	%rd1180, %rd1143;
	and.b64  	%rd1181, %rd1164, %rd1180;
	xor.b64  	%rd1182, %rd1181, %rd1159;
	not.b64 	%rd1183, %rd1164;
	and.b64  	%rd1184, %rd1157, %rd1183;
	xor.b64  	%rd1185, %rd1184, %rd1143;
	not.b64 	%rd1186, %rd1157;
	and.b64  	%rd1187, %rd1144, %rd1186;
	xor.b64  	%rd1188, %rd1187, %rd1164;
	not.b64 	%rd1189, %rd1144;
	and.b64  	%rd1190, %rd1159, %rd1189;
	xor.b64  	%rd1191, %rd1190, %rd1157;
	not.b64 	%rd1192, %rd1159;
	and.b64  	%rd1193, %rd1143, %rd1192;
	xor.b64  	%rd1194, %rd1193, %rd1144;
	not.b64 	%rd1195, %rd1163;
	and.b64  	%rd1196, %rd1149, %rd1195;
	xor.b64  	%rd1197, %rd1196, %rd1165;
	not.b64 	%rd1198, %rd1149;
	and.b64  	%rd1199, %rd1150, %rd1198;
	xor.b64  	%rd1200, %rd1199, %rd1163;
	not.b64 	%rd1201, %rd1150;
	and.b64  	%rd1202, %rd1146, %rd1201;
	xor.b64  	%rd1203, %rd1202, %rd1149;
	not.b64 	%rd1204, %rd1146;
	and.b64  	%rd1205, %rd1165, %rd1204;
	xor.b64  	%rd1206, %rd1205, %rd1150;
	not.b64 	%rd1207, %rd1165;
	and.b64  	%rd1208, %rd1163, %rd1207;
	xor.b64  	%rd1209, %rd1208, %rd1146;
	not.b64 	%rd1210, %rd1158;
	and.b64  	%rd1211, %rd1162, %rd1210;
	xor.b64  	%rd1212, %rd1211, %rd1153;
	not.b64 	%rd1213, %rd1162;
	and.b64  	%rd1214, %rd1161, %rd1213;
	xor.b64  	%rd1215, %rd1214, %rd1158;
	not.b64 	%rd1216, %rd1161;
	and.b64  	%rd1217, %rd1151, %rd1216;
	xor.b64  	%rd1218, %rd1217, %rd1162;
	not.b64 	%rd1219, %rd1151;
	and.b64  	%rd1220, %rd1153, %rd1219;
	xor.b64  	%rd1221, %rd1220, %rd1161;
	not.b64 	%rd1222, %rd1153;
	and.b64  	%rd1223, %rd1158, %rd1222;
	xor.b64  	%rd1224, %rd1223, %rd1151;
	not.b64 	%rd1225, %rd1156;
	and.b64  	%rd1226, %rd1145, %rd1225;
	xor.b64  	%rd1227, %rd1226, %rd1147;
	not.b64 	%rd1228, %rd1145;
	and.b64  	%rd1229, %rd1152, %rd1228;
	xor.b64  	%rd1230, %rd1229, %rd1156;
	not.b64 	%rd1231, %rd1152;
	and.b64  	%rd1232, %rd1155, %rd1231;
	xor.b64  	%rd1233, %rd1232, %rd1145;
	not.b64 	%rd1234, %rd1155;
	and.b64  	%rd1235, %rd1147, %rd1234;
	xor.b64  	%rd1236, %rd1235, %rd1152;
	not.b64 	%rd1237, %rd1147;
	and.b64  	%rd1238, %rd1156, %rd1237;
	xor.b64  	%rd1239, %rd1238, %rd1155;
	xor.b64  	%rd1240, %rd1117, %rd1167;
	xor.b64  	%rd1241, %rd1240, -9223372036854743031;
	xor.b64  	%rd1242, %rd1241, %rd1182;
	xor.b64  	%rd1243, %rd1242, %rd1197;
	xor.b64  	%rd1244, %rd1243, %rd1212;
	xor.b64  	%rd1245, %rd1244, %rd1227;
	xor.b64  	%rd1246, %rd1170, %rd1185;
	xor.b64  	%rd1247, %rd1246, %rd1200;
	xor.b64  	%rd1248, %rd1247, %rd1215;
	xor.b64  	%rd1249, %rd1248, %rd1230;
	xor.b64  	%rd1250, %rd1173, %rd1188;
	xor.b64  	%rd1251, %rd1250, %rd1203;
	xor.b64  	%rd1252, %rd1251, %rd1218;
	xor.b64  	%rd1253, %rd1252, %rd1233;
	xor.b64  	%rd1254, %rd1176, %rd1191;
	xor.b64  	%rd1255, %rd1254, %rd1206;
	xor.b64  	%rd1256, %rd1255, %rd1221;
	xor.b64  	%rd1257, %rd1256, %rd1236;
	xor.b64  	%rd1258, %rd1179, %rd1194;
	xor.b64  	%rd1259, %rd1258, %rd1209;
	xor.b64  	%rd1260, %rd1259, %rd1224;
	xor.b64  	%rd1261, %rd1260, %rd1239;
	mov.b64 	{%r914, %r915}, %rd1249;
	shf.l.wrap.b32 	%r916, %r914, %r915, 1;
	shf.l.wrap.b32 	%r917, %r915, %r914, 1;
	mov.b64 	%rd1262, {%r917, %r916};
	xor.b64  	%rd1263, %rd1262, %rd1261;
	mov.b64 	{%r918, %r919}, %rd1253;
	shf.l.wrap.b32 	%r920, %r918, %r919, 1;
	shf.l.wrap.b32 	%r921, %r919, %r918, 1;
	mov.b64 	%rd1264, {%r921, %r920};
	xor.b64  	%rd1265, %rd1264, %rd1245;
	mov.b64 	{%r922, %r923}, %rd1257;
	shf.l.wrap.b32 	%r924, %r922, %r923, 1;
	shf.l.wrap.b32 	%r925, %r923, %r922, 1;
	mov.b64 	%rd1266, {%r925, %r924};
	xor.b64  	%rd1267, %rd1266, %rd1249;
	mov.b64 	{%r926, %r927}, %rd1261;
	shf.l.wrap.b32 	%r928, %r926, %r927, 1;
	shf.l.wrap.b32 	%r929, %r927, %r926, 1;
	mov.b64 	%rd1268, {%r929, %r928};
	xor.b64  	%rd1269, %rd1268, %rd1253;
	mov.b64 	{%r930, %r931}, %rd1245;
	shf.l.wrap.b32 	%r932, %r930, %r931, 1;
	shf.l.wrap.b32 	%r933, %r931, %r930, 1;
	mov.b64 	%rd1270, {%r933, %r932};
	xor.b64  	%rd1271, %rd1270, %rd1257;
	xor.b64  	%rd1272, %rd1263, %rd1241;
	xor.b64  	%rd1273, %rd1263, %rd1182;
	xor.b64  	%rd1274, %rd1263, %rd1197;
	xor.b64  	%rd1275, %rd1263, %rd1212;
	xor.b64  	%rd1276, %rd1263, %rd1227;
	xor.b64  	%rd1277, %rd1265, %rd1170;
	xor.b64  	%rd1278, %rd1265, %rd1185;
	xor.b64  	%rd1279, %rd1265, %rd1200;
	xor.b64  	%rd1280, %rd1265, %rd1215;
	xor.b64  	%rd1281, %rd1265, %rd1230;
	xor.b64  	%rd1282, %rd1267, %rd1173;
	xor.b64  	%rd1283, %rd1267, %rd1188;
	xor.b64  	%rd1284, %rd1267, %rd1203;
	xor.b64  	%rd1285, %rd1267, %rd1218;
	xor.b64  	%rd1286, %rd1267, %rd1233;
	xor.b64  	%rd1287, %rd1269, %rd1176;
	xor.b64  	%rd1288, %rd1269, %rd1191;
	xor.b64  	%rd1289, %rd1269, %rd1206;
	xor.b64  	%rd1290, %rd1269, %rd1221;
	xor.b64  	%rd1291, %rd1269, %rd1236;
	xor.b64  	%rd1292, %rd1271, %rd1179;
	xor.b64  	%rd1293, %rd1271, %rd1194;
	xor.b64  	%rd1294, %rd1271, %rd1209;
	xor.b64  	%rd1295, %rd1271, %rd1224;
	xor.b64  	%rd1296, %rd1271, %rd1239;
	mov.b64 	{%r934, %r935}, %rd1278;
	shf.l.wrap.b32 	%r936, %r935, %r934, 12;
	shf.l.wrap.b32 	%r937, %r934, %r935, 12;
	mov.b64 	%rd1297, {%r937, %r936};
	mov.b64 	{%r938, %r939}, %rd1293;
	shf.l.wrap.b32 	%r940, %r938, %r939, 20;
	shf.l.wrap.b32 	%r941, %r939, %r938, 20;
	mov.b64 	%rd1298, {%r941, %r940};
	mov.b64 	{%r942, %r943}, %rd1286;
	shf.l.wrap.b32 	%r944, %r943, %r942, 29;
	shf.l.wrap.b32 	%r945, %r942, %r943, 29;
	mov.b64 	%rd1299, {%r945, %r944};
	mov.b64 	{%r946, %r947}, %rd1294;
	shf.l.wrap.b32 	%r948, %r947, %r946, 7;
	shf.l.wrap.b32 	%r949, %r946, %r947, 7;
	mov.b64 	%rd1300, {%r949, %r948};
	mov.b64 	{%r950, %r951}, %rd1276;
	shf.l.wrap.b32 	%r952, %r950, %r951, 18;
	shf.l.wrap.b32 	%r953, %r951, %r950, 18;
	mov.b64 	%rd1301, {%r953, %r952};
	mov.b64 	{%r954, %r955}, %rd1282;
	shf.l.wrap.b32 	%r956, %r955, %r954, 30;
	shf.l.wrap.b32 	%r957, %r954, %r955, 30;
	mov.b64 	%rd1302, {%r957, %r956};
	mov.b64 	{%r958, %r959}, %rd1284;
	shf.l.wrap.b32 	%r960, %r959, %r958, 11;
	shf.l.wrap.b32 	%r961, %r958, %r959, 11;
	mov.b64 	%rd1303, {%r961, %r960};
	mov.b64 	{%r962, %r963}, %rd1289;
	shf.l.wrap.b32 	%r964, %r962, %r963, 25;
	shf.l.wrap.b32 	%r965, %r963, %r962, 25;
	mov.b64 	%rd1304, {%r965, %r964};
	mov.b64 	{%r966, %r967}, %rd1295;
	shf.l.wrap.b32 	%r968, %r966, %r967, 8;
	shf.l.wrap.b32 	%r969, %r967, %r966, 8;
	mov.b64 	%rd1305, {%r969, %r968};
	mov.b64 	{%r970, %r971}, %rd1291;
	shf.l.wrap.b32 	%r972, %r971, %r970, 24;
	shf.l.wrap.b32 	%r973, %r970, %r971, 24;
	mov.b64 	%rd1306, {%r973, %r972};
	mov.b64 	{%r974, %r975}, %rd1275;
	shf.l.wrap.b32 	%r976, %r975, %r974, 9;
	shf.l.wrap.b32 	%r977, %r974, %r975, 9;
	mov.b64 	%rd1307, {%r977, %r976};
	mov.b64 	{%r978, %r979}, %rd1292;
	shf.l.wrap.b32 	%r980, %r978, %r979, 27;
	shf.l.wrap.b32 	%r981, %r979, %r978, 27;
	mov.b64 	%rd1308, {%r981, %r980};
	mov.b64 	{%r982, %r983}, %rd1296;
	shf.l.wrap.b32 	%r984, %r982, %r983, 14;
	shf.l.wrap.b32 	%r985, %r983, %r982, 14;
	mov.b64 	%rd1309, {%r985, %r984};
	mov.b64 	{%r986, %r987}, %rd1281;
	shf.l.wrap.b32 	%r988, %r986, %r987, 2;
	shf.l.wrap.b32 	%r989, %r987, %r986, 2;
	mov.b64 	%rd1310, {%r989, %r988};
	mov.b64 	{%r990, %r991}, %rd1288;
	shf.l.wrap.b32 	%r992, %r991, %r990, 23;
	shf.l.wrap.b32 	%r993, %r990, %r991, 23;
	mov.b64 	%rd1311, {%r993, %r992};
	mov.b64 	{%r994, %r995}, %rd1280;
	shf.l.wrap.b32 	%r996, %r995, %r994, 13;
	shf.l.wrap.b32 	%r997, %r994, %r995, 13;
	mov.b64 	%rd1312, {%r997, %r996};
	mov.b64 	{%r998, %r999}, %rd1273;
	shf.l.wrap.b32 	%r1000, %r999, %r998, 4;
	shf.l.wrap.b32 	%r1001, %r998, %r999, 4;
	mov.b64 	%rd1313, {%r1001, %r1000};
	mov.b64 	{%r1002, %r1003}, %rd1287;
	shf.l.wrap.b32 	%r1004, %r1002, %r1003, 28;
	shf.l.wrap.b32 	%r1005, %r1003, %r1002, 28;
	mov.b64 	%rd1314, {%r1005, %r1004};
	mov.b64 	{%r1006, %r1007}, %rd1290;
	shf.l.wrap.b32 	%r1008, %r1006, %r1007, 21;
	shf.l.wrap.b32 	%r1009, %r1007, %r1006, 21;
	mov.b64 	%rd1315, {%r1009, %r1008};
	mov.b64 	{%r1010, %r1011}, %rd1285;
	shf.l.wrap.b32 	%r1012, %r1010, %r1011, 15;
	shf.l.wrap.b32 	%r1013, %r1011, %r1010, 15;
	mov.b64 	%rd1316, {%r1013, %r1012};
	mov.b64 	{%r1014, %r1015}, %rd1279;
	shf.l.wrap.b32 	%r1016, %r1014, %r1015, 10;
	shf.l.wrap.b32 	%r1017, %r1015, %r1014, 10;
	mov.b64 	%rd1317, {%r1017, %r1016};
	mov.b64 	{%r1018, %r1019}, %rd1283;
	shf.l.wrap.b32 	%r1020, %r1018, %r1019, 6;
	shf.l.wrap.b32 	%r1021, %r1019, %r1018, 6;
	mov.b64 	%rd1318, {%r1021, %r1020};
	mov.b64 	{%r1022, %r1023}, %rd1274;
	shf.l.wrap.b32 	%r1024, %r1022, %r1023, 3;
	shf.l.wrap.b32 	%r1025, %r1023, %r1022, 3;
	mov.b64 	%rd1319, {%r1025, %r1024};
	mov.b64 	{%r1026, %r1027}, %rd1277;
	shf.l.wrap.b32 	%r1028, %r1026, %r1027, 1;
	shf.l.wrap.b32 	%r1029, %r1027, %r1026, 1;
	mov.b64 	%rd1320, {%r1029, %r1028};
	not.b64 	%rd1321, %rd1297;
	and.b64  	%rd1322, %rd1303, %rd1321;
	not.b64 	%rd1323, %rd1303;
	and.b64  	%rd1324, %rd1315, %rd1323;
	xor.b64  	%rd1325, %rd1324, %rd1297;
	not.b64 	%rd1326, %rd1315;
	and.b64  	%rd1327, %rd1309, %rd1326;
	xor.b64  	%rd1328, %rd1327, %rd1303;
	not.b64 	%rd1329, %rd1309;
	and.b64  	%rd1330, %rd1272, %rd1329;
	xor.b64  	%rd1331, %rd1330, %rd1315;
	not.b64 	%rd1332, %rd1272;
	and.b64  	%rd1333, %rd1297, %rd1332;
	xor.b64  	%rd1334, %rd1333, %rd1309;
	not.b64 	%rd1335, %rd1298;
	and.b64  	%rd1336, %rd1319, %rd1335;
	xor.b64  	%rd1337, %rd1336, %rd1314;
	not.b64 	%rd1338, %rd1319;
	and.b64  	%rd1339, %rd1312, %rd1338;
	xor.b64  	%rd1340, %rd1339, %rd1298;
	not.b64 	%rd1341, %rd1312;
	and.b64  	%rd1342, %rd1299, %rd1341;
	xor.b64  	%rd1343, %rd1342, %rd1319;
	not.b64 	%rd1344, %rd1299;
	and.b64  	%rd1345, %rd1314, %rd1344;
	xor.b64  	%rd1346, %rd1345, %rd1312;
	not.b64 	%rd1347, %rd1314;
	and.b64  	%rd1348, %rd1298, %rd1347;
	xor.b64  	%rd1349, %rd1348, %rd1299;
	not.b64 	%rd1350, %rd1318;
	and.b64  	%rd1351, %rd1304, %rd1350;
	xor.b64  	%rd1352, %rd1351, %rd1320;
	not.b64 	%rd1353, %rd1304;
	and.b64  	%rd1354, %rd1305, %rd1353;
	xor.b64  	%rd1355, %rd1354, %rd1318;
	not.b64 	%rd1356, %rd1305;
	and.b64  	%rd1357, %rd1301, %rd1356;
	xor.b64  	%rd1358, %rd1357, %rd1304;
	not.b64 	%rd1359, %rd1301;
	and.b64  	%rd1360, %rd1320, %rd1359;
	xor.b64  	%rd1361, %rd1360, %rd1305;
	not.b64 	%rd1362, %rd1320;
	and.b64  	%rd1363, %rd1318, %rd1362;
	xor.b64  	%rd1364, %rd1363, %rd1301;
	not.b64 	%rd1365, %rd1313;
	and.b64  	%rd1366, %rd1317, %rd1365;
	xor.b64  	%rd1367, %rd1366, %rd1308;
	not.b64 	%rd1368, %rd1317;
	and.b64  	%rd1369, %rd1316, %rd1368;
	xor.b64  	%rd1370, %rd1369, %rd1313;
	not.b64 	%rd1371, %rd1316;
	and.b64  	%rd1372, %rd1306, %rd1371;
	xor.b64  	%rd1373, %rd1372, %rd1317;
	not.b64 	%rd1374, %rd1306;
	and.b64  	%rd1375, %rd1308, %rd1374;
	xor.b64  	%rd1376, %rd1375, %rd1316;
	not.b64 	%rd1377, %rd1308;
	and.b64  	%rd1378, %rd1313, %rd1377;
	xor.b64  	%rd1379, %rd1378, %rd1306;
	not.b64 	%rd1380, %rd1311;
	and.b64  	%rd1381, %rd1300, %rd1380;
	xor.b64  	%rd1382, %rd1381, %rd1302;
	not.b64 	%rd1383, %rd1300;
	and.b64  	%rd1384, %rd1307, %rd1383;
	xor.b64  	%rd1385, %rd1384, %rd1311;
	not.b64 	%rd1386, %rd1307;
	and.b64  	%rd1387, %rd1310, %rd1386;
	xor.b64  	%rd1388, %rd1387, %rd1300;
	not.b64 	%rd1389, %rd1310;
	and.b64  	%rd1390, %rd1302, %rd1389;
	xor.b64  	%rd1391, %rd1390, %rd1307;
	not.b64 	%rd1392, %rd1302;
	and.b64  	%rd1393, %rd1311, %rd1392;
	xor.b64  	%rd1394, %rd1393, %rd1310;
	xor.b64  	%rd1395, %rd1272, %rd1322;
	xor.b64  	%rd1396, %rd1395, 138;
	xor.b64  	%rd1397, %rd1396, %rd1337;
	xor.b64  	%rd1398, %rd1397, %rd1352;
	xor.b64  	%rd1399, %rd1398, %rd1367;
	xor.b64  	%rd1400, %rd1399, %rd1382;
	xor.b64  	%rd1401, %rd1325, %rd1340;
	xor.b64  	%rd1402, %rd1401, %rd1355;
	xor.b64  	%rd1403, %rd1402, %rd1370;
	xor.b64  	%rd1404, %rd1403, %rd1385;
	xor.b64  	%rd1405, %rd1328, %rd1343;
	xor.b64  	%rd1406, %rd1405, %rd1358;
	xor.b64  	%rd1407, %rd1406, %rd1373;
	xor.b64  	%rd1408, %rd1407, %rd1388;
	xor.b64  	%rd1409, %rd1331, %rd1346;
	xor.b64  	%rd1410, %rd1409, %rd1361;
	xor.b64  	%rd1411, %rd1410, %rd1376;
	xor.b64  	%rd1412, %rd1411, %rd1391;
	xor.b64  	%rd1413, %rd1334, %rd1349;
	xor.b64  	%rd1414, %rd1413, %rd1364;
	xor.b64  	%rd1415, %rd1414, %rd1379;
	xor.b64  	%rd1416, %rd1415, %rd1394;
	mov.b64 	{%r1030, %r1031}, %rd1404;
	shf.l.wrap.b32 	%r1032, %r1030, %r1031, 1;
	shf.l.wrap.b32 	%r1033, %r1031, %r1030, 1;
	mov.b64 	%rd1417, {%r1033, %r1032};
	xor.b64  	%rd1418, %rd1417, %rd1416;
	mov.b64 	{%r1034, %r1035}, %rd1408;
	shf.l.wrap.b32 	%r1036, %r1034, %r1035, 1;
	shf.l.wrap.b32 	%r1037, %r1035, %r1034, 1;
	mov.b64 	%rd1419, {%r1037, %r1036};
	xor.b64  	%rd1420, %rd1419, %rd1400;
	mov.b64 	{%r1038, %r1039}, %rd1412;
	shf.l.wrap.b32 	%r1040, %r1038, %r1039, 1;
	shf.l.wrap.b32 	%r1041, %r1039, %r1038, 1;
	mov.b64 	%rd1421, {%r1041, %r1040};
	xor.b64  	%rd1422, %rd1421, %rd1404;
	mov.b64 	{%r1042, %r1043}, %rd1416;
	shf.l.wrap.b32 	%r1044, %r1042, %r1043, 1;
	shf.l.wrap.b32 	%r1045, %r1043, %r1042, 1;
	mov.b64 	%rd1423, {%r1045, %r1044};
	xor.b64  	%rd1424, %rd1423, %rd1408;
	mov.b64 	{%r1046, %r1047}, %rd1400;
	shf.l.wrap.b32 	%r1048, %r1046, %r1047, 1;
	shf.l.wrap.b32 	%r1049, %r1047, %r1046, 1;
	mov.b64 	%rd1425, {%r1049, %r1048};
	xor.b64  	%rd1426, %rd1425, %rd1412;
	xor.b64  	%rd1427, %rd1418, %rd1396;
	xor.b64  	%rd1428, %rd1418, %rd1337;
	xor.b64  	%rd1429, %rd1418, %rd1352;
	xor.b64  	%rd1430, %rd1418, %rd1367;
	xor.b64  	%rd1431, %rd1418, %rd1382;
	xor.b64  	%rd1432, %rd1420, %rd1325;
	xor.b64  	%rd1433, %rd1420, %rd1340;
	xor.b64  	%rd1434, %rd1420, %rd1355;
	xor.b64  	%rd1435, %rd1420, %rd1370;
	xor.b64  	%rd1436, %rd1420, %rd1385;
	xor.b64  	%rd1437, %rd1422, %rd1328;
	xor.b64  	%rd1438, %rd1422, %rd1343;
	xor.b64  	%rd1439, %rd1422, %rd1358;
	xor.b64  	%rd1440, %rd1422, %rd1373;
	xor.b64  	%rd1441, %rd1422, %rd1388;
	xor.b64  	%rd1442, %rd1424, %rd1331;
	xor.b64  	%rd1443, %rd1424, %rd1346;
	xor.b64  	%rd1444, %rd1424, %rd1361;
	xor.b64  	%rd1445, %rd1424, %rd1376;
	xor.b64  	%rd1446, %rd1424, %rd1391;
	xor.b64  	%rd1447, %rd1426, %rd1334;
	xor.b64  	%rd1448, %rd1426, %rd1349;
	xor.b64  	%rd1449, %rd1426, %rd1364;
	xor.b64  	%rd1450, %rd1426, %rd1379;
	xor.b64  	%rd1451, %rd1426, %rd1394;
	mov.b64 	{%r1050, %r1051}, %rd1433;
	shf.l.wrap.b32 	%r1052, %r1051, %r1050, 12;
	shf.l.wrap.b32 	%r1053, %r1050, %r1051, 12;
	mov.b64 	%rd1452, {%r1053, %r1052};
	mov.b64 	{%r1054, %r1055}, %rd1448;
	shf.l.wrap.b32 	%r1056, %r1054, %r1055, 20;
	shf.l.wrap.b32 	%r1057, %r1055, %r1054, 20;
	mov.b64 	%rd1453, {%r1057, %r1056};
	mov.b64 	{%r1058, %r1059}, %rd1441;
	shf.l.wrap.b32 	%r1060, %r1059, %r1058, 29;
	shf.l.wrap.b32 	%r1061, %r1058, %r1059, 29;
	mov.b64 	%rd1454, {%r1061, %r1060};
	mov.b64 	{%r1062, %r1063}, %rd1449;
	shf.l.wrap.b32 	%r1064, %r1063, %r1062, 7;
	shf.l.wrap.b32 	%r1065, %r1062, %r1063, 7;
	mov.b64 	%rd1455, {%r1065, %r1064};
	mov.b64 	{%r1066, %r1067}, %rd1431;
	shf.l.wrap.b32 	%r1068, %r1066, %r1067, 18;
	shf.l.wrap.b32 	%r1069, %r1067, %r1066, 18;
	mov.b64 	%rd1456, {%r1069, %r1068};
	mov.b64 	{%r1070, %r1071}, %rd1437;
	shf.l.wrap.b32 	%r1072, %r1071, %r1070, 30;
	shf.l.wrap.b32 	%r1073, %r1070, %r1071, 30;
	mov.b64 	%rd1457, {%r1073, %r1072};
	mov.b64 	{%r1074, %r1075}, %rd1439;
	shf.l.wrap.b32 	%r1076, %r1075, %r1074, 11;
	shf.l.wrap.b32 	%r1077, %r1074, %r1075, 11;
	mov.b64 	%rd1458, {%r1077, %r1076};
	mov.b64 	{%r1078, %r1079}, %rd1444;
	shf.l.wrap.b32 	%r1080, %r1078, %r1079, 25;
	shf.l.wrap.b32 	%r1081, %r1079, %r1078, 25;
	mov.b64 	%rd1459, {%r1081, %r1080};
	mov.b64 	{%r1082, %r1083}, %rd1450;
	shf.l.wrap.b32 	%r1084, %r1082, %r1083, 8;
	shf.l.wrap.b32 	%r1085, %r1083, %r1082, 8;
	mov.b64 	%rd1460, {%r1085, %r1084};
	mov.b64 	{%r1086, %r1087}, %rd1446;
	shf.l.wrap.b32 	%r1088, %r1087, %r1086, 24;
	shf.l.wrap.b32 	%r1089, %r1086, %r1087, 24;
	mov.b64 	%rd1461, {%r1089, %r1088};
	mov.b64 	{%r1090, %r1091}, %rd1430;
	shf.l.wrap.b32 	%r1092, %r1091, %r1090, 9;
	shf.l.wrap.b32 	%r1093, %r1090, %r1091, 9;
	mov.b64 	%rd1462, {%r1093, %r1092};
	mov.b64 	{%r1094, %r1095}, %rd1447;
	shf.l.wrap.b32 	%r1096, %r1094, %r1095, 27;
	shf.l.wrap.b32 	%r1097, %r1095, %r1094, 27;
	mov.b64 	%rd1463, {%r1097, %r1096};
	mov.b64 	{%r1098, %r1099}, %rd1451;
	shf.l.wrap.b32 	%r1100, %r1098, %r1099, 14;
	shf.l.wrap.b32 	%r1101, %r1099, %r1098, 14;
	mov.b64 	%rd1464, {%r1101, %r1100};
	mov.b64 	{%r1102, %r1103}, %rd1436;
	shf.l.wrap.b32 	%r1104, %r1102, %r1103, 2;
	shf.l.wrap.b32 	%r1105, %r1103, %r1102, 2;
	mov.b64 	%rd1465, {%r1105, %r1104};
	mov.b64 	{%r1106, %r1107}, %rd1443;
	shf.l.wrap.b32 	%r1108, %r1107, %r1106, 23;
	shf.l.wrap.b32 	%r1109, %r1106, %r1107, 23;
	mov.b64 	%rd1466, {%r1109, %r1108};
	mov.b64 	{%r1110, %r1111}, %rd1435;
	shf.l.wrap.b32 	%r1112, %r1111, %r1110, 13;
	shf.l.wrap.b32 	%r1113, %r1110, %r1111, 13;
	mov.b64 	%rd1467, {%r1113, %r1112};
	mov.b64 	{%r1114, %r1115}, %rd1428;
	shf.l.wrap.b32 	%r1116, %r1115, %r1114, 4;
	shf.l.wrap.b32 	%r1117, %r1114, %r1115, 4;
	mov.b64 	%rd1468, {%r1117, %r1116};
	mov.b64 	{%r1118, %r1119}, %rd1442;
	shf.l.wrap.b32 	%r1120, %r1118, %r1119, 28;
	shf.l.wrap.b32 	%r1121, %r1119, %r1118, 28;
	mov.b64 	%rd1469, {%r1121, %r1120};
	mov.b64 	{%r1122, %r1123}, %rd1445;
	shf.l.wrap.b32 	%r1124, %r1122, %r1123, 21;
	shf.l.wrap.b32 	%r1125, %r1123, %r1122, 21;
	mov.b64 	%rd1470, {%r1125, %r1124};
	mov.b64 	{%r1126, %r1127}, %rd1440;
	shf.l.wrap.b32 	%r1128, %r1126, %r1127, 15;
	shf.l.wrap.b32 	%r1129, %r1127, %r1126, 15;
	mov.b64 	%rd1471, {%r1129, %r1128};
	mov.b64 	{%r1130, %r1131}, %rd1434;
	shf.l.wrap.b32 	%r1132, %r1130, %r1131, 10;
	shf.l.wrap.b32 	%r1133, %r1131, %r1130, 10;
	mov.b64 	%rd1472, {%r1133, %r1132};
	mov.b64 	{%r1134, %r1135}, %rd1438;
	shf.l.wrap.b32 	%r1136, %r1134, %r1135, 6;
	shf.l.wrap.b32 	%r1137, %r1135, %r1134, 6;
	mov.b64 	%rd1473, {%r1137, %r1136};
	mov.b64 	{%r1138, %r1139}, %rd1429;
	shf.l.wrap.b32 	%r1140, %r1138, %r1139, 3;
	shf.l.wrap.b32 	%r1141, %r1139, %r1138, 3;
	mov.b64 	%rd1474, {%r1141, %r1140};
	mov.b64 	{%r1142, %r1143}, %rd1432;
	shf.l.wrap.b32 	%r1144, %r1142, %r1143, 1;
	shf.l.wrap.b32 	%r1145, %r1143, %r1142, 1;
	mov.b64 	%rd1475, {%r1145, %r1144};
	not.b64 	%rd1476, %rd1452;
	and.b64  	%rd1477, %rd1458, %rd1476;
	not.b64 	%rd1478, %rd1458;
	and.b64  	%rd1479, %rd1470, %rd1478;
	xor.b64  	%rd1480, %rd1479, %rd1452;
	not.b64 	%rd1481, %rd1470;
	and.b64  	%rd1482, %rd1464, %rd1481;
	xor.b64  	%rd1483, %rd1482, %rd1458;
	not.b64 	%rd1484, %rd1464;
	and.b64  	%rd1485, %rd1427, %rd1484;
	xor.b64  	%rd1486, %rd1485, %rd1470;
	not.b64 	%rd1487, %rd1427;
	and.b64  	%rd1488, %rd1452, %rd1487;
	xor.b64  	%rd1489, %rd1488, %rd1464;
	not.b64 	%rd1490, %rd1453;
	and.b64  	%rd1491, %rd1474, %rd1490;
	xor.b64  	%rd1492, %rd1491, %rd1469;
	not.b64 	%rd1493, %rd1474;
	and.b64  	%rd1494, %rd1467, %rd1493;
	xor.b64  	%rd1495, %rd1494, %rd1453;
	not.b64 	%rd1496, %rd1467;
	and.b64  	%rd1497, %rd1454, %rd1496;
	xor.b64  	%rd1498, %rd1497, %rd1474;
	not.b64 	%rd1499, %rd1454;
	and.b64  	%rd1500, %rd1469, %rd1499;
	xor.b64  	%rd1501, %rd1500, %rd1467;
	not.b64 	%rd1502, %rd1469;
	and.b64  	%rd1503, %rd1453, %rd1502;
	xor.b64  	%rd1504, %rd1503, %rd1454;
	not.b64 	%rd1505, %rd1473;
	and.b64  	%rd1506, %rd1459, %rd1505;
	xor.b64  	%rd1507, %rd1506, %rd1475;
	not.b64 	%rd1508, %rd1459;
	and.b64  	%rd1509, %rd1460, %rd1508;
	xor.b64  	%rd1510, %rd1509, %rd1473;
	not.b64 	%rd1511, %rd1460;
	and.b64  	%rd1512, %rd1456, %rd1511;
	xor.b64  	%rd1513, %rd1512, %rd1459;
	not.b64 	%rd1514, %rd1456;
	and.b64  	%rd1515, %rd1475, %rd1514;
	xor.b64  	%rd1516, %rd1515, %rd1460;
	not.b64 	%rd1517, %rd1475;
	and.b64  	%rd1518, %rd1473, %rd1517;
	xor.b64  	%rd1519, %rd1518, %rd1456;
	not.b64 	%rd1520, %rd1468;
	and.b64  	%rd1521, %rd1472, %rd1520;
	xor.b64  	%rd1522, %rd1521, %rd1463;
	not.b64 	%rd1523, %rd1472;
	and.b64  	%rd1524, %rd1471, %rd1523;
	xor.b64  	%rd1525, %rd1524, %rd1468;
	not.b64 	%rd1526, %rd1471;
	and.b64  	%rd1527, %rd1461, %rd1526;
	xor.b64  	%rd1528, %rd1527, %rd1472;
	not.b64 	%rd1529, %rd1461;
	and.b64  	%rd1530, %rd1463, %rd1529;
	xor.b64  	%rd1531, %rd1530, %rd1471;
	not.b64 	%rd1532, %rd1463;
	and.b64  	%rd1533, %rd1468, %rd1532;
	xor.b64  	%rd1534, %rd1533, %rd1461;
	not.b64 	%rd1535, %rd1466;
	and.b64  	%rd1536, %rd1455, %rd1535;
	xor.b64  	%rd1537, %rd1536, %rd1457;
	not.b64 	%rd1538, %rd1455;
	and.b64  	%rd1539, %rd1462, %rd1538;
	xor.b64  	%rd1540, %rd1539, %rd1466;
	not.b64 	%rd1541, %rd1462;
	and.b64  	%rd1542, %rd1465, %rd1541;
	xor.b64  	%rd1543, %rd1542, %rd1455;
	not.b64 	%rd1544, %rd1465;
	and.b64  	%rd1545, %rd1457, %rd1544;
	xor.b64  	%rd1546, %rd1545, %rd1462;
	not.b64 	%rd1547, %rd1457;
	and.b64  	%rd1548, %rd1466, %rd1547;
	xor.b64  	%rd1549, %rd1548, %rd1465;
	xor.b64  	%rd1550, %rd1427, %rd1477;
	xor.b64  	%rd1551, %rd1550, 136;
	xor.b64  	%rd1552, %rd1551, %rd1492;
	xor.b64  	%rd1553, %rd1552, %rd1507;
	xor.b64  	%rd1554, %rd1553, %rd1522;
	xor.b64  	%rd1555, %rd1554, %rd1537;
	xor.b64  	%rd1556, %rd1480, %rd1495;
	xor.b64  	%rd1557, %rd1556, %rd1510;
	xor.b64  	%rd1558, %rd1557, %rd1525;
	xor.b64  	%rd1559, %rd1558, %rd1540;
	xor.b64  	%rd1560, %rd1483, %rd1498;
	xor.b64  	%rd1561, %rd1560, %rd1513;
	xor.b64  	%rd1562, %rd1561, %rd1528;
	xor.b64  	%rd1563, %rd1562, %rd1543;
	xor.b64  	%rd1564, %rd1486, %rd1501;
	xor.b64  	%rd1565, %rd1564, %rd1516;
	xor.b64  	%rd1566, %rd1565, %rd1531;
	xor.b64  	%rd1567, %rd1566, %rd1546;
	xor.b64  	%rd1568, %rd1489, %rd1504;
	xor.b64  	%rd1569, %rd1568, %rd1519;
	xor.b64  	%rd1570, %rd1569, %rd1534;
	xor.b64  	%rd1571, %rd1570, %rd1549;
	mov.b64 	{%r1146, %r1147}, %rd1559;
	shf.l.wrap.b32 	%r1148, %r1146, %r1147, 1;
	shf.l.wrap.b32 	%r1149, %r1147, %r1146, 1;
	mov.b64 	%rd1572, {%r1149, %r1148};
	xor.b64  	%rd1573, %rd1572, %rd1571;
	mov.b64 	{%r1150, %r1151}, %rd1563;
	shf.l.wrap.b32 	%r1152, %r1150, %r1151, 1;
	shf.l.wrap.b32 	%r1153, %r1151, %r1150, 1;
	mov.b64 	%rd1574, {%r1153, %r1152};
	xor.b64  	%rd1575, %rd1574, %rd1555;
	mov.b64 	{%r1154, %r1155}, %rd1567;
	shf.l.wrap.b32 	%r1156, %r1154, %r1155, 1;
	shf.l.wrap.b32 	%r1157, %r1155, %r1154, 1;
	mov.b64 	%rd1576, {%r1157, %r1156};
	xor.b64  	%rd1577, %rd1576, %rd1559;
	mov.b64 	{%r1158, %r1159}, %rd1571;
	shf.l.wrap.b32 	%r1160, %r1158, %r1159, 1;
	shf.l.wrap.b32 	%r1161, %r1159, %r1158, 1;
	mov.b64 	%rd1578, {%r1161, %r1160};
	xor.b64  	%rd1579, %rd1578, %rd1563;
	mov.b64 	{%r1162, %r1163}, %rd1555;
	shf.l.wrap.b32 	%r1164, %r1162, %r1163, 1;
	shf.l.wrap.b32 	%r1165, %r1163, %r1162, 1;
	mov.b64 	%rd1580, {%r1165, %r1164};
	xor.b64  	%rd1581, %rd1580, %rd1567;
	xor.b64  	%rd1582, %rd1573, %rd1551;
	xor.b64  	%rd1583, %rd1573, %rd1492;
	xor.b64  	%rd1584, %rd1573, %rd1507;
	xor.b64  	%rd1585, %rd1573, %rd1522;
	xor.b64  	%rd1586, %rd1573, %rd1537;
	xor.b64  	%rd1587, %rd1575, %rd1480;
	xor.b64  	%rd1588, %rd1575, %rd1495;
	xor.b64  	%rd1589, %rd1575, %rd1510;
	xor.b64  	%rd1590, %rd1575, %rd1525;
	xor.b64  	%rd1591, %rd1575, %rd1540;
	xor.b64  	%rd1592, %rd1577, %rd1483;
	xor.b64  	%rd1593, %rd1577, %rd1498;
	xor.b64  	%rd1594, %rd1577, %rd1513;
	xor.b64  	%rd1595, %rd1577, %rd1528;
	xor.b64  	%rd1596, %rd1577, %rd1543;
	xor.b64  	%rd1597, %rd1579, %rd1486;
	xor.b64  	%rd1598, %rd1579, %rd1501;
	xor.b64  	%rd1599, %rd1579, %rd1516;
	xor.b64  	%rd1600, %rd1579, %rd1531;
	xor.b64  	%rd1601, %rd1579, %rd1546;
	xor.b64  	%rd1602, %rd1581, %rd1489;
	xor.b64  	%rd1603, %rd1581, %rd1504;
	xor.b64  	%rd1604, %rd1581, %rd1519;
	xor.b64  	%rd1605, %rd1581, %rd1534;
	xor.b64  	%rd1606, %rd1581, %rd1549;
	mov.b64 	{%r1166, %r1167}, %rd1588;
	shf.l.wrap.b32 	%r1168, %r1167, %r1166, 12;
	shf.l.wrap.b32 	%r1169, %r1166, %r1167, 12;
	mov.b64 	%rd1607, {%r1169, %r1168};
	mov.b64 	{%r1170, %r1171}, %rd1603;
	shf.l.wrap.b32 	%r1172, %r1170, %r1171, 20;
	shf.l.wrap.b32 	%r1173, %r1171, %r1170, 20;
	mov.b64 	%rd1608, {%r1173, %r1172};
	mov.b64 	{%r1174, %r1175}, %rd1596;
	shf.l.wrap.b32 	%r1176, %r1175, %r1174, 29;
	shf.l.wrap.b32 	%r1177, %r1174, %r1175, 29;
	mov.b64 	%rd1609, {%r1177, %r1176};
	mov.b64 	{%r1178, %r1179}, %rd1604;
	shf.l.wrap.b32 	%r1180, %r1179, %r1178, 7;
	shf.l.wrap.b32 	%r1181, %r1178, %r1179, 7;
	mov.b64 	%rd1610, {%r1181, %r1180};
	mov.b64 	{%r1182, %r1183}, %rd1586;
	shf.l.wrap.b32 	%r1184, %r1182, %r1183, 18;
	shf.l.wrap.b32 	%r1185, %r1183, %r1182, 18;
	mov.b64 	%rd1611, {%r1185, %r1184};
	mov.b64 	{%r1186, %r1187}, %rd1592;
	shf.l.wrap.b32 	%r1188, %r1187, %r1186, 30;
	shf.l.wrap.b32 	%r1189, %r1186, %r1187, 30;
	mov.b64 	%rd1612, {%r1189, %r1188};
	mov.b64 	{%r1190, %r1191}, %rd1594;
	shf.l.wrap.b32 	%r1192, %r1191, %r1190, 11;
	shf.l.wrap.b32 	%r1193, %r1190, %r1191, 11;
	mov.b64 	%rd1613, {%r1193, %r1192};
	mov.b64 	{%r1194, %r1195}, %rd1599;
	shf.l.wrap.b32 	%r1196, %r1194, %r1195, 25;
	shf.l.wrap.b32 	%r1197, %r1195, %r1194, 25;
	mov.b64 	%rd1614, {%r1197, %r1196};
	mov.b64 	{%r1198, %r1199}, %rd1605;
	shf.l.wrap.b32 	%r1200, %r1198, %r1199, 8;
	shf.l.wrap.b32 	%r1201, %r1199, %r1198, 8;
	mov.b64 	%rd1615, {%r1201, %r1200};
	mov.b64 	{%r1202, %r1203}, %rd1601;
	shf.l.wrap.b32 	%r1204, %r1203, %r1202, 24;
	shf.l.wrap.b32 	%r1205, %r1202, %r1203, 24;
	mov.b64 	%rd1616, {%r1205, %r1204};
	mov.b64 	{%r1206, %r1207}, %rd1585;
	shf.l.wrap.b32 	%r1208, %r1207, %r1206, 9;
	shf.l.wrap.b32 	%r1209, %r1206, %r1207, 9;
	mov.b64 	%rd1617, {%r1209, %r1208};
	mov.b64 	{%r1210, %r1211}, %rd1602;
	shf.l.wrap.b32 	%r1212, %r1210, %r1211, 27;
	shf.l.wrap.b32 	%r1213, %r1211, %r1210, 27;
	mov.b64 	%rd1618, {%r1213, %r1212};
	mov.b64 	{%r1214, %r1215}, %rd1606;
	shf.l.wrap.b32 	%r1216, %r1214, %r1215, 14;
	shf.l.wrap.b32 	%r1217, %r1215, %r1214, 14;
	mov.b64 	%rd1619, {%r1217, %r1216};
	mov.b64 	{%r1218, %r1219}, %rd1591;
	shf.l.wrap.b32 	%r1220, %r1218, %r1219, 2;
	shf.l.wrap.b32 	%r1221, %r1219, %r1218, 2;
	mov.b64 	%rd1620, {%r1221, %r1220};
	mov.b64 	{%r1222, %r1223}, %rd1598;
	shf.l.wrap.b32 	%r1224, %r1223, %r1222, 23;
	shf.l.wrap.b32 	%r1225, %r1222, %r1223, 23;
	mov.b64 	%rd1621, {%r1225, %r1224};
	mov.b64 	{%r1226, %r1227}, %rd1590;
	shf.l.wrap.b32 	%r1228, %r1227, %r1226, 13;
	shf.l.wrap.b32 	%r1229, %r1226, %r1227, 13;
	mov.b64 	%rd1622, {%r1229, %r1228};
	mov.b64 	{%r1230, %r1231}, %rd1583;
	shf.l.wrap.b32 	%r1232, %r1231, %r1230, 4;
	shf.l.wrap.b32 	%r1233, %r1230, %r1231, 4;
	mov.b64 	%rd1623, {%r1233, %r1232};
	mov.b64 	{%r1234, %r1235}, %rd1597;
	shf.l.wrap.b32 	%r1236, %r1234, %r1235, 28;
	shf.l.wrap.b32 	%r1237, %r1235, %r1234, 28;
	mov.b64 	%rd1624, {%r1237, %r1236};
	mov.b64 	{%r1238, %r1239}, %rd1600;
	shf.l.wrap.b32 	%r1240, %r1238, %r1239, 21;
	shf.l.wrap.b32 	%r1241, %r1239, %r1238, 21;
	mov.b64 	%rd1625, {%r1241, %r1240};
	mov.b64 	{%r1242, %r1243}, %rd1595;
	shf.l.wrap.b32 	%r1244, %r1242, %r1243, 15;
	shf.l.wrap.b32 	%r1245, %r1243, %r1242, 15;
	mov.b64 	%rd1626, {%r1245, %r1244};
	mov.b64 	{%r1246, %r1247}, %rd1589;
	shf.l.wrap.b32 	%r1248, %r1246, %r1247, 10;
	shf.l.wrap.b32 	%r1249, %r1247, %r1246, 10;
	mov.b64 	%rd1627, {%r1249, %r1248};
	mov.b64 	{%r1250, %r1251}, %rd1593;
	shf.l.wrap.b32 	%r1252, %r1250, %r1251, 6;
	shf.l.wrap.b32 	%r1253, %r1251, %r1250, 6;
	mov.b64 	%rd1628, {%r1253, %r1252};
	mov.b64 	{%r1254, %r1255}, %rd1584;
	shf.l.wrap.b32 	%r1256, %r1254, %r1255, 3;
	shf.l.wrap.b32 	%r1257, %r1255, %r1254, 3;
	mov.b64 	%rd1629, {%r1257, %r1256};
	mov.b64 	{%r1258, %r1259}, %rd1587;
	shf.l.wrap.b32 	%r1260, %r1258, %r1259, 1;
	shf.l.wrap.b32 	%r1261, %r1259, %r1258, 1;
	mov.b64 	%rd1630, {%r1261, %r1260};
	not.b64 	%rd1631, %rd1607;
	and.b64  	%rd1632, %rd1613, %rd1631;
	not.b64 	%rd1633, %rd1613;
	and.b64  	%rd1634, %rd1625, %rd1633;
	xor.b64  	%rd1635, %rd1634, %rd1607;
	not.b64 	%rd1636, %rd1625;
	and.b64  	%rd1637, %rd1619, %rd1636;
	xor.b64  	%rd1638, %rd1637, %rd1613;
	not.b64 	%rd1639, %rd1619;
	and.b64  	%rd1640, %rd1582, %rd1639;
	xor.b64  	%rd1641, %rd1640, %rd1625;
	not.b64 	%rd1642, %rd1582;
	and.b64  	%rd1643, %rd1607, %rd1642;
	xor.b64  	%rd1644, %rd1643, %rd1619;
	not.b64 	%rd1645, %rd1608;
	and.b64  	%rd1646, %rd1629, %rd1645;
	xor.b64  	%rd1647, %rd1646, %rd1624;
	not.b64 	%rd1648, %rd1629;
	and.b64  	%rd1649, %rd1622, %rd1648;
	xor.b64  	%rd1650, %rd1649, %rd1608;
	not.b64 	%rd1651, %rd1622;
	and.b64  	%rd1652, %rd1609, %rd1651;
	xor.b64  	%rd1653, %rd1652, %rd1629;
	not.b64 	%rd1654, %rd1609;
	and.b64  	%rd1655, %rd1624, %rd1654;
	xor.b64  	%rd1656, %rd1655, %rd1622;
	not.b64 	%rd1657, %rd1624;
	and.b64  	%rd1658, %rd1608, %rd1657;
	xor.b64  	%rd1659, %rd1658, %rd1609;
	not.b64 	%rd1660, %rd1628;
	and.b64  	%rd1661, %rd1614, %rd1660;
	xor.b64  	%rd1662, %rd1661, %rd1630;
	not.b64 	%rd1663, %rd1614;
	and.b64  	%rd1664, %rd1615, %rd1663;
	xor.b64  	%rd1665, %rd1664, %rd1628;
	not.b64 	%rd1666, %rd1615;
	and.b64  	%rd1667, %rd1611, %rd1666;
	xor.b64  	%rd1668, %rd1667, %rd1614;
	not.b64 	%rd1669, %rd1611;
	and.b64  	%rd1670, %rd1630, %rd1669;
	xor.b64  	%rd1671, %rd1670, %rd1615;
	not.b64 	%rd1672, %rd1630;
	and.b64  	%rd1673, %rd1628, %rd1672;
	xor.b64  	%rd1674, %rd1673, %rd1611;
	not.b64 	%rd1675, %rd1623;
	and.b64  	%rd1676, %rd1627, %rd1675;
	xor.b64  	%rd1677, %rd1676, %rd1618;
	not.b64 	%rd1678, %rd1627;
	and.b64  	%rd1679, %rd1626, %rd1678;
	xor.b64  	%rd1680, %rd1679, %rd1623;
	not.b64 	%rd1681, %rd1626;
	and.b64  	%rd1682, %rd1616, %rd1681;
	xor.b64  	%rd1683, %rd1682, %rd1627;
	not.b64 	%rd1684, %rd1616;
	and.b64  	%rd1685, %rd1618, %rd1684;
	xor.b64  	%rd1686, %rd1685, %rd1626;
	not.b64 	%rd1687, %rd1618;
	and.b64  	%rd1688, %rd1623, %rd1687;
	xor.b64  	%rd1689, %rd1688, %rd1616;
	not.b64 	%rd1690, %rd1621;
	and.b64  	%rd1691, %rd1610, %rd1690;
	xor.b64  	%rd1692, %rd1691, %rd1612;
	not.b64 	%rd1693, %rd1610;
	and.b64  	%rd1694, %rd1617, %rd1693;
	xor.b64  	%rd1695, %rd1694, %rd1621;
	not.b64 	%rd1696, %rd1617;
	and.b64  	%rd1697, %rd1620, %rd1696;
	xor.b64  	%rd1698, %rd1697, %rd1610;
	not.b64 	%rd1699, %rd1620;
	and.b64  	%rd1700, %rd1612, %rd1699;
	xor.b64  	%rd1701, %rd1700, %rd1617;
	not.b64 	%rd1702, %rd1612;
	and.b64  	%rd1703, %rd1621, %rd1702;
	xor.b64  	%rd1704, %rd1703, %rd1620;
	xor.b64  	%rd1705, %rd1582, %rd1632;
	xor.b64  	%rd1706, %rd1705, 2147516425;
	xor.b64  	%rd1707, %rd1706, %rd1647;
	xor.b64  	%rd1708, %rd1707, %rd1662;
	xor.b64  	%rd1709, %rd1708, %rd1677;
	xor.b64  	%rd1710, %rd1709, %rd1692;
	xor.b64  	%rd1711, %rd1635, %rd1650;
	xor.b64  	%rd1712, %rd1711, %rd1665;
	xor.b64  	%rd1713, %rd1712, %rd1680;
	xor.b64  	%rd1714, %rd1713, %rd1695;
	xor.b64  	%rd1715, %rd1638, %rd1653;
	xor.b64  	%rd1716, %rd1715, %rd1668;
	xor.b64  	%rd1717, %rd1716, %rd1683;
	xor.b64  	%rd1718, %rd1717, %rd1698;
	xor.b64  	%rd1719, %rd1641, %rd1656;
	xor.b64  	%rd1720, %rd1719, %rd1671;
	xor.b64  	%rd1721, %rd1720, %rd1686;
	xor.b64  	%rd1722, %rd1721, %rd1701;
	xor.b64  	%rd1723, %rd1644, %rd1659;
	xor.b64  	%rd1724, %rd1723, %rd1674;
	xor.b64  	%rd1725, %rd1724, %rd1689;
	xor.b64  	%rd1726, %rd1725, %rd1704;
	mov.b64 	{%r1262, %r1263}, %rd1714;
	shf.l.wrap.b32 	%r1264, %r1262, %r1263, 1;
	shf.l.wrap.b32 	%r1265, %r1263, %r1262, 1;
	mov.b64 	%rd1727, {%r1265, %r1264};
	xor.b64  	%rd1728, %rd1727, %rd1726;
	mov.b64 	{%r1266, %r1267}, %rd1718;
	shf.l.wrap.b32 	%r1268, %r1266, %r1267, 1;
	shf.l.wrap.b32 	%r1269, %r1267, %r1266, 1;
	mov.b64 	%rd1729, {%r1269, %r1268};
	xor.b64  	%rd1730, %rd1729, %rd1710;
	mov.b64 	{%r1270, %r1271}, %rd1722;
	shf.l.wrap.b32 	%r1272, %r1270, %r1271, 1;
	shf.l.wrap.b32 	%r1273, %r1271, %r1270, 1;
	mov.b64 	%rd1731, {%r1273, %r1272};
	xor.b64  	%rd1732, %rd1731, %rd1714;
	mov.b64 	{%r1274, %r1275}, %rd1726;
	shf.l.wrap.b32 	%r1276, %r1274, %r1275, 1;
	shf.l.wrap.b32 	%r1277, %r1275, %r1274, 1;
	mov.b64 	%rd1733, {%r1277, %r1276};
	xor.b64  	%rd1734, %rd1733, %rd1718;
	mov.b64 	{%r1278, %r1279}, %rd1710;
	shf.l.wrap.b32 	%r1280, %r1278, %r1279, 1;
	shf.l.wrap.b32 	%r1281, %r1279, %r1278, 1;
	mov.b64 	%rd1735, {%r1281, %r1280};
	xor.b64  	%rd1736, %rd1735, %rd1722;
	xor.b64  	%rd1737, %rd1728, %rd1706;
	xor.b64  	%rd1738, %rd1728, %rd1647;
	xor.b64  	%rd1739, %rd1728, %rd1662;
	xor.b64  	%rd1740, %rd1728, %rd1677;
	xor.b64  	%rd1741, %rd1728, %rd1692;
	xor.b64  	%rd1742, %rd1730, %rd1635;
	xor.b64  	%rd1743, %rd1730, %rd1650;
	xor.b64  	%rd1744, %rd1730, %rd1665;
	xor.b64  	%rd1745, %rd1730, %rd1680;
	xor.b64  	%rd1746, %rd1730, %rd1695;
	xor.b64  	%rd1747, %rd1732, %rd1638;
	xor.b64  	%rd1748, %rd1732, %rd1653;
	xor.b64  	%rd1749, %rd1732, %rd1668;
	xor.b64  	%rd1750, %rd1732, %rd1683;
	xor.b64  	%rd1751, %rd1732, %rd1698;
	xor.b64  	%rd1752, %rd1734, %rd1641;
	xor.b64  	%rd1753, %rd1734, %rd1656;
	xor.b64  	%rd1754, %rd1734, %rd1671;
	xor.b64  	%rd1755, %rd1734, %rd1686;
	xor.b64  	%rd1756, %rd1734, %rd1701;
	xor.b64  	%rd1757, %rd1736, %rd1644;
	xor.b64  	%rd1758, %rd1736, %rd1659;
	xor.b64  	%rd1759, %rd1736, %rd1674;
	xor.b64  	%rd1760, %rd1736, %rd1689;
	xor.b64  	%rd1761, %rd1736, %rd1704;
	mov.b64 	{%r1282, %r1283}, %rd1743;
	shf.l.wrap.b32 	%r1284, %r1283, %r1282, 12;
	shf.l.wrap.b32 	%r1285, %r1282, %r1283, 12;
	mov.b64 	%rd1762, {%r1285, %r1284};
	mov.b64 	{%r1286, %r1287}, %rd1758;
	shf.l.wrap.b32 	%r1288, %r1286, %r1287, 20;
	shf.l.wrap.b32 	%r1289, %r1287, %r1286, 20;
	mov.b64 	%rd1763, {%r1289, %r1288};
	mov.b64 	{%r1290, %r1291}, %rd1751;
	shf.l.wrap.b32 	%r1292, %r1291, %r1290, 29;
	shf.l.wrap.b32 	%r1293, %r1290, %r1291, 29;
	mov.b64 	%rd1764, {%r1293, %r1292};
	mov.b64 	{%r1294, %r1295}, %rd1759;
	shf.l.wrap.b32 	%r1296, %r1295, %r1294, 7;
	shf.l.wrap.b32 	%r1297, %r1294, %r1295, 7;
	mov.b64 	%rd1765, {%r1297, %r1296};
	mov.b64 	{%r1298, %r1299}, %rd1741;
	shf.l.wrap.b32 	%r1300, %r1298, %r1299, 18;
	shf.l.wrap.b32 	%r1301, %r1299, %r1298, 18;
	mov.b64 	%rd1766, {%r1301, %r1300};
	mov.b64 	{%r1302, %r1303}, %rd1747;
	shf.l.wrap.b32 	%r1304, %r1303, %r1302, 30;
	shf.l.wrap.b32 	%r1305, %r1302, %r1303, 30;
	mov.b64 	%rd1767, {%r1305, %r1304};
	mov.b64 	{%r1306, %r1307}, %rd1749;
	shf.l.wrap.b32 	%r1308, %r1307, %r1306, 11;
	shf.l.wrap.b32 	%r1309, %r1306, %r1307, 11;
	mov.b64 	%rd1768, {%r1309, %r1308};
	mov.b64 	{%r1310, %r1311}, %rd1754;
	shf.l.wrap.b32 	%r1312, %r1310, %r1311, 25;
	shf.l.wrap.b32 	%r1313, %r1311, %r1310, 25;
	mov.b64 	%rd1769, {%r1313, %r1312};
	mov.b64 	{%r1314, %r1315}, %rd1760;
	shf.l.wrap.b32 	%r1316, %r1314, %r1315, 8;
	shf.l.wrap.b32 	%r1317, %r1315, %r1314, 8;
	mov.b64 	%rd1770, {%r1317, %r1316};
	mov.b64 	{%r1318, %r1319}, %rd1756;
	shf.l.wrap.b32 	%r1320, %r1319, %r1318, 24;
	shf.l.wrap.b32 	%r1321, %r1318, %r1319, 24;
	mov.b64 	%rd1771, {%r1321, %r1320};
	mov.b64 	{%r1322, %r1323}, %rd1740;
	shf.l.wrap.b32 	%r1324, %r1323, %r1322, 9;
	shf.l.wrap.b32 	%r1325, %r1322, %r1323, 9;
	mov.b64 	%rd1772, {%r1325, %r1324};
	mov.b64 	{%r1326, %r1327}, %rd1757;
	shf.l.wrap.b32 	%r1328, %r1326, %r1327, 27;
	shf.l.wrap.b32 	%r1329, %r1327, %r1326, 27;
	mov.b64 	%rd1773, {%r1329, %r1328};
	mov.b64 	{%r1330, %r1331}, %rd1761;
	shf.l.wrap.b32 	%r1332, %r1330, %r1331, 14;
	shf.l.wrap.b32 	%r1333, %r1331, %r1330, 14;
	mov.b64 	%rd1774, {%r1333, %r1332};
	mov.b64 	{%r1334, %r1335}, %rd1746;
	shf.l.wrap.b32 	%r1336, %r1334, %r1335, 2;
	shf.l.wrap.b32 	%r1337, %r1335, %r1334, 2;
	mov.b64 	%rd1775, {%r1337, %r1336};
	mov.b64 	{%r1338, %r1339}, %rd1753;
	shf.l.wrap.b32 	%r1340, %r1339, %r1338, 23;
	shf.l.wrap.b32 	%r1341, %r1338, %r1339, 23;
	mov.b64 	%rd1776, {%r1341, %r1340};
	mov.b64 	{%r1342, %r1343}, %rd1745;
	shf.l.wrap.b32 	%r1344, %r1343, %r1342, 13;
	shf.l.wrap.b32 	%r1345, %r1342, %r1343, 13;
	mov.b64 	%rd1777, {%r1345, %r1344};
	mov.b64 	{%r1346, %r1347}, %rd1738;
	shf.l.wrap.b32 	%r1348, %r1347, %r1346, 4;
	shf.l.wrap.b32 	%r1349, %r1346, %r1347, 4;
	mov.b64 	%rd1778, {%r1349, %r1348};
	mov.b64 	{%r1350, %r1351}, %rd1752;
	shf.l.wrap.b32 	%r1352, %r1350, %r1351, 28;
	shf.l.wrap.b32 	%r1353, %r1351, %r1350, 28;
	mov.b64 	%rd1779, {%r1353, %r1352};
	mov.b64 	{%r1354, %r1355}, %rd1755;
	shf.l.wrap.b32 	%r1356, %r1354, %r1355, 21;
	shf.l.wrap.b32 	%r1357, %r1355, %r1354, 21;
	mov.b64 	%rd1780, {%r1357, %r1356};
	mov.b64 	{%r1358, %r1359}, %rd1750;
	shf.l.wrap.b32 	%r1360, %r1358, %r1359, 15;
	shf.l.wrap.b32 	%r1361, %r1359, %r1358, 15;
	mov.b64 	%rd1781, {%r1361, %r1360};
	mov.b64 	{%r1362, %r1363}, %rd1744;
	shf.l.wrap.b32 	%r1364, %r1362, %r1363, 10;
	shf.l.wrap.b32 	%r1365, %r1363, %r1362, 10;
	mov.b64 	%rd1782, {%r1365, %r1364};
	mov.b64 	{%r1366, %r1367}, %rd1748;
	shf.l.wrap.b32 	%r1368, %r1366, %r1367, 6;
	shf.l.wrap.b32 	%r1369, %r1367, %r1366, 6;
	mov.b64 	%rd1783, {%r1369, %r1368};
	mov.b64 	{%r1370, %r1371}, %rd1739;
	shf.l.wrap.b32 	%r1372, %r1370, %r1371, 3;
	shf.l.wrap.b32 	%r1373, %r1371, %r1370, 3;
	mov.b64 	%rd1784, {%r1373, %r1372};
	mov.b64 	{%r1374, %r1375}, %rd1742;
	shf.l.wrap.b32 	%r1376, %r1374, %r1375, 1;
	shf.l.wrap.b32 	%r1377, %r1375, %r1374, 1;
	mov.b64 	%rd1785, {%r1377, %r1376};
	not.b64 	%rd1786, %rd1762;
	and.b64  	%rd1787, %rd1768, %rd1786;
	not.b64 	%rd1788, %rd1768;
	and.b64  	%rd1789, %rd1780, %rd1788;
	xor.b64  	%rd1790, %rd1789, %rd1762;
	not.b64 	%rd1791, %rd1780;
	and.b64  	%rd1792, %rd1774, %rd1791;
	xor.b64  	%rd1793, %rd1792, %rd1768;
	not.b64 	%rd1794, %rd1774;
	and.b64  	%rd1795, %rd1737, %rd1794;
	xor.b64  	%rd1796, %rd1795, %rd1780;
	not.b64 	%rd1797, %rd1737;
	and.b64  	%rd1798, %rd1762, %rd1797;
	xor.b64  	%rd1799, %rd1798, %rd1774;
	not.b64 	%rd1800, %rd1763;
	and.b64  	%rd1801, %rd1784, %rd1800;
	xor.b64  	%rd1802, %rd1801, %rd1779;
	not.b64 	%rd1803, %rd1784;
	and.b64  	%rd1804, %rd1777, %rd1803;
	xor.b64  	%rd1805, %rd1804, %rd1763;
	not.b64 	%rd1806, %rd1777;
	and.b64  	%rd1807, %rd1764, %rd1806;
	xor.b64  	%rd1808, %rd1807, %rd1784;
	not.b64 	%rd1809, %rd1764;
	and.b64  	%rd1810, %rd1779, %rd1809;
	xor.b64  	%rd1811, %rd1810, %rd1777;
	not.b64 	%rd1812, %rd1779;
	and.b64  	%rd1813, %rd1763, %rd1812;
	xor.b64  	%rd1814, %rd1813, %rd1764;
	not.b64 	%rd1815, %rd1783;
	and.b64  	%rd1816, %rd1769, %rd1815;
	xor.b64  	%rd1817, %rd1816, %rd1785;
	not.b64 	%rd1818, %rd1769;
	and.b64  	%rd1819, %rd1770, %rd1818;
	xor.b64  	%rd1820, %rd1819, %rd1783;
	not.b64 	%rd1821, %rd1770;
	and.b64  	%rd1822, %rd1766, %rd1821;
	xor.b64  	%rd1823, %rd1822, %rd1769;
	not.b64 	%rd1824, %rd1766;
	and.b64  	%rd1825, %rd1785, %rd1824;
	xor.b64  	%rd1826, %rd1825, %rd1770;
	not.b64 	%rd1827, %rd1785;
	and.b64  	%rd1828, %rd1783, %rd1827;
	xor.b64  	%rd1829, %rd1828, %rd1766;
	not.b64 	%rd1830, %rd1778;
	and.b64  	%rd1831, %rd1782, %rd1830;
	xor.b64  	%rd1832, %rd1831, %rd1773;
	not.b64 	%rd1833, %rd1782;
	and.b64  	%rd1834, %rd1781, %rd1833;
	xor.b64  	%rd1835, %rd1834, %rd1778;
	not.b64 	%rd1836, %rd1781;
	and.b64  	%rd1837, %rd1771, %rd1836;
	xor.b64  	%rd1838, %rd1837, %rd1782;
	not.b64 	%rd1839, %rd1771;
	and.b64  	%rd1840, %rd1773, %rd1839;
	xor.b64  	%rd1841, %rd1840, %rd1781;
	not.b64 	%rd1842, %rd1773;
	and.b64  	%rd1843, %rd1778, %rd1842;
	xor.b64  	%rd1844, %rd1843, %rd1771;
	not.b64 	%rd1845, %rd1776;
	and.b64  	%rd1846, %rd1765, %rd1845;
	xor.b64  	%rd1847, %rd1846, %rd1767;
	not.b64 	%rd1848, %rd1765;
	and.b64  	%rd1849, %rd1772, %rd1848;
	xor.b64  	%rd1850, %rd1849, %rd1776;
	not.b64 	%rd1851, %rd1772;
	and.b64  	%rd1852, %rd1775, %rd1851;
	xor.b64  	%rd1853, %rd1852, %rd1765;
	not.b64 	%rd1854, %rd1775;
	and.b64  	%rd1855, %rd1767, %rd1854;
	xor.b64  	%rd1856, %rd1855, %rd1772;
	not.b64 	%rd1857, %rd1767;
	and.b64  	%rd1858, %rd1776, %rd1857;
	xor.b64  	%rd1859, %rd1858, %rd1775;
	xor.b64  	%rd1860, %rd1737, %rd1787;
	xor.b64  	%rd1861, %rd1860, 2147483658;
	xor.b64  	%rd1862, %rd1861, %rd1802;
	xor.b64  	%rd1863, %rd1862, %rd1817;
	xor.b64  	%rd1864, %rd1863, %rd1832;
	xor.b64  	%rd1865, %rd1864, %rd1847;
	xor.b64  	%rd1866, %rd1790, %rd1805;
	xor.b64  	%rd1867, %rd1866, %rd1820;
	xor.b64  	%rd1868, %rd1867, %rd1835;
	xor.b64  	%rd1869, %rd1868, %rd1850;
	xor.b64  	%rd1870, %rd1793, %rd1808;
	xor.b64  	%rd1871, %rd1870, %rd1823;
	xor.b64  	%rd1872, %rd1871, %rd1838;
	xor.b64  	%rd1873, %rd1872, %rd1853;
	xor.b64  	%rd1874, %rd1796, %rd1811;
	xor.b64  	%rd1875, %rd1874, %rd1826;
	xor.b64  	%rd1876, %rd1875, %rd1841;
	xor.b64  	%rd1877, %rd1876, %rd1856;
	xor.b64  	%rd1878, %rd1799, %rd1814;
	xor.b64  	%rd1879, %rd1878, %rd1829;
	xor.b64  	%rd1880, %rd1879, %rd1844;
	xor.b64  	%rd1881, %rd1880, %rd1859;
	mov.b64 	{%r1378, %r1379}, %rd1869;
	shf.l.wrap.b32 	%r1380, %r1378, %r1379, 1;
	shf.l.wrap.b32 	%r1381, %r1379, %r1378, 1;
	mov.b64 	%rd1882, {%r1381, %r1380};
	xor.b64  	%rd1883, %rd1882, %rd1881;
	mov.b64 	{%r1382, %r1383}, %rd1873;
	shf.l.wrap.b32 	%r1384, %r1382, %r1383, 1;
	shf.l.wrap.b32 	%r1385, %r1383, %r1382, 1;
	mov.b64 	%rd1884, {%r1385, %r1384};
	xor.b64  	%rd1885, %rd1884, %rd1865;
	mov.b64 	{%r1386, %r1387}, %rd1877;
	shf.l.wrap.b32 	%r1388, %r1386, %r1387, 1;
	shf.l.wrap.b32 	%r1389, %r1387, %r1386, 1;
	mov.b64 	%rd1886, {%r1389, %r1388};
	xor.b64  	%rd1887, %rd1886, %rd1869;
	mov.b64 	{%r1390, %r1391}, %rd1881;
	shf.l.wrap.b32 	%r1392, %r1390, %r1391, 1;
	shf.l.wrap.b32 	%r1393, %r1391, %r1390, 1;
	mov.b64 	%rd1888, {%r1393, %r1392};
	xor.b64  	%rd1889, %rd1888, %rd1873;
	mov.b64 	{%r1394, %r1395}, %rd1865;
	shf.l.wrap.b32 	%r1396, %r1394, %r1395, 1;
	shf.l.wrap.b32 	%r1397, %r1395, %r1394, 1;
	mov.b64 	%rd1890, {%r1397, %r1396};
	xor.b64  	%rd1891, %rd1890, %rd1877;
	xor.b64  	%rd1892, %rd1883, %rd1861;
	xor.b64  	%rd1893, %rd1883, %rd1802;
	xor.b64  	%rd1894, %rd1883, %rd1817;
	xor.b64  	%rd1895, %rd1883, %rd1832;
	xor.b64  	%rd1896, %rd1883, %rd1847;
	xor.b64  	%rd1897, %rd1885, %rd1790;
	xor.b64  	%rd1898, %rd1885, %rd1805;
	xor.b64  	%rd1899, %rd1885, %rd1820;
	xor.b64  	%rd1900, %rd1885, %rd1835;
	xor.b64  	%rd1901, %rd1885, %rd1850;
	xor.b64  	%rd1902, %rd1887, %rd1793;
	xor.b64  	%rd1903, %rd1887, %rd1808;
	xor.b64  	%rd1904, %rd1887, %rd1823;
	xor.b64  	%rd1905, %rd1887, %rd1838;
	xor.b64  	%rd1906, %rd1887, %rd1853;
	xor.b64  	%rd1907, %rd1889, %rd1796;
	xor.b64  	%rd1908, %rd1889, %rd1811;
	xor.b64  	%rd1909, %rd1889, %rd1826;
	xor.b64  	%rd1910, %rd1889, %rd1841;
	xor.b64  	%rd1911, %rd1889, %rd1856;
	xor.b64  	%rd1912, %rd1891, %rd1799;
	xor.b64  	%rd1913, %rd1891, %rd1814;
	xor.b64  	%rd1914, %rd1891, %rd1829;
	xor.b64  	%rd1915, %rd1891, %rd1844;
	xor.b64  	%rd1916, %rd1891, %rd1859;
	mov.b64 	{%r1398, %r1399}, %rd1898;
	shf.l.wrap.b32 	%r1400, %r1399, %r1398, 12;
	shf.l.wrap.b32 	%r1401, %r1398, %r1399, 12;
	mov.b64 	%rd1917, {%r1401, %r1400};
	mov.b64 	{%r1402, %r1403}, %rd1913;
	shf.l.wrap.b32 	%r1404, %r1402, %r1403, 20;
	shf.l.wrap.b32 	%r1405, %r1403, %r1402, 20;
	mov.b64 	%rd1918, {%r1405, %r1404};
	mov.b64 	{%r1406, %r1407}, %rd1906;
	shf.l.wrap.b32 	%r1408, %r1407, %r1406, 29;
	shf.l.wrap.b32 	%r1409, %r1406, %r1407, 29;
	mov.b64 	%rd1919, {%r1409, %r1408};
	mov.b64 	{%r1410, %r1411}, %rd1914;
	shf.l.wrap.b32 	%r1412, %r1411, %r1410, 7;
	shf.l.wrap.b32 	%r1413, %r1410, %r1411, 7;
	mov.b64 	%rd1920, {%r1413, %r1412};
	mov.b64 	{%r1414, %r1415}, %rd1896;
	shf.l.wrap.b32 	%r1416, %r1414, %r1415, 18;
	shf.l.wrap.b32 	%r1417, %r1415, %r1414, 18;
	mov.b64 	%rd1921, {%r1417, %r1416};
	mov.b64 	{%r1418, %r1419}, %rd1902;
	shf.l.wrap.b32 	%r1420, %r1419, %r1418, 30;
	shf.l.wrap.b32 	%r1421, %r1418, %r1419, 30;
	mov.b64 	%rd1922, {%r1421, %r1420};
	mov.b64 	{%r1422, %r1423}, %rd1904;
	shf.l.wrap.b32 	%r1424, %r1423, %r1422, 11;
	shf.l.wrap.b32 	%r1425, %r1422, %r1423, 11;
	mov.b64 	%rd1923, {%r1425, %r1424};
	mov.b64 	{%r1426, %r1427}, %rd1909;
	shf.l.wrap.b32 	%r1428, %r1426, %r1427, 25;
	shf.l.wrap.b32 	%r1429, %r1427, %r1426, 25;
	mov.b64 	%rd1924, {%r1429, %r1428};
	mov.b64 	{%r1430, %r1431}, %rd1915;
	shf.l.wrap.b32 	%r1432, %r1430, %r1431, 8;
	shf.l.wrap.b32 	%r1433, %r1431, %r1430, 8;
	mov.b64 	%rd1925, {%r1433, %r1432};
	mov.b64 	{%r1434, %r1435}, %rd1911;
	shf.l.wrap.b32 	%r1436, %r1435, %r1434, 24;
	shf.l.wrap.b32 	%r1437, %r1434, %r1435, 24;
	mov.b64 	%rd1926, {%r1437, %r1436};
	mov.b64 	{%r1438, %r1439}, %rd1895;
	shf.l.wrap.b32 	%r1440, %r1439, %r1438, 9;
	shf.l.wrap.b32 	%r1441, %r1438, %r1439, 9;
	mov.b64 	%rd1927, {%r1441, %r1440};
	mov.b64 	{%r1442, %r1443}, %rd1912;
	shf.l.wrap.b32 	%r1444, %r1442, %r1443, 27;
	shf.l.wrap.b32 	%r1445, %r1443, %r1442, 27;
	mov.b64 	%rd1928, {%r1445, %r1444};
	mov.b64 	{%r1446, %r1447}, %rd1916;
	shf.l.wrap.b32 	%r1448, %r1446, %r1447, 14;
	shf.l.wrap.b32 	%r1449, %r1447, %r1446, 14;
	mov.b64 	%rd1929, {%r1449, %r1448};
	mov.b64 	{%r1450, %r1451}, %rd1901;
	shf.l.wrap.b32 	%r1452, %r1450, %r1451, 2;
	shf.l.wrap.b32 	%r1453, %r1451, %r1450, 2;
	mov.b64 	%rd1930, {%r1453, %r1452};
	mov.b64 	{%r1454, %r1455}, %rd1908;
	shf.l.wrap.b32 	%r1456, %r1455, %r1454, 23;
	shf.l.wrap.b32 	%r1457, %r1454, %r1455, 23;
	mov.b64 	%rd1931, {%r1457, %r1456};
	mov.b64 	{%r1458, %r1459}, %rd1900;
	shf.l.wrap.b32 	%r1460, %r1459, %r1458, 13;
	shf.l.wrap.b32 	%r1461, %r1458, %r1459, 13;
	mov.b64 	%rd1932, {%r1461, %r1460};
	mov.b64 	{%r1462, %r1463}, %rd1893;
	shf.l.wrap.b32 	%r1464, %r1463, %r1462, 4;
	shf.l.wrap.b32 	%r1465, %r1462, %r1463, 4;
	mov.b64 	%rd1933, {%r1465, %r1464};
	mov.b64 	{%r1466, %r1467}, %rd1907;
	shf.l.wrap.b32 	%r1468, %r1466, %r1467, 28;
	shf.l.wrap.b32 	%r1469, %r1467, %r1466, 28;
	mov.b64 	%rd1934, {%r1469, %r1468};
	mov.b64 	{%r1470, %r1471}, %rd1910;
	shf.l.wrap.b32 	%r1472, %r1470, %r1471, 21;
	shf.l.wrap.b32 	%r1473, %r1471, %r1470, 21;
	mov.b64 	%rd1935, {%r1473, %r1472};
	mov.b64 	{%r1474, %r1475}, %rd1905;
	shf.l.wrap.b32 	%r1476, %r1474, %r1475, 15;
	shf.l.wrap.b32 	%r1477, %r1475, %r1474, 15;
	mov.b64 	%rd1936, {%r1477, %r1476};
	mov.b64 	{%r1478, %r1479}, %rd1899;
	shf.l.wrap.b32 	%r1480, %r1478, %r1479, 10;
	shf.l.wrap.b32 	%r1481, %r1479, %r1478, 10;
	mov.b64 	%rd1937, {%r1481, %r1480};
	mov.b64 	{%r1482, %r1483}, %rd1903;
	shf.l.wrap.b32 	%r1484, %r1482, %r1483, 6;
	shf.l.wrap.b32 	%r1485, %r1483, %r1482, 6;
	mov.b64 	%rd1938, {%r1485, %r1484};
	mov.b64 	{%r1486, %r1487}, %rd1894;
	shf.l.wrap.b32 	%r1488, %r1486, %r1487, 3;
	shf.l.wrap.b32 	%r1489, %r1487, %r1486, 3;
	mov.b64 	%rd1939, {%r1489, %r1488};
	mov.b64 	{%r1490, %r1491}, %rd1897;
	shf.l.wrap.b32 	%r1492, %r1490, %r1491, 1;
	shf.l.wrap.b32 	%r1493, %r1491, %r1490, 1;
	mov.b64 	%rd1940, {%r1493, %r1492};
	not.b64 	%rd1941, %rd1917;
	and.b64  	%rd1942, %rd1923, %rd1941;
	not.b64 	%rd1943, %rd1923;
	and.b64  	%rd1944, %rd1935, %rd1943;
	xor.b64  	%rd1945, %rd1944, %rd1917;
	not.b64 	%rd1946, %rd1935;
	and.b64  	%rd1947, %rd1929, %rd1946;
	xor.b64  	%rd1948, %rd1947, %rd1923;
	not.b64 	%rd1949, %rd1929;
	and.b64  	%rd1950, %rd1892, %rd1949;
	xor.b64  	%rd1951, %rd1950, %rd1935;
	not.b64 	%rd1952, %rd1892;
	and.b64  	%rd1953, %rd1917, %rd1952;
	xor.b64  	%rd1954, %rd1953, %rd1929;
	not.b64 	%rd1955, %rd1918;
	and.b64  	%rd1956, %rd1939, %rd1955;
	xor.b64  	%rd1957, %rd1956, %rd1934;
	not.b64 	%rd1958, %rd1939;
	and.b64  	%rd1959, %rd1932, %rd1958;
	xor.b64  	%rd1960, %rd1959, %rd1918;
	not.b64 	%rd1961, %rd1932;
	and.b64  	%rd1962, %rd1919, %rd1961;
	xor.b64  	%rd1963, %rd1962, %rd1939;
	not.b64 	%rd1964, %rd1919;
	and.b64  	%rd1965, %rd1934, %rd1964;
	xor.b64  	%rd1966, %rd1965, %rd1932;
	not.b64 	%rd1967, %rd1934;
	and.b64  	%rd1968, %rd1918, %rd1967;
	xor.b64  	%rd1969, %rd1968, %rd1919;
	not.b64 	%rd1970, %rd1938;
	and.b64  	%rd1971, %rd1924, %rd1970;
	xor.b64  	%rd1972, %rd1971, %rd1940;
	not.b64 	%rd1973, %rd1924;
	and.b64  	%rd1974, %rd1925, %rd1973;
	xor.b64  	%rd1975, %rd1974, %rd1938;
	not.b64 	%rd1976, %rd1925;
	and.b64  	%rd1977, %rd1921, %rd1976;
	xor.b64  	%rd1978, %rd1977, %rd1924;
	not.b64 	%rd1979, %rd1921;
	and.b64  	%rd1980, %rd1940, %rd1979;
	xor.b64  	%rd1981, %rd1980, %rd1925;
	not.b64 	%rd1982, %rd1940;
	and.b64  	%rd1983, %rd1938, %rd1982;
	xor.b64  	%rd1984, %rd1983, %rd1921;
	not.b64 	%rd1985, %rd1933;
	and.b64  	%rd1986, %rd1937, %rd1985;
	xor.b64  	%rd1987, %rd1986, %rd1928;
	not.b64 	%rd1988, %rd1937;
	and.b64  	%rd1989, %rd1936, %rd1988;
	xor.b64  	%rd1990, %rd1989, %rd1933;
	not.b64 	%rd1991, %rd1936;
	and.b64  	%rd1992, %rd1926, %rd1991;
	xor.b64  	%rd1993, %rd1992, %rd1937;
	not.b64 	%rd1994, %rd1926;
	and.b64  	%rd1995, %rd1928, %rd1994;
	xor.b64  	%rd1996, %rd1995, %rd1936;
	not.b64 	%rd1997, %rd1928;
	and.b64  	%rd1998, %rd1933, %rd1997;
	xor.b64  	%rd1999, %rd1998, %rd1926;
	not.b64 	%rd2000, %rd1931;
	and.b64  	%rd2001, %rd1920, %rd2000;
	xor.b64  	%rd2002, %rd2001, %rd1922;
	not.b64 	%rd2003, %rd1920;
	and.b64  	%rd2004, %rd1927, %rd2003;
	xor.b64  	%rd2005, %rd2004, %rd1931;
	not.b64 	%rd2006, %rd1927;
	and.b64  	%rd2007, %rd1930, %rd2006;
	xor.b64  	%rd2008, %rd2007, %rd1920;
	not.b64 	%rd2009, %rd1930;
	and.b64  	%rd2010, %rd1922, %rd2009;
	xor.b64  	%rd2011, %rd2010, %rd1927;
	not.b64 	%rd2012, %rd1922;
	and.b64  	%rd2013, %rd1931, %rd2012;
	xor.b64  	%rd2014, %rd2013, %rd1930;
	xor.b64  	%rd2015, %rd1892, %rd1942;
	xor.b64  	%rd2016, %rd2015, 2147516555;
	xor.b64  	%rd2017, %rd2016, %rd1957;
	xor.b64  	%rd2018, %rd2017, %rd1972;
	xor.b64  	%rd2019, %rd2018, %rd1987;
	xor.b64  	%rd2020, %rd2019, %rd2002;
	xor.b64  	%rd2021, %rd1945, %rd1960;
	xor.b64  	%rd2022, %rd2021, %rd1975;
	xor.b64  	%rd2023, %rd2022, %rd1990;
	xor.b64  	%rd2024, %rd2023, %rd2005;
	xor.b64  	%rd2025, %rd1948, %rd1963;
	xor.b64  	%rd2026, %rd2025, %rd1978;
	xor.b64  	%rd2027, %rd2026, %rd1993;
	xor.b64  	%rd2028, %rd2027, %rd2008;
	xor.b64  	%rd2029, %rd1951, %rd1966;
	xor.b64  	%rd2030, %rd2029, %rd1981;
	xor.b64  	%rd2031, %rd2030, %rd1996;
	xor.b64  	%rd2032, %rd2031, %rd2011;
	xor.b64  	%rd2033, %rd1954, %rd1969;
	xor.b64  	%rd2034, %rd2033, %rd1984;
	xor.b64  	%rd2035, %rd2034, %rd1999;
	xor.b64  	%rd2036, %rd2035, %rd2014;
	mov.b64 	{%r1494, %r1495}, %rd2024;
	shf.l.wrap.b32 	%r1496, %r1494, %r1495, 1;
	shf.l.wrap.b32 	%r1497, %r1495, %r1494, 1;
	mov.b64 	%rd2037, {%r1497, %r1496};
	xor.b64  	%rd2038, %rd2037, %rd2036;
	mov.b64 	{%r1498, %r1499}, %rd2028;
	shf.l.wrap.b32 	%r1500, %r1498, %r1499, 1;
	shf.l.wrap.b32 	%r1501, %r1499, %r1498, 1;
	mov.b64 	%rd2039, {%r1501, %r1500};
	xor.b64  	%rd2040, %rd2039, %rd2020;
	mov.b64 	{%r1502, %r1503}, %rd2032;
	shf.l.wrap.b32 	%r1504, %r1502, %r1503, 1;
	shf.l.wrap.b32 	%r1505, %r1503, %r1502, 1;
	mov.b64 	%rd2041, {%r1505, %r1504};
	xor.b64  	%rd2042, %rd2041, %rd2024;
	mov.b64 	{%r1506, %r1507}, %rd2036;
	shf.l.wrap.b32 	%r1508, %r1506, %r1507, 1;
	shf.l.wrap.b32 	%r1509, %r1507, %r1506, 1;
	mov.b64 	%rd2043, {%r1509, %r1508};
	xor.b64  	%rd2044, %rd2043, %rd2028;
	mov.b64 	{%r1510, %r1511}, %rd2020;
	shf.l.wrap.b32 	%r1512, %r1510, %r1511, 1;
	shf.l.wrap.b32 	%r1513, %r1511, %r1510, 1;
	mov.b64 	%rd2045, {%r1513, %r1512};
	xor.b64  	%rd2046, %rd2045, %rd2032;
	xor.b64  	%rd2047, %rd2038, %rd2016;
	xor.b64  	%rd2048, %rd2038, %rd1957;
	xor.b64  	%rd2049, %rd2038, %rd1972;
	xor.b64  	%rd2050, %rd2038, %rd1987;
	xor.b64  	%rd2051, %rd2038, %rd2002;
	xor.b64  	%rd2052, %rd2040, %rd1945;
	xor.b64  	%rd2053, %rd2040, %rd1960;
	xor.b64  	%rd2054, %rd2040, %rd1975;
	xor.b64  	%rd2055, %rd2040, %rd1990;
	xor.b64  	%rd2056, %rd2040, %rd2005;
	xor.b64  	%rd2057, %rd2042, %rd1948;
	xor.b64  	%rd2058, %rd2042, %rd1963;
	xor.b64  	%rd2059, %rd2042, %rd1978;
	xor.b64  	%rd2060, %rd2042, %rd1993;
	xor.b64  	%rd2061, %rd2042, %rd2008;
	xor.b64  	%rd2062, %rd2044, %rd1951;
	xor.b64  	%rd2063, %rd2044, %rd1966;
	xor.b64  	%rd2064, %rd2044, %rd1981;
	xor.b64  	%rd2065, %rd2044, %rd1996;
	xor.b64  	%rd2066, %rd2044, %rd2011;
	xor.b64  	%rd2067, %rd2046, %rd1954;
	xor.b64  	%rd2068, %rd2046, %rd1969;
	xor.b64  	%rd2069, %rd2046, %rd1984;
	xor.b64  	%rd2070, %rd2046, %rd1999;
	xor.b64  	%rd2071, %rd2046, %rd2014;
	mov.b64 	{%r1514, %r1515}, %rd2053;
	shf.l.wrap.b32 	%r1516, %r1515, %r1514, 12;
	shf.l.wrap.b32 	%r1517, %r1514, %r1515, 12;
	mov.b64 	%rd2072, {%r1517, %r1516};
	mov.b64 	{%r1518, %r1519}, %rd2068;
	shf.l.wrap.b32 	%r1520, %r1518, %r1519, 20;
	shf.l.wrap.b32 	%r1521, %r1519, %r1518, 20;
	mov.b64 	%rd2073, {%r1521, %r1520};
	mov.b64 	{%r1522, %r1523}, %rd2061;
	shf.l.wrap.b32 	%r1524, %r1523, %r1522, 29;
	shf.l.wrap.b32 	%r1525, %r1522, %r1523, 29;
	mov.b64 	%rd2074, {%r1525, %r1524};
	mov.b64 	{%r1526, %r1527}, %rd2069;
	shf.l.wrap.b32 	%r1528, %r1527, %r1526, 7;
	shf.l.wrap.b32 	%r1529, %r1526, %r1527, 7;
	mov.b64 	%rd2075, {%r1529, %r1528};
	mov.b64 	{%r1530, %r1531}, %rd2051;
	shf.l.wrap.b32 	%r1532, %r1530, %r1531, 18;
	shf.l.wrap.b32 	%r1533, %r1531, %r1530, 18;
	mov.b64 	%rd2076, {%r1533, %r1532};
	mov.b64 	{%r1534, %r1535}, %rd2057;
	shf.l.wrap.b32 	%r1536, %r1535, %r1534, 30;
	shf.l.wrap.b32 	%r1537, %r1534, %r1535, 30;
	mov.b64 	%rd2077, {%r1537, %r1536};
	mov.b64 	{%r1538, %r1539}, %rd2059;
	shf.l.wrap.b32 	%r1540, %r1539, %r1538, 11;
	shf.l.wrap.b32 	%r1541, %r1538, %r1539, 11;
	mov.b64 	%rd2078, {%r1541, %r1540};
	mov.b64 	{%r1542, %r1543}, %rd2064;
	shf.l.wrap.b32 	%r1544, %r1542, %r1543, 25;
	shf.l.wrap.b32 	%r1545, %r1543, %r1542, 25;
	mov.b64 	%rd2079, {%r1545, %r1544};
	mov.b64 	{%r1546, %r1547}, %rd2070;
	shf.l.wrap.b32 	%r1548, %r1546, %r1547, 8;
	shf.l.wrap.b32 	%r1549, %r1547, %r1546, 8;
	mov.b64 	%rd2080, {%r1549, %r1548};
	mov.b64 	{%r1550, %r1551}, %rd2066;
	shf.l.wrap.b32 	%r1552, %r1551, %r1550, 24;
	shf.l.wrap.b32 	%r1553, %r1550, %r1551, 24;
	mov.b64 	%rd2081, {%r1553, %r1552};
	mov.b64 	{%r1554, %r1555}, %rd2050;
	shf.l.wrap.b32 	%r1556, %r1555, %r1554, 9;
	shf.l.wrap.b32 	%r1557, %r1554, %r1555, 9;
	mov.b64 	%rd2082, {%r1557, %r1556};
	mov.b64 	{%r1558, %r1559}, %rd2067;
	shf.l.wrap.b32 	%r1560, %r1558, %r1559, 27;
	shf.l.wrap.b32 	%r1561, %r1559, %r1558, 27;
	mov.b64 	%rd2083, {%r1561, %r1560};
	mov.b64 	{%r1562, %r1563}, %rd2071;
	shf.l.wrap.b32 	%r1564, %r1562, %r1563, 14;
	shf.l.wrap.b32 	%r1565, %r1563, %r1562, 14;
	mov.b64 	%rd2084, {%r1565, %r1564};
	mov.b64 	{%r1566, %r1567}, %rd2056;
	shf.l.wrap.b32 	%r1568, %r1566, %r1567, 2;
	shf.l.wrap.b32 	%r1569, %r1567, %r1566, 2;
	mov.b64 	%rd2085, {%r1569, %r1568};
	mov.b64 	{%r1570, %r1571}, %rd2063;
	shf.l.wrap.b32 	%r1572, %r1571, %r1570, 23;
	shf.l.wrap.b32 	%r1573, %r1570, %r1571, 23;
	mov.b64 	%rd2086, {%r1573, %r1572};
	mov.b64 	{%r1574, %r1575}, %rd2055;
	shf.l.wrap.b32 	%r1576, %r1575, %r1574, 13;
	shf.l.wrap.b32 	%r1577, %r1574, %r1575, 13;
	mov.b64 	%rd2087, {%r1577, %r1576};
	mov.b64 	{%r1578, %r1579}, %rd2048;
	shf.l.wrap.b32 	%r1580, %r1579, %r1578, 4;
	shf.l.wrap.b32 	%r1581, %r1578, %r1579, 4;
	mov.b64 	%rd2088, {%r1581, %r1580};
	mov.b64 	{%r1582, %r1583}, %rd2062;
	shf.l.wrap.b32 	%r1584, %r1582, %r1583, 28;
	shf.l.wrap.b32 	%r1585, %r1583, %r1582, 28;
	mov.b64 	%rd2089, {%r1585, %r1584};
	mov.b64 	{%r1586, %r1587}, %rd2065;
	shf.l.wrap.b32 	%r1588, %r1586, %r1587, 21;
	shf.l.wrap.b32 	%r1589, %r1587, %r1586, 21;
	mov.b64 	%rd2090, {%r1589, %r1588};
	mov.b64 	{%r1590, %r1591}, %rd2060;
	shf.l.wrap.b32 	%r1592, %r1590, %r1591, 15;
	shf.l.wrap.b32 	%r1593, %r1591, %r1590, 15;
	mov.b64 	%rd2091, {%r1593, %r1592};
	mov.b64 	{%r1594, %r1595}, %rd2054;
	shf.l.wrap.b32 	%r1596, %r1594, %r1595, 10;
	shf.l.wrap.b32 	%r1597, %r1595, %r1594, 10;
	mov.b64 	%rd2092, {%r1597, %r1596};
	mov.b64 	{%r1598, %r1599}, %rd2058;
	shf.l.wrap.b32 	%r1600, %r1598, %r1599, 6;
	shf.l.wrap.b32 	%r1601, %r1599, %r1598, 6;
	mov.b64 	%rd2093, {%r1601, %r1600};
	mov.b64 	{%r1602, %r1603}, %rd2049;
	shf.l.wrap.b32 	%r1604, %r1602, %r1603, 3;
	shf.l.wrap.b32 	%r1605, %r1603, %r1602, 3;
	mov.b64 	%rd2094, {%r1605, %r1604};
	mov.b64 	{%r1606, %r1607}, %rd2052;
	shf.l.wrap.b32 	%r1608, %r1606, %r1607, 1;
	shf.l.wrap.b32 	%r1609, %r1607, %r1606, 1;
	mov.b64 	%rd2095, {%r1609, %r1608};
	not.b64 	%rd2096, %rd2072;
	and.b64  	%rd2097, %rd2078, %rd2096;
	not.b64 	%rd2098, %rd2078;
	and.b64  	%rd2099, %rd2090, %rd2098;
	xor.b64  	%rd2100, %rd2099, %rd2072;
	not.b64 	%rd2101, %rd2090;
	and.b64  	%rd2102, %rd2084, %rd2101;
	xor.b64  	%rd2103, %rd2102, %rd2078;
	not.b64 	%rd2104, %rd2084;
	and.b64  	%rd2105, %rd2047, %rd2104;
	xor.b64  	%rd2106, %rd2105, %rd2090;
	not.b64 	%rd2107, %rd2047;
	and.b64  	%rd2108, %rd2072, %rd2107;
	xor.b64  	%rd2109, %rd2108, %rd2084;
	not.b64 	%rd2110, %rd2073;
	and.b64  	%rd2111, %rd2094, %rd2110;
	xor.b64  	%rd2112, %rd2111, %rd2089;
	not.b64 	%rd2113, %rd2094;
	and.b64  	%rd2114, %rd2087, %rd2113;
	xor.b64  	%rd2115, %rd2114, %rd2073;
	not.b64 	%rd2116, %rd2087;
	and.b64  	%rd2117, %rd2074, %rd2116;
	xor.b64  	%rd2118, %rd2117, %rd2094;
	not.b64 	%rd2119, %rd2074;
	and.b64  	%rd2120, %rd2089, %rd2119;
	xor.b64  	%rd2121, %rd2120, %rd2087;
	not.b64 	%rd2122, %rd2089;
	and.b64  	%rd2123, %rd2073, %rd2122;
	xor.b64  	%rd2124, %rd2123, %rd2074;
	not.b64 	%rd2125, %rd2093;
	and.b64  	%rd2126, %rd2079, %rd2125;
	xor.b64  	%rd2127, %rd2126, %rd2095;
	not.b64 	%rd2128, %rd2079;
	and.b64  	%rd2129, %rd2080, %rd2128;
	xor.b64  	%rd2130, %rd2129, %rd2093;
	not.b64 	%rd2131, %rd2080;
	and.b64  	%rd2132, %rd2076, %rd2131;
	xor.b64  	%rd2133, %rd2132, %rd2079;
	not.b64 	%rd2134, %rd2076;
	and.b64  	%rd2135, %rd2095, %rd2134;
	xor.b64  	%rd2136, %rd2135, %rd2080;
	not.b64 	%rd2137, %rd2095;
	and.b64  	%rd2138, %rd2093, %rd2137;
	xor.b64  	%rd2139, %rd2138, %rd2076;
	not.b64 	%rd2140, %rd2088;
	and.b64  	%rd2141, %rd2092, %rd2140;
	xor.b64  	%rd2142, %rd2141, %rd2083;
	not.b64 	%rd2143, %rd2092;
	and.b64  	%rd2144, %rd2091, %rd2143;
	xor.b64  	%rd2145, %rd2144, %rd2088;
	not.b64 	%rd2146, %rd2091;
	and.b64  	%rd2147, %rd2081, %rd2146;
	xor.b64  	%rd2148, %rd2147, %rd2092;
	not.b64 	%rd2149, %rd2081;
	and.b64  	%rd2150, %rd2083, %rd2149;
	xor.b64  	%rd2151, %rd2150, %rd2091;
	not.b64 	%rd2152, %rd2083;
	and.b64  	%rd2153, %rd2088, %rd2152;
	xor.b64  	%rd2154, %rd2153, %rd2081;
	not.b64 	%rd2155, %rd2086;
	and.b64  	%rd2156, %rd2075, %rd2155;
	xor.b64  	%rd2157, %rd2156, %rd2077;
	not.b64 	%rd2158, %rd2075;
	and.b64  	%rd2159, %rd2082, %rd2158;
	xor.b64  	%rd2160, %rd2159, %rd2086;
	not.b64 	%rd2161, %rd2082;
	and.b64  	%rd2162, %rd2085, %rd2161;
	xor.b64  	%rd2163, %rd2162, %rd2075;
	not.b64 	%rd2164, %rd2085;
	and.b64  	%rd2165, %rd2077, %rd2164;
	xor.b64  	%rd2166, %rd2165, %rd2082;
	not.b64 	%rd2167, %rd2077;
	and.b64  	%rd2168, %rd2086, %rd2167;
	xor.b64  	%rd2169, %rd2168, %rd2085;
	xor.b64  	%rd2170, %rd2047, %rd2097;
	xor.b64  	%rd2171, %rd2170, -9223372036854775669;
	xor.b64  	%rd2172, %rd2171, %rd2112;
	xor.b64  	%rd2173, %rd2172, %rd2127;
	xor.b64  	%rd2174, %rd2173, %rd2142;
	xor.b64  	%rd2175, %rd2174, %rd2157;
	xor.b64  	%rd2176, %rd2100, %rd2115;
	xor.b64  	%rd2177, %rd2176, %rd2130;
	xor.b64  	%rd2178, %rd2177, %rd2145;
	xor.b64  	%rd2179, %rd2178, %rd2160;
	xor.b64  	%rd2180, %rd2103, %rd2118;
	xor.b64  	%rd2181, %rd2180, %rd2133;
	xor.b64  	%rd2182, %rd2181, %rd2148;
	xor.b64  	%rd2183, %rd2182, %rd2163;
	xor.b64  	%rd2184, %rd2106, %rd2121;
	xor.b64  	%rd2185, %rd2184, %rd2136;
	xor.b64  	%rd2186, %rd2185, %rd2151;
	xor.b64  	%rd2187, %rd2186, %rd2166;
	xor.b64  	%rd2188, %rd2109, %rd2124;
	xor.b64  	%rd2189, %rd2188, %rd2139;
	xor.b64  	%rd2190, %rd2189, %rd2154;
	xor.b64  	%rd2191, %rd2190, %rd2169;
	mov.b64 	{%r1610, %r1611}, %rd2179;
	shf.l.wrap.b32 	%r1612, %r1610, %r1611, 1;
	shf.l.wrap.b32 	%r1613, %r1611, %r1610, 1;
	mov.b64 	%rd2192, {%r1613, %r1612};
	xor.b64  	%rd2193, %rd2192, %rd2191;
	mov.b64 	{%r1614, %r1615}, %rd2183;
	shf.l.wrap.b32 	%r1616, %r1614, %r1615, 1;
	shf.l.wrap.b32 	%r1617, %r1615, %r1614, 1;
	mov.b64 	%rd2194, {%r1617, %r1616};
	xor.b64  	%rd2195, %rd2194, %rd2175;
	mov.b64 	{%r1618, %r1619}, %rd2187;
	shf.l.wrap.b32 	%r1620, %r1618, %r1619, 1;
	shf.l.wrap.b32 	%r1621, %r1619, %r1618, 1;
	mov.b64 	%rd2196, {%r1621, %r1620};
	xor.b64  	%rd2197, %rd2196, %rd2179;
	mov.b64 	{%r1622, %r1623}, %rd2191;
	shf.l.wrap.b32 	%r1624, %r1622, %r1623, 1;
	shf.l.wrap.b32 	%r1625, %r1623, %r1622, 1;
	mov.b64 	%rd2198, {%r1625, %r1624};
	xor.b64  	%rd2199, %rd2198, %rd2183;
	mov.b64 	{%r1626, %r1627}, %rd2175;
	shf.l.wrap.b32 	%r1628, %r1626, %r1627, 1;
	shf.l.wrap.b32 	%r1629, %r1627, %r1626, 1;
	mov.b64 	%rd2200, {%r1629, %r1628};
	xor.b64  	%rd2201, %rd2200, %rd2187;
	xor.b64  	%rd2202, %rd2193, %rd2171;
	xor.b64  	%rd2203, %rd2193, %rd2112;
	xor.b64  	%rd2204, %rd2193, %rd2127;
	xor.b64  	%rd2205, %rd2193, %rd2142;
	xor.b64  	%rd2206, %rd2193, %rd2157;
	xor.b64  	%rd2207, %rd2195, %rd2100;
	xor.b64  	%rd2208, %rd2195, %rd2115;
	xor.b64  	%rd2209, %rd2195, %rd2130;
	xor.b64  	%rd2210, %rd2195, %rd2145;
	xor.b64  	%rd2211, %rd2195, %rd2160;
	xor.b64  	%rd2212, %rd2197, %rd2103;
	xor.b64  	%rd2213, %rd2197, %rd2118;
	xor.b64  	%rd2214, %rd2197, %rd2133;
	xor.b64  	%rd2215, %rd2197, %rd2148;
	xor.b64  	%rd2216, %rd2197, %rd2163;
	xor.b64  	%rd2217, %rd2199, %rd2106;
	xor.b64  	%rd2218, %rd2199, %rd2121;
	xor.b64  	%rd2219, %rd2199, %rd2136;
	xor.b64  	%rd2220, %rd2199, %rd2151;
	xor.b64  	%rd2221, %rd2199, %rd2166;
	xor.b64  	%rd2222, %rd2201, %rd2109;
	xor.b64  	%rd2223, %rd2201, %rd2124;
	xor.b64  	%rd2224, %rd2201, %rd2139;
	xor.b64  	%rd2225, %rd2201, %rd2154;
	xor.b64  	%rd2226, %rd2201, %rd2169;
	mov.b64 	{%r1630, %r1631}, %rd2208;
	shf.l.wrap.b32 	%r1632, %r1631, %r1630, 12;
	shf.l.wrap.b32 	%r1633, %r1630, %r1631, 12;
	mov.b64 	%rd2227, {%r1633, %r1632};
	mov.b64 	{%r1634, %r1635}, %rd2223;
	shf.l.wrap.b32 	%r1636, %r1634, %r1635, 20;
	shf.l.wrap.b32 	%r1637, %r1635, %r1634, 20;
	mov.b64 	%rd2228, {%r1637, %r1636};
	mov.b64 	{%r1638, %r1639}, %rd2216;
	shf.l.wrap.b32 	%r1640, %r1639, %r1638, 29;
	shf.l.wrap.b32 	%r1641, %r1638, %r1639, 29;
	mov.b64 	%rd2229, {%r1641, %r1640};
	mov.b64 	{%r1642, %r1643}, %rd2224;
	shf.l.wrap.b32 	%r1644, %r1643, %r1642, 7;
	shf.l.wrap.b32 	%r1645, %r1642, %r1643, 7;
	mov.b64 	%rd2230, {%r1645, %r1644};
	mov.b64 	{%r1646, %r1647}, %rd2206;
	shf.l.wrap.b32 	%r1648, %r1646, %r1647, 18;
	shf.l.wrap.b32 	%r1649, %r1647, %r1646, 18;
	mov.b64 	%rd2231, {%r1649, %r1648};
	mov.b64 	{%r1650, %r1651}, %rd2212;
	shf.l.wrap.b32 	%r1652, %r1651, %r1650, 30;
	shf.l.wrap.b32 	%r1653, %r1650, %r1651, 30;
	mov.b64 	%rd2232, {%r1653, %r1652};
	mov.b64 	{%r1654, %r1655}, %rd2214;
	shf.l.wrap.b32 	%r1656, %r1655, %r1654, 11;
	shf.l.wrap.b32 	%r1657, %r1654, %r1655, 11;
	mov.b64 	%rd2233, {%r1657, %r1656};
	mov.b64 	{%r1658, %r1659}, %rd2219;
	shf.l.wrap.b32 	%r1660, %r1658, %r1659, 25;
	shf.l.wrap.b32 	%r1661, %r1659, %r1658, 25;
	mov.b64 	%rd2234, {%r1661, %r1660};
	mov.b64 	{%r1662, %r1663}, %rd2225;
	shf.l.wrap.b32 	%r1664, %r1662, %r1663, 8;
	shf.l.wrap.b32 	%r1665, %r1663, %r1662, 8;
	mov.b64 	%rd2235, {%r1665, %r1664};
	mov.b64 	{%r1666, %r1667}, %rd2221;
	shf.l.wrap.b32 	%r1668, %r1667, %r1666, 24;
	shf.l.wrap.b32 	%r1669, %r1666, %r1667, 24;
	mov.b64 	%rd2236, {%r1669, %r1668};
	mov.b64 	{%r1670, %r1671}, %rd2205;
	shf.l.wrap.b32 	%r1672, %r1671, %r1670, 9;
	shf.l.wrap.b32 	%r1673, %r1670, %r1671, 9;
	mov.b64 	%rd2237, {%r1673, %r1672};
	mov.b64 	{%r1674, %r1675}, %rd2222;
	shf.l.wrap.b32 	%r1676, %r1674, %r1675, 27;
	shf.l.wrap.b32 	%r1677, %r1675, %r1674, 27;
	mov.b64 	%rd2238, {%r1677, %r1676};
	mov.b64 	{%r1678, %r1679}, %rd2226;
	shf.l.wrap.b32 	%r1680, %r1678, %r1679, 14;
	shf.l.wrap.b32 	%r1681, %r1679, %r1678, 14;
	mov.b64 	%rd2239, {%r1681, %r1680};
	mov.b64 	{%r1682, %r1683}, %rd2211;
	shf.l.wrap.b32 	%r1684, %r1682, %r1683, 2;
	shf.l.wrap.b32 	%r1685, %r1683, %r1682, 2;
	mov.b64 	%rd2240, {%r1685, %r1684};
	mov.b64 	{%r1686, %r1687}, %rd2218;
	shf.l.wrap.b32 	%r1688, %r1687, %r1686, 23;
	shf.l.wrap.b32 	%r1689, %r1686, %r1687, 23;
	mov.b64 	%rd2241, {%r1689, %r1688};
	mov.b64 	{%r1690, %r1691}, %rd2210;
	shf.l.wrap.b32 	%r1692, %r1691, %r1690, 13;
	shf.l.wrap.b32 	%r1693, %r1690, %r1691, 13;
	mov.b64 	%rd2242, {%r1693, %r1692};
	mov.b64 	{%r1694, %r1695}, %rd2203;
	shf.l.wrap.b32 	%r1696, %r1695, %r1694, 4;
	shf.l.wrap.b32 	%r1697, %r1694, %r1695, 4;
	mov.b64 	%rd2243, {%r1697, %r1696};
	mov.b64 	{%r1698, %r1699}, %rd2217;
	shf.l.wrap.b32 	%r1700, %r1698, %r1699, 28;
	shf.l.wrap.b32 	%r1701, %r1699, %r1698, 28;
	mov.b64 	%rd2244, {%r1701, %r1700};
	mov.b64 	{%r1702, %r1703}, %rd2220;
	shf.l.wrap.b32 	%r1704, %r1702, %r1703, 21;
	shf.l.wrap.b32 	%r1705, %r1703, %r1702, 21;
	mov.b64 	%rd2245, {%r1705, %r1704};
	mov.b64 	{%r1706, %r1707}, %rd2215;
	shf.l.wrap.b32 	%r1708, %r1706, %r1707, 15;
	shf.l.wrap.b32 	%r1709, %r1707, %r1706, 15;
	mov.b64 	%rd2246, {%r1709, %r1708};
	mov.b64 	{%r1710, %r1711}, %rd2209;
	shf.l.wrap.b32 	%r1712, %r1710, %r1711, 10;
	shf.l.wrap.b32 	%r1713, %r1711, %r1710, 10;
	mov.b64 	%rd2247, {%r1713, %r1712};
	mov.b64 	{%r1714, %r1715}, %rd2213;
	shf.l.wrap.b32 	%r1716, %r1714, %r1715, 6;
	shf.l.wrap.b32 	%r1717, %r1715, %r1714, 6;
	mov.b64 	%rd2248, {%r1717, %r1716};
	mov.b64 	{%r1718, %r1719}, %rd2204;
	shf.l.wrap.b32 	%r1720, %r1718, %r1719, 3;
	shf.l.wrap.b32 	%r1721, %r1719, %r1718, 3;
	mov.b64 	%rd2249, {%r1721, %r1720};
	mov.b64 	{%r1722, %r1723}, %rd2207;
	shf.l.wrap.b32 	%r1724, %r1722, %r1723, 1;
	shf.l.wrap.b32 	%r1725, %r1723, %r1722, 1;
	mov.b64 	%rd2250, {%r1725, %r1724};
	not.b64 	%rd2251, %rd2227;
	and.b64  	%rd2252, %rd2233, %rd2251;
	not.b64 	%rd2253, %rd2233;
	and.b64  	%rd2254, %rd2245, %rd2253;
	xor.b64  	%rd2255, %rd2254, %rd2227;
	not.b64 	%rd2256, %rd2245;
	and.b64  	%rd2257, %rd2239, %rd2256;
	xor.b64  	%rd2258, %rd2257, %rd2233;
	not.b64 	%rd2259, %rd2239;
	and.b64  	%rd2260, %rd2202, %rd2259;
	xor.b64  	%rd2261, %rd2260, %rd2245;
	not.b64 	%rd2262, %rd2202;
	and.b64  	%rd2263, %rd2227, %rd2262;
	xor.b64  	%rd2264, %rd2263, %rd2239;
	not.b64 	%rd2265, %rd2228;
	and.b64  	%rd2266, %rd2249, %rd2265;
	xor.b64  	%rd2267, %rd2266, %rd2244;
	not.b64 	%rd2268, %rd2249;
	and.b64  	%rd2269, %rd2242, %rd2268;
	xor.b64  	%rd2270, %rd2269, %rd2228;
	not.b64 	%rd2271, %rd2242;
	and.b64  	%rd2272, %rd2229, %rd2271;
	xor.b64  	%rd2273, %rd2272, %rd2249;
	not.b64 	%rd2274, %rd2229;
	and.b64  	%rd2275, %rd2244, %rd2274;
	xor.b64  	%rd2276, %rd2275, %rd2242;
	not.b64 	%rd2277, %rd2244;
	and.b64  	%rd2278, %rd2228, %rd2277;
	xor.b64  	%rd2279, %rd2278, %rd2229;
	not.b64 	%rd2280, %rd2248;
	and.b64  	%rd2281, %rd2234, %rd2280;
	xor.b64  	%rd2282, %rd2281, %rd2250;
	not.b64 	%rd2283, %rd2234;
	and.b64  	%rd2284, %rd2235, %rd2283;
	xor.b64  	%rd2285, %rd2284, %rd2248;
	not.b64 	%rd2286, %rd2235;
	and.b64  	%rd2287, %rd2231, %rd2286;
	xor.b64  	%rd2288, %rd2287, %rd2234;
	not.b64 	%rd2289, %rd2231;
	and.b64  	%rd2290, %rd2250, %rd2289;
	xor.b64  	%rd2291, %rd2290, %rd2235;
	not.b64 	%rd2292, %rd2250;
	and.b64  	%rd2293, %rd2248, %rd2292;
	xor.b64  	%rd2294, %rd2293, %rd2231;
	not.b64 	%rd2295, %rd2243;
	and.b64  	%rd2296, %rd2247, %rd2295;
	xor.b64  	%rd2297, %rd2296, %rd2238;
	not.b64 	%rd2298, %rd2247;
	and.b64  	%rd2299, %rd2246, %rd2298;
	xor.b64  	%rd2300, %rd2299, %rd2243;
	not.b64 	%rd2301, %rd2246;
	and.b64  	%rd2302, %rd2236, %rd2301;
	xor.b64  	%rd2303, %rd2302, %rd2247;
	not.b64 	%rd2304, %rd2236;
	and.b64  	%rd2305, %rd2238, %rd2304;
	xor.b64  	%rd2306, %rd2305, %rd2246;
	not.b64 	%rd2307, %rd2238;
	and.b64  	%rd2308, %rd2243, %rd2307;
	xor.b64  	%rd2309, %rd2308, %rd2236;
	not.b64 	%rd2310, %rd2241;
	and.b64  	%rd2311, %rd2230, %rd2310;
	xor.b64  	%rd2312, %rd2311, %rd2232;
	not.b64 	%rd2313, %rd2230;
	and.b64  	%rd2314, %rd2237, %rd2313;
	xor.b64  	%rd2315, %rd2314, %rd2241;
	not.b64 	%rd2316, %rd2237;
	and.b64  	%rd2317, %rd2240, %rd2316;
	xor.b64  	%rd2318, %rd2317, %rd2230;
	not.b64 	%rd2319, %rd2240;
	and.b64  	%rd2320, %rd2232, %rd2319;
	xor.b64  	%rd2321, %rd2320, %rd2237;
	not.b64 	%rd2322, %rd2232;
	and.b64  	%rd2323, %rd2241, %rd2322;
	xor.b64  	%rd2324, %rd2323, %rd2240;
	xor.b64  	%rd2325, %rd2202, %rd2252;
	xor.b64  	%rd2326, %rd2325, -9223372036854742903;
	xor.b64  	%rd2327, %rd2326, %rd2267;
	xor.b64  	%rd2328, %rd2327, %rd2282;
	xor.b64  	%rd2329, %rd2328, %rd2297;
	xor.b64  	%rd2330, %rd2329, %rd2312;
	xor.b64  	%rd2331, %rd2255, %rd2270;
	xor.b64  	%rd2332, %rd2331, %rd2285;
	xor.b64  	%rd2333, %rd2332, %rd2300;
	xor.b64  	%rd2334, %rd2333, %rd2315;
	xor.b64  	%rd2335, %rd2258, %rd2273;
	xor.b64  	%rd2336, %rd2335, %rd2288;
	xor.b64  	%rd2337, %rd2336, %rd2303;
	xor.b64  	%rd2338, %rd2337, %rd2318;
	xor.b64  	%rd2339, %rd2261, %rd2276;
	xor.b64  	%rd2340, %rd2339, %rd2291;
	xor.b64  	%rd2341, %rd2340, %rd2306;
	xor.b64  	%rd2342, %rd2341, %rd2321;
	xor.b64  	%rd2343, %rd2264, %rd2279;
	xor.b64  	%rd2344, %rd2343, %rd2294;
	xor.b64  	%rd2345, %rd2344, %rd2309;
	xor.b64  	%rd2346, %rd2345, %rd2324;
	mov.b64 	{%r1726, %r1727}, %rd2334;
	shf.l.wrap.b32 	%r1728, %r1726, %r1727, 1;
	shf.l.wrap.b32 	%r1729, %r1727, %r1726, 1;
	mov.b64 	%rd2347, {%r1729, %r1728};
	xor.b64  	%rd2348, %rd2347, %rd2346;
	mov.b64 	{%r1730, %r1731}, %rd2338;
	shf.l.wrap.b32 	%r1732, %r1730, %r1731, 1;
	shf.l.wrap.b32 	%r1733, %r1731, %r1730, 1;
	mov.b64 	%rd2349, {%r1733, %r1732};
	xor.b64  	%rd2350, %rd2349, %rd2330;
	mov.b64 	{%r1734, %r1735}, %rd2342;
	shf.l.wrap.b32 	%r1736, %r1734, %r1735, 1;
	shf.l.wrap.b32 	%r1737, %r1735, %r1734, 1;
	mov.b64 	%rd2351, {%r1737, %r1736};
	xor.b64  	%rd2352, %rd2351, %rd2334;
	mov.b64 	{%r1738, %r1739}, %rd2346;
	shf.l.wrap.b32 	%r1740, %r1738, %r1739, 1;
	shf.l.wrap.b32 	%r1741, %r1739, %r1738, 1;
	mov.b64 	%rd2353, {%r1741, %r1740};
	xor.b64  	%rd2354, %rd2353, %rd2338;
	mov.b64 	{%r1742, %r1743}, %rd2330;
	shf.l.wrap.b32 	%r1744, %r1742, %r1743, 1;
	shf.l.wrap.b32 	%r1745, %r1743, %r1742, 1;
	mov.b64 	%rd2355, {%r1745, %r1744};
	xor.b64  	%rd2356, %rd2355, %rd2342;
	xor.b64  	%rd2357, %rd2348, %rd2326;
	xor.b64  	%rd2358, %rd2348, %rd2267;
	xor.b64  	%rd2359, %rd2348, %rd2282;
	xor.b64  	%rd2360, %rd2348, %rd2297;
	xor.b64  	%rd2361, %rd2348, %rd2312;
	xor.b64  	%rd2362, %rd2350, %rd2255;
	xor.b64  	%rd2363, %rd2350, %rd2270;
	xor.b64  	%rd2364, %rd2350, %rd2285;
	xor.b64  	%rd2365, %rd2350, %rd2300;
	xor.b64  	%rd2366, %rd2350, %rd2315;
	xor.b64  	%rd2367, %rd2352, %rd2258;
	xor.b64  	%rd2368, %rd2352, %rd2273;
	xor.b64  	%rd2369, %rd2352, %rd2288;
	xor.b64  	%rd2370, %rd2352, %rd2303;
	xor.b64  	%rd2371, %rd2352, %rd2318;
	xor.b64  	%rd2372, %rd2354, %rd2261;
	xor.b64  	%rd2373, %rd2354, %rd2276;
	xor.b64  	%rd2374, %rd2354, %rd2291;
	xor.b64  	%rd2375, %rd2354, %rd2306;
	xor.b64  	%rd2376, %rd2354, %rd2321;
	xor.b64  	%rd2377, %rd2356, %rd2264;
	xor.b64  	%rd2378, %rd2356, %rd2279;
	xor.b64  	%rd2379, %rd2356, %rd2294;
	xor.b64  	%rd2380, %rd2356, %rd2309;
	xor.b64  	%rd2381, %rd2356, %rd2324;
	mov.b64 	{%r1746, %r1747}, %rd2363;
	shf.l.wrap.b32 	%r1748, %r1747, %r1746, 12;
	shf.l.wrap.b32 	%r1749, %r1746, %r1747, 12;
	mov.b64 	%rd2382, {%r1749, %r1748};
	mov.b64 	{%r1750, %r1751}, %rd2378;
	shf.l.wrap.b32 	%r1752, %r1750, %r1751, 20;
	shf.l.wrap.b32 	%r1753, %r1751, %r1750, 20;
	mov.b64 	%rd2383, {%r1753, %r1752};
	mov.b64 	{%r1754, %r1755}, %rd2371;
	shf.l.wrap.b32 	%r1756, %r1755, %r1754, 29;
	shf.l.wrap.b32 	%r1757, %r1754, %r1755, 29;
	mov.b64 	%rd2384, {%r1757, %r1756};
	mov.b64 	{%r1758, %r1759}, %rd2379;
	shf.l.wrap.b32 	%r1760, %r1759, %r1758, 7;
	shf.l.wrap.b32 	%r1761, %r1758, %r1759, 7;
	mov.b64 	%rd2385, {%r1761, %r1760};
	mov.b64 	{%r1762, %r1763}, %rd2361;
	shf.l.wrap.b32 	%r1764, %r1762, %r1763, 18;
	shf.l.wrap.b32 	%r1765, %r1763, %r1762, 18;
	mov.b64 	%rd2386, {%r1765, %r1764};
	mov.b64 	{%r1766, %r1767}, %rd2367;
	shf.l.wrap.b32 	%r1768, %r1767, %r1766, 30;
	shf.l.wrap.b32 	%r1769, %r1766, %r1767, 30;
	mov.b64 	%rd2387, {%r1769, %r1768};
	mov.b64 	{%r1770, %r1771}, %rd2369;
	shf.l.wrap.b32 	%r1772, %r1771, %r1770, 11;
	shf.l.wrap.b32 	%r1773, %r1770, %r1771, 11;
	mov.b64 	%rd2388, {%r1773, %r1772};
	mov.b64 	{%r1774, %r1775}, %rd2374;
	shf.l.wrap.b32 	%r1776, %r1774, %r1775, 25;
	shf.l.wrap.b32 	%r1777, %r1775, %r1774, 25;
	mov.b64 	%rd2389, {%r1777, %r1776};
	mov.b64 	{%r1778, %r1779}, %rd2380;
	shf.l.wrap.b32 	%r1780, %r1778, %r1779, 8;
	shf.l.wrap.b32 	%r1781, %r1779, %r1778, 8;
	mov.b64 	%rd2390, {%r1781, %r1780};
	mov.b64 	{%r1782, %r1783}, %rd2376;
	shf.l.wrap.b32 	%r1784, %r1783, %r1782, 24;
	shf.l.wrap.b32 	%r1785, %r1782, %r1783, 24;
	mov.b64 	%rd2391, {%r1785, %r1784};
	mov.b64 	{%r1786, %r1787}, %rd2360;
	shf.l.wrap.b32 	%r1788, %r1787, %r1786, 9;
	shf.l.wrap.b32 	%r1789, %r1786, %r1787, 9;
	mov.b64 	%rd2392, {%r1789, %r1788};
	mov.b64 	{%r1790, %r1791}, %rd2377;
	shf.l.wrap.b32 	%r1792, %r1790, %r1791, 27;
	shf.l.wrap.b32 	%r1793, %r1791, %r1790, 27;
	mov.b64 	%rd2393, {%r1793, %r1792};
	mov.b64 	{%r1794, %r1795}, %rd2381;
	shf.l.wrap.b32 	%r1796, %r1794, %r1795, 14;
	shf.l.wrap.b32 	%r1797, %r1795, %r1794, 14;
	mov.b64 	%rd2394, {%r1797, %r1796};
	mov.b64 	{%r1798, %r1799}, %rd2366;
	shf.l.wrap.b32 	%r1800, %r1798, %r1799, 2;
	shf.l.wrap.b32 	%r1801, %r1799, %r1798, 2;
	mov.b64 	%rd2395, {%r1801, %r1800};
	mov.b64 	{%r1802, %r1803}, %rd2373;
	shf.l.wrap.b32 	%r1804, %r1803, %r1802, 23;
	shf.l.wrap.b32 	%r1805, %r1802, %r1803, 23;
	mov.b64 	%rd2396, {%r1805, %r1804};
	mov.b64 	{%r1806, %r1807}, %rd2365;
	shf.l.wrap.b32 	%r1808, %r1807, %r1806, 13;
	shf.l.wrap.b32 	%r1809, %r1806, %r1807, 13;
	mov.b64 	%rd2397, {%r1809, %r1808};
	mov.b64 	{%r1810, %r1811}, %rd2358;
	shf.l.wrap.b32 	%r1812, %r1811, %r1810, 4;
	shf.l.wrap.b32 	%r1813, %r1810, %r1811, 4;
	mov.b64 	%rd2398, {%r1813, %r1812};
	mov.b64 	{%r1814, %r1815}, %rd2372;
	shf.l.wrap.b32 	%r1816, %r1814, %r1815, 28;
	shf.l.wrap.b32 	%r1817, %r1815, %r1814, 28;
	mov.b64 	%rd2399, {%r1817, %r1816};
	mov.b64 	{%r1818, %r1819}, %rd2375;
	shf.l.wrap.b32 	%r1820, %r1818, %r1819, 21;
	shf.l.wrap.b32 	%r1821, %r1819, %r1818, 21;
	mov.b64 	%rd2400, {%r1821, %r1820};
	mov.b64 	{%r1822, %r1823}, %rd2370;
	shf.l.wrap.b32 	%r1824, %r1822, %r1823, 15;
	shf.l.wrap.b32 	%r1825, %r1823, %r1822, 15;
	mov.b64 	%rd2401, {%r1825, %r1824};
	mov.b64 	{%r1826, %r1827}, %rd2364;
	shf.l.wrap.b32 	%r1828, %r1826, %r1827, 10;
	shf.l.wrap.b32 	%r1829, %r1827, %r1826, 10;
	mov.b64 	%rd2402, {%r1829, %r1828};
	mov.b64 	{%r1830, %r1831}, %rd2368;
	shf.l.wrap.b32 	%r1832, %r1830, %r1831, 6;
	shf.l.wrap.b32 	%r1833, %r1831, %r1830, 6;
	mov.b64 	%rd2403, {%r1833, %r1832};
	mov.b64 	{%r1834, %r1835}, %rd2359;
	shf.l.wrap.b32 	%r1836, %r1834, %r1835, 3;
	shf.l.wrap.b32 	%r1837, %r1835, %r1834, 3;
	mov.b64 	%rd2404, {%r1837, %r1836};
	mov.b64 	{%r1838, %r1839}, %rd2362;
	shf.l.wrap.b32 	%r1840, %r1838, %r1839, 1;
	shf.l.wrap.b32 	%r1841, %r1839, %r1838, 1;
	mov.b64 	%rd2405, {%r1841, %r1840};
	not.b64 	%rd2406, %rd2382;
	and.b64  	%rd2407, %rd2388, %rd2406;
	not.b64 	%rd2408, %rd2388;
	and.b64  	%rd2409, %rd2400, %rd2408;
	xor.b64  	%rd2410, %rd2409, %rd2382;
	not.b64 	%rd2411, %rd2400;
	and.b64  	%rd2412, %rd2394, %rd2411;
	xor.b64  	%rd2413, %rd2412, %rd2388;
	not.b64 	%rd2414, %rd2394;
	and.b64  	%rd2415, %rd2357, %rd2414;
	xor.b64  	%rd2416, %rd2415, %rd2400;
	not.b64 	%rd2417, %rd2357;
	and.b64  	%rd2418, %rd2382, %rd2417;
	xor.b64  	%rd2419, %rd2418, %rd2394;
	not.b64 	%rd2420, %rd2383;
	and.b64  	%rd2421, %rd2404, %rd2420;
	xor.b64  	%rd2422, %rd2421, %rd2399;
	not.b64 	%rd2423, %rd2404;
	and.b64  	%rd2424, %rd2397, %rd2423;
	xor.b64  	%rd2425, %rd2424, %rd2383;
	not.b64 	%rd2426, %rd2397;
	and.b64  	%rd2427, %rd2384, %rd2426;
	xor.b64  	%rd2428, %rd2427, %rd2404;
	not.b64 	%rd2429, %rd2384;
	and.b64  	%rd2430, %rd2399, %rd2429;
	xor.b64  	%rd2431, %rd2430, %rd2397;
	not.b64 	%rd2432, %rd2399;
	and.b64  	%rd2433, %rd2383, %rd2432;
	xor.b64  	%rd2434, %rd2433, %rd2384;
	not.b64 	%rd2435, %rd2403;
	and.b64  	%rd2436, %rd2389, %rd2435;
	xor.b64  	%rd2437, %rd2436, %rd2405;
	not.b64 	%rd2438, %rd2389;
	and.b64  	%rd2439, %rd2390, %rd2438;
	xor.b64  	%rd2440, %rd2439, %rd2403;
	not.b64 	%rd2441, %rd2390;
	and.b64  	%rd2442, %rd2386, %rd2441;
	xor.b64  	%rd2443, %rd2442, %rd2389;
	not.b64 	%rd2444, %rd2386;
	and.b64  	%rd2445, %rd2405, %rd2444;
	xor.b64  	%rd2446, %rd2445, %rd2390;
	not.b64 	%rd2447, %rd2405;
	and.b64  	%rd2448, %rd2403, %rd2447;
	xor.b64  	%rd2449, %rd2448, %rd2386;
	not.b64 	%rd2450, %rd2398;
	and.b64  	%rd2451, %rd2402, %rd2450;
	xor.b64  	%rd2452, %rd2451, %rd2393;
	not.b64 	%rd2453, %rd2402;
	and.b64  	%rd2454, %rd2401, %rd2453;
	xor.b64  	%rd2455, %rd2454, %rd2398;
	not.b64 	%rd2456, %rd2401;
	and.b64  	%rd2457, %rd2391, %rd2456;
	xor.b64  	%rd2458, %rd2457, %rd2402;
	not.b64 	%rd2459, %rd2391;
	and.b64  	%rd2460, %rd2393, %rd2459;
	xor.b64  	%rd2461, %rd2460, %rd2401;
	not.b64 	%rd2462, %rd2393;
	and.b64  	%rd2463, %rd2398, %rd2462;
	xor.b64  	%rd2464, %rd2463, %rd2391;
	not.b64 	%rd2465, %rd2396;
	and.b64  	%rd2466, %rd2385, %rd2465;
	xor.b64  	%rd2467, %rd2466, %rd2387;
	not.b64 	%rd2468, %rd2385;
	and.b64  	%rd2469, %rd2392, %rd2468;
	xor.b64  	%rd2470, %rd2469, %rd2396;
	not.b64 	%rd2471, %rd2392;
	and.b64  	%rd2472, %rd2395, %rd2471;
	xor.b64  	%rd2473, %rd2472, %rd2385;
	not.b64 	%rd2474, %rd2395;
	and.b64  	%rd2475, %rd2387, %rd2474;
	xor.b64  	%rd2476, %rd2475, %rd2392;
	not.b64 	%rd2477, %rd2387;
	and.b64  	%rd2478, %rd2396, %rd2477;
	xor.b64  	%rd2479, %rd2478, %rd2395;
	xor.b64  	%rd2480, %rd2357, %rd2407;
	xor.b64  	%rd2481, %rd2480, -9223372036854743037;
	xor.b64  	%rd2482, %rd2481, %rd2422;
	xor.b64  	%rd2483, %rd2482, %rd2437;
	xor.b64  	%rd2484, %rd2483, %rd2452;
	xor.b64  	%rd2485, %rd2484, %rd2467;
	xor.b64  	%rd2486, %rd2410, %rd2425;
	xor.b64  	%rd2487, %rd2486, %rd2440;
	xor.b64  	%rd2488, %rd2487, %rd2455;
	xor.b64  	%rd2489, %rd2488, %rd2470;
	xor.b64  	%rd2490, %rd2413, %rd2428;
	xor.b64  	%rd2491, %rd2490, %rd2443;
	xor.b64  	%rd2492, %rd2491, %rd2458;
	xor.b64  	%rd2493, %rd2492, %rd2473;
	xor.b64  	%rd2494, %rd2416, %rd2431;
	xor.b64  	%rd2495, %rd2494, %rd2446;
	xor.b64  	%rd2496, %rd2495, %rd2461;
	xor.b64  	%rd2497, %rd2496, %rd2476;
	xor.b64  	%rd2498, %rd2419, %rd2434;
	xor.b64  	%rd2499, %rd2498, %rd2449;
	xor.b64  	%rd2500, %rd2499, %rd2464;
	xor.b64  	%rd2501, %rd2500, %rd2479;
	mov.b64 	{%r1842, %r1843}, %rd2489;
	shf.l.wrap.b32 	%r1844, %r1842, %r1843, 1;
	shf.l.wrap.b32 	%r1845, %r1843, %r1842, 1;
	mov.b64 	%rd2502, {%r1845, %r1844};
	xor.b64  	%rd2503, %rd2502, %rd2501;
	mov.b64 	{%r1846, %r1847}, %rd2493;
	shf.l.wrap.b32 	%r1848, %r1846, %r1847, 1;
	shf.l.wrap.b32 	%r1849, %r1847, %r1846, 1;
	mov.b64 	%rd2504, {%r1849, %r1848};
	xor.b64  	%rd2505, %rd2504, %rd2485;
	mov.b64 	{%r1850, %r1851}, %rd2497;
	shf.l.wrap.b32 	%r1852, %r1850, %r1851, 1;
	shf.l.wrap.b32 	%r1853, %r1851, %r1850, 1;
	mov.b64 	%rd2506, {%r1853, %r1852};
	xor.b64  	%rd2507, %rd2506, %rd2489;
	mov.b64 	{%r1854, %r1855}, %rd2501;
	shf.l.wrap.b32 	%r1856, %r1854, %r1855, 1;
	shf.l.wrap.b32 	%r1857, %r1855, %r1854, 1;
	mov.b64 	%rd2508, {%r1857, %r1856};
	xor.b64  	%rd2509, %rd2508, %rd2493;
	mov.b64 	{%r1858, %r1859}, %rd2485;
	shf.l.wrap.b32 	%r1860, %r1858, %r1859, 1;
	shf.l.wrap.b32 	%r1861, %r1859, %r1858, 1;
	mov.b64 	%rd2510, {%r1861, %r1860};
	xor.b64  	%rd2511, %rd2510, %rd2497;
	xor.b64  	%rd2512, %rd2503, %rd2481;
	xor.b64  	%rd2513, %rd2503, %rd2422;
	xor.b64  	%rd2514, %rd2503, %rd2437;
	xor.b64  	%rd2515, %rd2503, %rd2452;
	xor.b64  	%rd2516, %rd2503, %rd2467;
	xor.b64  	%rd2517, %rd2505, %rd2410;
	xor.b64  	%rd2518, %rd2505, %rd2425;
	xor.b64  	%rd2519, %rd2505, %rd2440;
	xor.b64  	%rd2520, %rd2505, %rd2455;
	xor.b64  	%rd2521, %rd2505, %rd2470;
	xor.b64  	%rd2522, %rd2507, %rd2413;
	xor.b64  	%rd2523, %rd2507, %rd2428;
	xor.b64  	%rd2524, %rd2507, %rd2443;
	xor.b64  	%rd2525, %rd2507, %rd2458;
	xor.b64  	%rd2526, %rd2507, %rd2473;
	xor.b64  	%rd2527, %rd2509, %rd2416;
	xor.b64  	%rd2528, %rd2509, %rd2431;
	xor.b64  	%rd2529, %rd2509, %rd2446;
	xor.b64  	%rd2530, %rd2509, %rd2461;
	xor.b64  	%rd2531, %rd2509, %rd2476;
	xor.b64  	%rd2532, %rd2511, %rd2419;
	xor.b64  	%rd2533, %rd2511, %rd2434;
	xor.b64  	%rd2534, %rd2511, %rd2449;
	xor.b64  	%rd2535, %rd2511, %rd2464;
	xor.b64  	%rd2536, %rd2511, %rd2479;
	mov.b64 	{%r1862, %r1863}, %rd2518;
	shf.l.wrap.b32 	%r1864, %r1863, %r1862, 12;
	shf.l.wrap.b32 	%r1865, %r1862, %r1863, 12;
	mov.b64 	%rd2537, {%r1865, %r1864};
	mov.b64 	{%r1866, %r1867}, %rd2533;
	shf.l.wrap.b32 	%r1868, %r1866, %r1867, 20;
	shf.l.wrap.b32 	%r1869, %r1867, %r1866, 20;
	mov.b64 	%rd2538, {%r1869, %r1868};
	mov.b64 	{%r1870, %r1871}, %rd2526;
	shf.l.wrap.b32 	%r1872, %r1871, %r1870, 29;
	shf.l.wrap.b32 	%r1873, %r1870, %r1871, 29;
	mov.b64 	%rd2539, {%r1873, %r1872};
	mov.b64 	{%r1874, %r1875}, %rd2534;
	shf.l.wrap.b32 	%r1876, %r1875, %r1874, 7;
	shf.l.wrap.b32 	%r1877, %r1874, %r1875, 7;
	mov.b64 	%rd2540, {%r1877, %r1876};
	mov.b64 	{%r1878, %r1879}, %rd2516;
	shf.l.wrap.b32 	%r1880, %r1878, %r1879, 18;
	shf.l.wrap.b32 	%r1881, %r1879, %r1878, 18;
	mov.b64 	%rd2541, {%r1881, %r1880};
	mov.b64 	{%r1882, %r1883}, %rd2522;
	shf.l.wrap.b32 	%r1884, %r1883, %r1882, 30;
	shf.l.wrap.b32 	%r1885, %r1882, %r1883, 30;
	mov.b64 	%rd2542, {%r1885, %r1884};
	mov.b64 	{%r1886, %r1887}, %rd2524;
	shf.l.wrap.b32 	%r1888, %r1887, %r1886, 11;
	shf.l.wrap.b32 	%r1889, %r1886, %r1887, 11;
	mov.b64 	%rd2543, {%r1889, %r1888};
	mov.b64 	{%r1890, %r1891}, %rd2529;
	shf.l.wrap.b32 	%r1892, %r1890, %r1891, 25;
	shf.l.wrap.b32 	%r1893, %r1891, %r1890, 25;
	mov.b64 	%rd2544, {%r1893, %r1892};
	mov.b64 	{%r1894, %r1895}, %rd2535;
	shf.l.wrap.b32 	%r1896, %r1894, %r1895, 8;
	shf.l.wrap.b32 	%r1897, %r1895, %r1894, 8;
	mov.b64 	%rd2545, {%r1897, %r1896};
	mov.b64 	{%r1898, %r1899}, %rd2531;
	shf.l.wrap.b32 	%r1900, %r1899, %r1898, 24;
	shf.l.wrap.b32 	%r1901, %r1898, %r1899, 24;
	mov.b64 	%rd2546, {%r1901, %r1900};
	mov.b64 	{%r1902, %r1903}, %rd2515;
	shf.l.wrap.b32 	%r1904, %r1903, %r1902, 9;
	shf.l.wrap.b32 	%r1905, %r1902, %r1903, 9;
	mov.b64 	%rd2547, {%r1905, %r1904};
	mov.b64 	{%r1906, %r1907}, %rd2532;
	shf.l.wrap.b32 	%r1908, %r1906, %r1907, 27;
	shf.l.wrap.b32 	%r1909, %r1907, %r1906, 27;
	mov.b64 	%rd2548, {%r1909, %r1908};
	mov.b64 	{%r1910, %r1911}, %rd2536;
	shf.l.wrap.b32 	%r1912, %r1910, %r1911, 14;
	shf.l.wrap.b32 	%r1913, %r1911, %r1910, 14;
	mov.b64 	%rd2549, {%r1913, %r1912};
	mov.b64 	{%r1914, %r1915}, %rd2521;
	shf.l.wrap.b32 	%r1916, %r1914, %r1915, 2;
	shf.l.wrap.b32 	%r1917, %r1915, %r1914, 2;
	mov.b64 	%rd2550, {%r1917, %r1916};
	mov.b64 	{%r1918, %r1919}, %rd2528;
	shf.l.wrap.b32 	%r1920, %r1919, %r1918, 23;
	shf.l.wrap.b32 	%r1921, %r1918, %r1919, 23;
	mov.b64 	%rd2551, {%r1921, %r1920};
	mov.b64 	{%r1922, %r1923}, %rd2520;
	shf.l.wrap.b32 	%r1924, %r1923, %r1922, 13;
	shf.l.wrap.b32 	%r1925, %r1922, %r1923, 13;
	mov.b64 	%rd2552, {%r1925, %r1924};
	mov.b64 	{%r1926, %r1927}, %rd2513;
	shf.l.wrap.b32 	%r1928, %r1927, %r1926, 4;
	shf.l.wrap.b32 	%r1929, %r1926, %r1927, 4;
	mov.b64 	%rd2553, {%r1929, %r1928};
	mov.b64 	{%r1930, %r1931}, %rd2527;
	shf.l.wrap.b32 	%r1932, %r1930, %r1931, 28;
	shf.l.wrap.b32 	%r1933, %r1931, %r1930, 28;
	mov.b64 	%rd2554, {%r1933, %r1932};
	mov.b64 	{%r1934, %r1935}, %rd2530;
	shf.l.wrap.b32 	%r1936, %r1934, %r1935, 21;
	shf.l.wrap.b32 	%r1937, %r1935, %r1934, 21;
	mov.b64 	%rd2555, {%r1937, %r1936};
	mov.b64 	{%r1938, %r1939}, %rd2525;
	shf.l.wrap.b32 	%r1940, %r1938, %r1939, 15;
	shf.l.wrap.b32 	%r1941, %r1939, %r1938, 15;
	mov.b64 	%rd2556, {%r1941, %r1940};
	mov.b64 	{%r1942, %r1943}, %rd2519;
	shf.l.wrap.b32 	%r1944, %r1942, %r1943, 10;
	shf.l.wrap.b32 	%r1945, %r1943, %r1942, 10;
	mov.b64 	%rd2557, {%r1945, %r1944};
	mov.b64 	{%r1946, %r1947}, %rd2523;
	shf.l.wrap.b32 	%r1948, %r1946, %r1947, 6;
	shf.l.wrap.b32 	%r1949, %r1947, %r1946, 6;
	mov.b64 	%rd2558, {%r1949, %r1948};
	mov.b64 	{%r1950, %r1951}, %rd2514;
	shf.l.wrap.b32 	%r1952, %r1950, %r1951, 3;
	shf.l.wrap.b32 	%r1953, %r1951, %r1950, 3;
	mov.b64 	%rd2559, {%r1953, %r1952};
	mov.b64 	{%r1954, %r1955}, %rd2517;
	shf.l.wrap.b32 	%r1956, %r1954, %r1955, 1;
	shf.l.wrap.b32 	%r1957, %r1955, %r1954, 1;
	mov.b64 	%rd2560, {%r1957, %r1956};
	not.b64 	%rd2561, %rd2537;
	and.b64  	%rd2562, %rd2543, %rd2561;
	not.b64 	%rd2563, %rd2543;
	and.b64  	%rd2564, %rd2555, %rd2563;
	xor.b64  	%rd2565, %rd2564, %rd2537;
	not.b64 	%rd2566, %rd2555;
	and.b64  	%rd2567, %rd2549, %rd2566;
	xor.b64  	%rd2568, %rd2567, %rd2543;
	not.b64 	%rd2569, %rd2549;
	and.b64  	%rd2570, %rd2512, %rd2569;
	xor.b64  	%rd2571, %rd2570, %rd2555;
	not.b64 	%rd2572, %rd2512;
	and.b64  	%rd2573, %rd2537, %rd2572;
	xor.b64  	%rd2574, %rd2573, %rd2549;
	not.b64 	%rd2575, %rd2538;
	and.b64  	%rd2576, %rd2559, %rd2575;
	xor.b64  	%rd2577, %rd2576, %rd2554;
	not.b64 	%rd2578, %rd2559;
	and.b64  	%rd2579, %rd2552, %rd2578;
	xor.b64  	%rd2580, %rd2579, %rd2538;
	not.b64 	%rd2581, %rd2552;
	and.b64  	%rd2582, %rd2539, %rd2581;
	xor.b64  	%rd2583, %rd2582, %rd2559;
	not.b64 	%rd2584, %rd2539;
	and.b64  	%rd2585, %rd2554, %rd2584;
	xor.b64  	%rd2586, %rd2585, %rd2552;
	not.b64 	%rd2587, %rd2554;
	and.b64  	%rd2588, %rd2538, %rd2587;
	xor.b64  	%rd2589, %rd2588, %rd2539;
	not.b64 	%rd2590, %rd2558;
	and.b64  	%rd2591, %rd2544, %rd2590;
	xor.b64  	%rd2592, %rd2591, %rd2560;
	not.b64 	%rd2593, %rd2544;
	and.b64  	%rd2594, %rd2545, %rd2593;
	xor.b64  	%rd2595, %rd2594, %rd2558;
	not.b64 	%rd2596, %rd2545;
	and.b64  	%rd2597, %rd2541, %rd2596;
	xor.b64  	%rd2598, %rd2597, %rd2544;
	not.b64 	%rd2599, %rd2541;
	and.b64  	%rd2600, %rd2560, %rd2599;
	xor.b64  	%rd2601, %rd2600, %rd2545;
	not.b64 	%rd2602, %rd2560;
	and.b64  	%rd2603, %rd2558, %rd2602;
	xor.b64  	%rd2604, %rd2603, %rd2541;
	not.b64 	%rd2605, %rd2553;
	and.b64  	%rd2606, %rd2557, %rd2605;
	xor.b64  	%rd2607, %rd2606, %rd2548;
	not.b64 	%rd2608, %rd2557;
	and.b64  	%rd2609, %rd2556, %rd2608;
	xor.b64  	%rd2610, %rd2609, %rd2553;
	not.b64 	%rd2611, %rd2556;
	and.b64  	%rd2612, %rd2546, %rd2611;
	xor.b64  	%rd2613, %rd2612, %rd2557;
	not.b64 	%rd2614, %rd2546;
	and.b64  	%rd2615, %rd2548, %rd2614;
	xor.b64  	%rd2616, %rd2615, %rd2556;
	not.b64 	%rd2617, %rd2548;
	and.b64  	%rd2618, %rd2553, %rd2617;
	xor.b64  	%rd2619, %rd2618, %rd2546;
	not.b64 	%rd2620, %rd2551;
	and.b64  	%rd2621, %rd2540, %rd2620;
	xor.b64  	%rd2622, %rd2621, %rd2542;
	not.b64 	%rd2623, %rd2540;
	and.b64  	%rd2624, %rd2547, %rd2623;
	xor.b64  	%rd2625, %rd2624, %rd2551;
	not.b64 	%rd2626, %rd2547;
	and.b64  	%rd2627, %rd2550, %rd2626;
	xor.b64  	%rd2628, %rd2627, %rd2540;
	not.b64 	%rd2629, %rd2550;
	and.b64  	%rd2630, %rd2542, %rd2629;
	xor.b64  	%rd2631, %rd2630, %rd2547;
	not.b64 	%rd2632, %rd2542;
	and.b64  	%rd2633, %rd2551, %rd2632;
	xor.b64  	%rd2634, %rd2633, %rd2550;
	xor.b64  	%rd2635, %rd2512, %rd2562;
	xor.b64  	%rd2636, %rd2635, -9223372036854743038;
	xor.b64  	%rd2637, %rd2636, %rd2577;
	xor.b64  	%rd2638, %rd2637, %rd2592;
	xor.b64  	%rd2639, %rd2638, %rd2607;
	xor.b64  	%rd2640, %rd2639, %rd2622;
	xor.b64  	%rd2641, %rd2565, %rd2580;
	xor.b64  	%rd2642, %rd2641, %rd2595;
	xor.b64  	%rd2643, %rd2642, %rd2610;
	xor.b64  	%rd2644, %rd2643, %rd2625;
	xor.b64  	%rd2645, %rd2568, %rd2583;
	xor.b64  	%rd2646, %rd2645, %rd2598;
	xor.b64  	%rd2647, %rd2646, %rd2613;
	xor.b64  	%rd2648, %rd2647, %rd2628;
	xor.b64  	%rd2649, %rd2571, %rd2586;
	xor.b64  	%rd2650, %rd2649, %rd2601;
	xor.b64  	%rd2651, %rd2650, %rd2616;
	xor.b64  	%rd2652, %rd2651, %rd2631;
	xor.b64  	%rd2653, %rd2574, %rd2589;
	xor.b64  	%rd2654, %rd2653, %rd2604;
	xor.b64  	%rd2655, %rd2654, %rd2619;
	xor.b64  	%rd2656, %rd2655, %rd2634;
	mov.b64 	{%r1958, %r1959}, %rd2644;
	shf.l.wrap.b32 	%r1960, %r1958, %r1959, 1;
	shf.l.wrap.b32 	%r1961, %r1959, %r1958, 1;
	mov.b64 	%rd2657, {%r1961, %r1960};
	xor.b64  	%rd2658, %rd2657, %rd2656;
	mov.b64 	{%r1962, %r1963}, %rd2648;
	shf.l.wrap.b32 	%r1964, %r1962, %r1963, 1;
	shf.l.wrap.b32 	%r1965, %r1963, %r1962, 1;
	mov.b64 	%rd2659, {%r1965, %r1964};
	xor.b64  	%rd2660, %rd2659, %rd2640;
	mov.b64 	{%r1966, %r1967}, %rd2652;
	shf.l.wrap.b32 	%r1968, %r1966, %r1967, 1;
	shf.l.wrap.b32 	%r1969, %r1967, %r1966, 1;
	mov.b64 	%rd2661, {%r1969, %r1968};
	xor.b64  	%rd2662, %rd2661, %rd2644;
	mov.b64 	{%r1970, %r1971}, %rd2656;
	shf.l.wrap.b32 	%r1972, %r1970, %r1971, 1;
	shf.l.wrap.b32 	%r1973, %r1971, %r1970, 1;
	mov.b64 	%rd2663, {%r1973, %r1972};
	xor.b64  	%rd2664, %rd2663, %rd2648;
	mov.b64 	{%r1974, %r1975}, %rd2640;
	shf.l.wrap.b32 	%r1976, %r1974, %r1975, 1;
	shf.l.wrap.b32 	%r1977, %r1975, %r1974, 1;
	mov.b64 	%rd2665, {%r1977, %r1976};
	xor.b64  	%rd2666, %rd2665, %rd2652;
	xor.b64  	%rd2667, %rd2658, %rd2636;
	xor.b64  	%rd2668, %rd2658, %rd2577;
	xor.b64  	%rd2669, %rd2658, %rd2592;
	xor.b64  	%rd2670, %rd2658, %rd2607;
	xor.b64  	%rd2671, %rd2658, %rd2622;
	xor.b64  	%rd2672, %rd2660, %rd2565;
	xor.b64  	%rd2673, %rd2660, %rd2580;
	xor.b64  	%rd2674, %rd2660, %rd2595;
	xor.b64  	%rd2675, %rd2660, %rd2610;
	xor.b64  	%rd2676, %rd2660, %rd2625;
	xor.b64  	%rd2677, %rd2662, %rd2568;
	xor.b64  	%rd2678, %rd2662, %rd2583;
	xor.b64  	%rd2679, %rd2662, %rd2598;
	xor.b64  	%rd2680, %rd2662, %rd2613;
	xor.b64  	%rd2681, %rd2662, %rd2628;
	xor.b64  	%rd2682, %rd2664, %rd2571;
	xor.b64  	%rd2683, %rd2664, %rd2586;
	xor.b64  	%rd2684, %rd2664, %rd2601;
	xor.b64  	%rd2685, %rd2664, %rd2616;
	xor.b64  	%rd2686, %rd2664, %rd2631;
	xor.b64  	%rd2687, %rd2666, %rd2574;
	xor.b64  	%rd2688, %rd2666, %rd2589;
	xor.b64  	%rd2689, %rd2666, %rd2604;
	xor.b64  	%rd2690, %rd2666, %rd2619;
	xor.b64  	%rd2691, %rd2666, %rd2634;
	mov.b64 	{%r1978, %r1979}, %rd2673;
	shf.l.wrap.b32 	%r1980, %r1979, %r1978, 12;
	shf.l.wrap.b32 	%r1981, %r1978, %r1979, 12;
	mov.b64 	%rd2692, {%r1981, %r1980};
	mov.b64 	{%r1982, %r1983}, %rd2688;
	shf.l.wrap.b32 	%r1984, %r1982, %r1983, 20;
	shf.l.wrap.b32 	%r1985, %r1983, %r1982, 20;
	mov.b64 	%rd2693, {%r1985, %r1984};
	mov.b64 	{%r1986, %r1987}, %rd2681;
	shf.l.wrap.b32 	%r1988, %r1987, %r1986, 29;
	shf.l.wrap.b32 	%r1989, %r1986, %r1987, 29;
	mov.b64 	%rd2694, {%r1989, %r1988};
	mov.b64 	{%r1990, %r1991}, %rd2689;
	shf.l.wrap.b32 	%r1992, %r1991, %r1990, 7;
	shf.l.wrap.b32 	%r1993, %r1990, %r1991, 7;
	mov.b64 	%rd2695, {%r1993, %r1992};
	mov.b64 	{%r1994, %r1995}, %rd2671;
	shf.l.wrap.b32 	%r1996, %r1994, %r1995, 18;
	shf.l.wrap.b32 	%r1997, %r1995, %r1994, 18;
	mov.b64 	%rd2696, {%r1997, %r1996};
	mov.b64 	{%r1998, %r1999}, %rd2677;
	shf.l.wrap.b32 	%r2000, %r1999, %r1998, 30;
	shf.l.wrap.b32 	%r2001, %r1998, %r1999, 30;
	mov.b64 	%rd2697, {%r2001, %r2000};
	mov.b64 	{%r2002, %r2003}, %rd2679;
	shf.l.wrap.b32 	%r2004, %r2003, %r2002, 11;
	shf.l.wrap.b32 	%r2005, %r2002, %r2003, 11;
	mov.b64 	%rd2698, {%r2005, %r2004};
	mov.b64 	{%r2006, %r2007}, %rd2684;
	shf.l.wrap.b32 	%r2008, %r2006, %r2007, 25;
	shf.l.wrap.b32 	%r2009, %r2007, %r2006, 25;
	mov.b64 	%rd2699, {%r2009, %r2008};
	mov.b64 	{%r2010, %r2011}, %rd2690;
	shf.l.wrap.b32 	%r2012, %r2010, %r2011, 8;
	shf.l.wrap.b32 	%r2013, %r2011, %r2010, 8;
	mov.b64 	%rd2700, {%r2013, %r2012};
	mov.b64 	{%r2014, %r2015}, %rd2686;
	shf.l.wrap.b32 	%r2016, %r2015, %r2014, 24;
	shf.l.wrap.b32 	%r2017, %r2014, %r2015, 24;
	mov.b64 	%rd2701, {%r2017, %r2016};
	mov.b64 	{%r2018, %r2019}, %rd2670;
	shf.l.wrap.b32 	%r2020, %r2019, %r2018, 9;
	shf.l.wrap.b32 	%r2021, %r2018, %r2019, 9;
	mov.b64 	%rd2702, {%r2021, %r2020};
	mov.b64 	{%r2022, %r2023}, %rd2687;
	shf.l.wrap.b32 	%r2024, %r2022, %r2023, 27;
	shf.l.wrap.b32 	%r2025, %r2023, %r2022, 27;
	mov.b64 	%rd2703, {%r2025, %r2024};
	mov.b64 	{%r2026, %r2027}, %rd2691;
	shf.l.wrap.b32 	%r2028, %r2026, %r2027, 14;
	shf.l.wrap.b32 	%r2029, %r2027, %r2026, 14;
	mov.b64 	%rd2704, {%r2029, %r2028};
	mov.b64 	{%r2030, %r2031}, %rd2676;
	shf.l.wrap.b32 	%r2032, %r2030, %r2031, 2;
	shf.l.wrap.b32 	%r2033, %r2031, %r2030, 2;
	mov.b64 	%rd2705, {%r2033, %r2032};
	mov.b64 	{%r2034, %r2035}, %rd2683;
	shf.l.wrap.b32 	%r2036, %r2035, %r2034, 23;
	shf.l.wrap.b32 	%r2037, %r2034, %r2035, 23;
	mov.b64 	%rd2706, {%r2037, %r2036};
	mov.b64 	{%r2038, %r2039}, %rd2675;
	shf.l.wrap.b32 	%r2040, %r2039, %r2038, 13;
	shf.l.wrap.b32 	%r2041, %r2038, %r2039, 13;
	mov.b64 	%rd2707, {%r2041, %r2040};
	mov.b64 	{%r2042, %r2043}, %rd2668;
	shf.l.wrap.b32 	%r2044, %r2043, %r2042, 4;
	shf.l.wrap.b32 	%r2045, %r2042, %r2043, 4;
	mov.b64 	%rd2708, {%r2045, %r2044};
	mov.b64 	{%r2046, %r2047}, %rd2682;
	shf.l.wrap.b32 	%r2048, %r2046, %r2047, 28;
	shf.l.wrap.b32 	%r2049, %r2047, %r2046, 28;
	mov.b64 	%rd2709, {%r2049, %r2048};
	mov.b64 	{%r2050, %r2051}, %rd2685;
	shf.l.wrap.b32 	%r2052, %r2050, %r2051, 21;
	shf.l.wrap.b32 	%r2053, %r2051, %r2050, 21;
	mov.b64 	%rd2710, {%r2053, %r2052};
	mov.b64 	{%r2054, %r2055}, %rd2680;
	shf.l.wrap.b32 	%r2056, %r2054, %r2055, 15;
	shf.l.wrap.b32 	%r2057, %r2055, %r2054, 15;
	mov.b64 	%rd2711, {%r2057, %r2056};
	mov.b64 	{%r2058, %r2059}, %rd2674;
	shf.l.wrap.b32 	%r2060, %r2058, %r2059, 10;
	shf.l.wrap.b32 	%r2061, %r2059, %r2058, 10;
	mov.b64 	%rd2712, {%r2061, %r2060};
	mov.b64 	{%r2062, %r2063}, %rd2678;
	shf.l.wrap.b32 	%r2064, %r2062, %r2063, 6;
	shf.l.wrap.b32 	%r2065, %r2063, %r2062, 6;
	mov.b64 	%rd2713, {%r2065, %r2064};
	mov.b64 	{%r2066, %r2067}, %rd2669;
	shf.l.wrap.b32 	%r2068, %r2066, %r2067, 3;
	shf.l.wrap.b32 	%r2069, %r2067, %r2066, 3;
	mov.b64 	%rd2714, {%r2069, %r2068};
	mov.b64 	{%r2070, %r2071}, %rd2672;
	shf.l.wrap.b32 	%r2072, %r2070, %r2071, 1;
	shf.l.wrap.b32 	%r2073, %r2071, %r2070, 1;
	mov.b64 	%rd2715, {%r2073, %r2072};
	not.b64 	%rd2716, %rd2692;
	and.b64  	%rd2717, %rd2698, %rd2716;
	not.b64 	%rd2718, %rd2698;
	and.b64  	%rd2719, %rd2710, %rd2718;
	xor.b64  	%rd2720, %rd2719, %rd2692;
	not.b64 	%rd2721, %rd2710;
	and.b64  	%rd2722, %rd2704, %rd2721;
	xor.b64  	%rd2723, %rd2722, %rd2698;
	not.b64 	%rd2724, %rd2704;
	and.b64  	%rd2725, %rd2667, %rd2724;
	xor.b64  	%rd2726, %rd2725, %rd2710;
	not.b64 	%rd2727, %rd2667;
	and.b64  	%rd2728, %rd2692, %rd2727;
	xor.b64  	%rd2729, %rd2728, %rd2704;
	not.b64 	%rd2730, %rd2693;
	and.b64  	%rd2731, %rd2714, %rd2730;
	xor.b64  	%rd2732, %rd2731, %rd2709;
	not.b64 	%rd2733, %rd2714;
	and.b64  	%rd2734, %rd2707, %rd2733;
	xor.b64  	%rd2735, %rd2734, %rd2693;
	not.b64 	%rd2736, %rd2707;
	and.b64  	%rd2737, %rd2694, %rd2736;
	xor.b64  	%rd2738, %rd2737, %rd2714;
	not.b64 	%rd2739, %rd2694;
	and.b64  	%rd2740, %rd2709, %rd2739;
	xor.b64  	%rd2741, %rd2740, %rd2707;
	not.b64 	%rd2742, %rd2709;
	and.b64  	%rd2743, %rd2693, %rd2742;
	xor.b64  	%rd2744, %rd2743, %rd2694;
	not.b64 	%rd2745, %rd2713;
	and.b64  	%rd2746, %rd2699, %rd2745;
	xor.b64  	%rd2747, %rd2746, %rd2715;
	not.b64 	%rd2748, %rd2699;
	and.b64  	%rd2749, %rd2700, %rd2748;
	xor.b64  	%rd2750, %rd2749, %rd2713;
	not.b64 	%rd2751, %rd2700;
	and.b64  	%rd2752, %rd2696, %rd2751;
	xor.b64  	%rd2753, %rd2752, %rd2699;
	not.b64 	%rd2754, %rd2696;
	and.b64  	%rd2755, %rd2715, %rd2754;
	xor.b64  	%rd2756, %rd2755, %rd2700;
	not.b64 	%rd2757, %rd2715;
	and.b64  	%rd2758, %rd2713, %rd2757;
	xor.b64  	%rd2759, %rd2758, %rd2696;
	not.b64 	%rd2760, %rd2708;
	and.b64  	%rd2761, %rd2712, %rd2760;
	xor.b64  	%rd2762, %rd2761, %rd2703;
	not.b64 	%rd2763, %rd2712;
	and.b64  	%rd2764, %rd2711, %rd2763;
	xor.b64  	%rd2765, %rd2764, %rd2708;
	not.b64 	%rd2766, %rd2711;
	and.b64  	%rd2767, %rd2701, %rd2766;
	xor.b64  	%rd2768, %rd2767, %rd2712;
	not.b64 	%rd2769, %rd2701;
	and.b64  	%rd2770, %rd2703, %rd2769;
	xor.b64  	%rd2771, %rd2770, %rd2711;
	not.b64 	%rd2772, %rd2703;
	and.b64  	%rd2773, %rd2708, %rd2772;
	xor.b64  	%rd2774, %rd2773, %rd2701;
	not.b64 	%rd2775, %rd2706;
	and.b64  	%rd2776, %rd2695, %rd2775;
	xor.b64  	%rd2777, %rd2776, %rd2697;
	not.b64 	%rd2778, %rd2695;
	and.b64  	%rd2779, %rd2702, %rd2778;
	xor.b64  	%rd2780, %rd2779, %rd2706;
	not.b64 	%rd2781, %rd2702;
	and.b64  	%rd2782, %rd2705, %rd2781;
	xor.b64  	%rd2783, %rd2782, %rd2695;
	not.b64 	%rd2784, %rd2705;
	and.b64  	%rd2785, %rd2697, %rd2784;
	xor.b64  	%rd2786, %rd2785, %rd2702;
	not.b64 	%rd2787, %rd2697;
	and.b64  	%rd2788, %rd2706, %rd2787;
	xor.b64  	%rd2789, %rd2788, %rd2705;
	xor.b64  	%rd2790, %rd2667, %rd2717;
	xor.b64  	%rd2791, %rd2790, -9223372036854775680;
	xor.b64  	%rd2792, %rd2791, %rd2732;
	xor.b64  	%rd2793, %rd2792, %rd2747;
	xor.b64  	%rd2794, %rd2793, %rd2762;
	xor.b64  	%rd2795, %rd2794, %rd2777;
	xor.b64  	%rd2796, %rd2720, %rd2735;
	xor.b64  	%rd2797, %rd2796, %rd2750;
	xor.b64  	%rd2798, %rd2797, %rd2765;
	xor.b64  	%rd2799, %rd2798, %rd2780;
	xor.b64  	%rd2800, %rd2723, %rd2738;
	xor.b64  	%rd2801, %rd2800, %rd2753;
	xor.b64  	%rd2802, %rd2801, %rd2768;
	xor.b64  	%rd2803, %rd2802, %rd2783;
	xor.b64  	%rd2804, %rd2726, %rd2741;
	xor.b64  	%rd2805, %rd2804, %rd2756;
	xor.b64  	%rd2806, %rd2805, %rd2771;
	xor.b64  	%rd2807, %rd2806, %rd2786;
	xor.b64  	%rd2808, %rd2729, %rd2744;
	xor.b64  	%rd2809, %rd2808, %rd2759;
	xor.b64  	%rd2810, %rd2809, %rd2774;
	xor.b64  	%rd2811, %rd2810, %rd2789;
	mov.b64 	{%r2074, %r2075}, %rd2799;
	shf.l.wrap.b32 	%r2076, %r2074, %r2075, 1;
	shf.l.wrap.b32 	%r2077, %r2075, %r2074, 1;
	mov.b64 	%rd2812, {%r2077, %r2076};
	xor.b64  	%rd2813, %rd2812, %rd2811;
	mov.b64 	{%r2078, %r2079}, %rd2803;
	shf.l.wrap.b32 	%r2080, %r2078, %r2079, 1;
	shf.l.wrap.b32 	%r2081, %r2079, %r2078, 1;
	mov.b64 	%rd2814, {%r2081, %r2080};
	xor.b64  	%rd2815, %rd2814, %rd2795;
	mov.b64 	{%r2082, %r2083}, %rd2807;
	shf.l.wrap.b32 	%r2084, %r2082, %r2083, 1;
	shf.l.wrap.b32 	%r2085, %r2083, %r2082, 1;
	mov.b64 	%rd2816, {%r2085, %r2084};
	xor.b64  	%rd2817, %rd2816, %rd2799;
	mov.b64 	{%r2086, %r2087}, %rd2811;
	shf.l.wrap.b32 	%r2088, %r2086, %r2087, 1;
	shf.l.wrap.b32 	%r2089, %r2087, %r2086, 1;
	mov.b64 	%rd2818, {%r2089, %r2088};
	xor.b64  	%rd2819, %rd2818, %rd2803;
	mov.b64 	{%r2090, %r2091}, %rd2795;
	shf.l.wrap.b32 	%r2092, %r2090, %r2091, 1;
	shf.l.wrap.b32 	%r2093, %r2091, %r2090, 1;
	mov.b64 	%rd2820, {%r2093, %r2092};
	xor.b64  	%rd2821, %rd2820, %rd2807;
	xor.b64  	%rd2822, %rd2813, %rd2791;
	xor.b64  	%rd2823, %rd2813, %rd2732;
	xor.b64  	%rd2824, %rd2813, %rd2747;
	xor.b64  	%rd2825, %rd2813, %rd2762;
	xor.b64  	%rd2826, %rd2813, %rd2777;
	xor.b64  	%rd2827, %rd2815, %rd2720;
	xor.b64  	%rd2828, %rd2815, %rd2735;
	xor.b64  	%rd2829, %rd2815, %rd2750;
	xor.b64  	%rd2830, %rd2815, %rd2765;
	xor.b64  	%rd2831, %rd2815, %rd2780;
	xor.b64  	%rd2832, %rd2817, %rd2723;
	xor.b64  	%rd2833, %rd2817, %rd2738;
	xor.b64  	%rd2834, %rd2817, %rd2753;
	xor.b64  	%rd2835, %rd2817, %rd2768;
	xor.b64  	%rd2836, %rd2817, %rd2783;
	xor.b64  	%rd2837, %rd2819, %rd2726;
	xor.b64  	%rd2838, %rd2819, %rd2741;
	xor.b64  	%rd2839, %rd2819, %rd2756;
	xor.b64  	%rd2840, %rd2819, %rd2771;
	xor.b64  	%rd2841, %rd2819, %rd2786;
	xor.b64  	%rd2842, %rd2821, %rd2729;
	xor.b64  	%rd2843, %rd2821, %rd2744;
	xor.b64  	%rd2844, %rd2821, %rd2759;
	xor.b64  	%rd2845, %rd2821, %rd2774;
	xor.b64  	%rd2846, %rd2821, %rd2789;
	mov.b64 	{%r2094, %r2095}, %rd2828;
	shf.l.wrap.b32 	%r2096, %r2095, %r2094, 12;
	shf.l.wrap.b32 	%r2097, %r2094, %r2095, 12;
	mov.b64 	%rd2847, {%r2097, %r2096};
	mov.b64 	{%r2098, %r2099}, %rd2843;
	shf.l.wrap.b32 	%r2100, %r2098, %r2099, 20;
	shf.l.wrap.b32 	%r2101, %r2099, %r2098, 20;
	mov.b64 	%rd2848, {%r2101, %r2100};
	mov.b64 	{%r2102, %r2103}, %rd2836;
	shf.l.wrap.b32 	%r2104, %r2103, %r2102, 29;
	shf.l.wrap.b32 	%r2105, %r2102, %r2103, 29;
	mov.b64 	%rd2849, {%r2105, %r2104};
	mov.b64 	{%r2106, %r2107}, %rd2844;
	shf.l.wrap.b32 	%r2108, %r2107, %r2106, 7;
	shf.l.wrap.b32 	%r2109, %r2106, %r2107, 7;
	mov.b64 	%rd2850, {%r2109, %r2108};
	mov.b64 	{%r2110, %r2111}, %rd2826;
	shf.l.wrap.b32 	%r2112, %r2110, %r2111, 18;
	shf.l.wrap.b32 	%r2113, %r2111, %r2110, 18;
	mov.b64 	%rd2851, {%r2113, %r2112};
	mov.b64 	{%r2114, %r2115}, %rd2832;
	shf.l.wrap.b32 	%r2116, %r2115, %r2114, 30;
	shf.l.wrap.b32 	%r2117, %r2114, %r2115, 30;
	mov.b64 	%rd2852, {%r2117, %r2116};
	mov.b64 	{%r2118, %r2119}, %rd2834;
	shf.l.wrap.b32 	%r2120, %r2119, %r2118, 11;
	shf.l.wrap.b32 	%r2121, %r2118, %r2119, 11;
	mov.b64 	%rd2853, {%r2121, %r2120};
	mov.b64 	{%r2122, %r2123}, %rd2839;
	shf.l.wrap.b32 	%r2124, %r2122, %r2123, 25;
	shf.l.wrap.b32 	%r2125, %r2123, %r2122, 25;
	mov.b64 	%rd2854, {%r2125, %r2124};
	mov.b64 	{%r2126, %r2127}, %rd2845;
	shf.l.wrap.b32 	%r2128, %r2126, %r2127, 8;
	shf.l.wrap.b32 	%r2129, %r2127, %r2126, 8;
	mov.b64 	%rd2855, {%r2129, %r2128};
	mov.b64 	{%r2130, %r2131}, %rd2841;
	shf.l.wrap.b32 	%r2132, %r2131, %r2130, 24;
	shf.l.wrap.b32 	%r2133, %r2130, %r2131, 24;
	mov.b64 	%rd2856, {%r2133, %r2132};
	mov.b64 	{%r2134, %r2135}, %rd2825;
	shf.l.wrap.b32 	%r2136, %r2135, %r2134, 9;
	shf.l.wrap.b32 	%r2137, %r2134, %r2135, 9;
	mov.b64 	%rd2857, {%r2137, %r2136};
	mov.b64 	{%r2138, %r2139}, %rd2842;
	shf.l.wrap.b32 	%r2140, %r2138, %r2139, 27;
	shf.l.wrap.b32 	%r2141, %r2139, %r2138, 27;
	mov.b64 	%rd2858, {%r2141, %r2140};
	mov.b64 	{%r2142, %r2143}, %rd2846;
	shf.l.wrap.b32 	%r2144, %r2142, %r2143, 14;
	shf.l.wrap.b32 	%r2145, %r2143, %r2142, 14;
	mov.b64 	%rd2859, {%r2145, %r2144};
	mov.b64 	{%r2146, %r2147}, %rd2831;
	shf.l.wrap.b32 	%r2148, %r2146, %r2147, 2;
	shf.l.wrap.b32 	%r2149, %r2147, %r2146, 2;
	mov.b64 	%rd2860, {%r2149, %r2148};
	mov.b64 	{%r2150, %r2151}, %rd2838;
	shf.l.wrap.b32 	%r2152, %r2151, %r2150, 23;
	shf.l.wrap.b32 	%r2153, %r2150, %r2151, 23;
	mov.b64 	%rd2861, {%r2153, %r2152};
	mov.b64 	{%r2154, %r2155}, %rd2830;
	shf.l.wrap.b32 	%r2156, %r2155, %r2154, 13;
	shf.l.wrap.b32 	%r2157, %r2154, %r2155, 13;
	mov.b64 	%rd2862, {%r2157, %r2156};
	mov.b64 	{%r2158, %r2159}, %rd2823;
	shf.l.wrap.b32 	%r2160, %r2159, %r2158, 4;
	shf.l.wrap.b32 	%r2161, %r2158, %r2159, 4;
	mov.b64 	%rd2863, {%r2161, %r2160};
	mov.b64 	{%r2162, %r2163}, %rd2837;
	shf.l.wrap.b32 	%r2164, %r2162, %r2163, 28;
	shf.l.wrap.b32 	%r2165, %r2163, %r2162, 28;
	mov.b64 	%rd2864, {%r2165, %r2164};
	mov.b64 	{%r2166, %r2167}, %rd2840;
	shf.l.wrap.b32 	%r2168, %r2166, %r2167, 21;
	shf.l.wrap.b32 	%r2169, %r2167, %r2166, 21;
	mov.b64 	%rd2865, {%r2169, %r2168};
	mov.b64 	{%r2170, %r2171}, %rd2835;
	shf.l.wrap.b32 	%r2172, %r2170, %r2171, 15;
	shf.l.wrap.b32 	%r2173, %r2171, %r2170, 15;
	mov.b64 	%rd2866, {%r2173, %r2172};
	mov.b64 	{%r2174, %r2175}, %rd2829;
	shf.l.wrap.b32 	%r2176, %r2174, %r2175, 10;
	shf.l.wrap.b32 	%r2177, %r2175, %r2174, 10;
	mov.b64 	%rd2867, {%r2177, %r2176};
	mov.b64 	{%r2178, %r2179}, %rd2833;
	shf.l.wrap.b32 	%r2180, %r2178, %r2179, 6;
	shf.l.wrap.b32 	%r2181, %r2179, %r2178, 6;
	mov.b64 	%rd2868, {%r2181, %r2180};
	mov.b64 	{%r2182, %r2183}, %rd2824;
	shf.l.wrap.b32 	%r2184, %r2182, %r2183, 3;
	shf.l.wrap.b32 	%r2185, %r2183, %r2182, 3;
	mov.b64 	%rd2869, {%r2185, %r2184};
	mov.b64 	{%r2186, %r2187}, %rd2827;
	shf.l.wrap.b32 	%r2188, %r2186, %r2187, 1;
	shf.l.wrap.b32 	%r2189, %r2187, %r2186, 1;
	mov.b64 	%rd2870, {%r2189, %r2188};
	not.b64 	%rd2871, %rd2847;
	and.b64  	%rd2872, %rd2853, %rd2871;
	not.b64 	%rd2873, %rd2853;
	and.b64  	%rd2874, %rd2865, %rd2873;
	xor.b64  	%rd2875, %rd2874, %rd2847;
	not.b64 	%rd2876, %rd2865;
	and.b64  	%rd2877, %rd2859, %rd2876;
	xor.b64  	%rd2878, %rd2877, %rd2853;
	not.b64 	%rd2879, %rd2859;
	and.b64  	%rd2880, %rd2822, %rd2879;
	xor.b64  	%rd2881, %rd2880, %rd2865;
	not.b64 	%rd2882, %rd2822;
	and.b64  	%rd2883, %rd2847, %rd2882;
	xor.b64  	%rd2884, %rd2883, %rd2859;
	not.b64 	%rd2885, %rd2848;
	and.b64  	%rd2886, %rd2869, %rd2885;
	xor.b64  	%rd2887, %rd2886, %rd2864;
	not.b64 	%rd2888, %rd2869;
	and.b64  	%rd2889, %rd2862, %rd2888;
	xor.b64  	%rd2890, %rd2889, %rd2848;
	not.b64 	%rd2891, %rd2862;
	and.b64  	%rd2892, %rd2849, %rd2891;
	xor.b64  	%rd2893, %rd2892, %rd2869;
	not.b64 	%rd2894, %rd2849;
	and.b64  	%rd2895, %rd2864, %rd2894;
	xor.b64  	%rd2896, %rd2895, %rd2862;
	not.b64 	%rd2897, %rd2864;
	and.b64  	%rd2898, %rd2848, %rd2897;
	xor.b64  	%rd2899, %rd2898, %rd2849;
	not.b64 	%rd2900, %rd2868;
	and.b64  	%rd2901, %rd2854, %rd2900;
	xor.b64  	%rd2902, %rd2901, %rd2870;
	not.b64 	%rd2903, %rd2854;
	and.b64  	%rd2904, %rd2855, %rd2903;
	xor.b64  	%rd2905, %rd2904, %rd2868;
	not.b64 	%rd2906, %rd2855;
	and.b64  	%rd2907, %rd2851, %rd2906;
	xor.b64  	%rd2908, %rd2907, %rd2854;
	not.b64 	%rd2909, %rd2851;
	and.b64  	%rd2910, %rd2870, %rd2909;
	xor.b64  	%rd2911, %rd2910, %rd2855;
	not.b64 	%rd2912, %rd2870;
	and.b64  	%rd2913, %rd2868, %rd2912;
	xor.b64  	%rd2914, %rd2913, %rd2851;
	not.b64 	%rd2915, %rd2863;
	and.b64  	%rd2916, %rd2867, %rd2915;
	xor.b64  	%rd2917, %rd2916, %rd2858;
	not.b64 	%rd2918, %rd2867;
	and.b64  	%rd2919, %rd2866, %rd2918;
	xor.b64  	%rd2920, %rd2919, %rd2863;
	not.b64 	%rd2921, %rd2866;
	and.b64  	%rd2922, %rd2856, %rd2921;
	xor.b64  	%rd2923, %rd2922, %rd2867;
	not.b64 	%rd2924, %rd2856;
	and.b64  	%rd2925, %rd2858, %rd2924;
	xor.b64  	%rd2926, %rd2925, %rd2866;
	not.b64 	%rd2927, %rd2858;
	and.b64  	%rd2928, %rd2863, %rd2927;
	xor.b64  	%rd2929, %rd2928, %rd2856;
	not.b64 	%rd2930, %rd2861;
	and.b64  	%rd2931, %rd2850, %rd2930;
	xor.b64  	%rd2932, %rd2931, %rd2852;
	not.b64 	%rd2933, %rd2850;
	and.b64  	%rd2934, %rd2857, %rd2933;
	xor.b64  	%rd2935, %rd2934, %rd2861;
	not.b64 	%rd2936, %rd2857;
	and.b64  	%rd2937, %rd2860, %rd2936;
	xor.b64  	%rd2938, %rd2937, %rd2850;
	not.b64 	%rd2939, %rd2860;
	and.b64  	%rd2940, %rd2852, %rd2939;
	xor.b64  	%rd2941, %rd2940, %rd2857;
	not.b64 	%rd2942, %rd2852;
	and.b64  	%rd2943, %rd2861, %rd2942;
	xor.b64  	%rd2944, %rd2943, %rd2860;
	xor.b64  	%rd2945, %rd2822, %rd2872;
	xor.b64  	%rd2946, %rd2945, 32778;
	xor.b64  	%rd2947, %rd2946, %rd2887;
	xor.b64  	%rd2948, %rd2947, %rd2902;
	xor.b64  	%rd2949, %rd2948, %rd2917;
	xor.b64  	%rd2950, %rd2949, %rd2932;
	xor.b64  	%rd2951, %rd2875, %rd2890;
	xor.b64  	%rd2952, %rd2951, %rd2905;
	xor.b64  	%rd2953, %rd2952, %rd2920;
	xor.b64  	%rd2954, %rd2953, %rd2935;
	xor.b64  	%rd2955, %rd2878, %rd2893;
	xor.b64  	%rd2956, %rd2955, %rd2908;
	xor.b64  	%rd2957, %rd2956, %rd2923;
	xor.b64  	%rd2958, %rd2957, %rd2938;
	xor.b64  	%rd2959, %rd2881, %rd2896;
	xor.b64  	%rd2960, %rd2959, %rd2911;
	xor.b64  	%rd2961, %rd2960, %rd2926;
	xor.b64  	%rd2962, %rd2961, %rd2941;
	xor.b64  	%rd2963, %rd2884, %rd2899;
	xor.b64  	%rd2964, %rd2963, %rd2914;
	xor.b64  	%rd2965, %rd2964, %rd2929;
	xor.b64  	%rd2966, %rd2965, %rd2944;
	mov.b64 	{%r2190, %r2191}, %rd2954;
	shf.l.wrap.b32 	%r2192, %r2190, %r2191, 1;
	shf.l.wrap.b32 	%r2193, %r2191, %r2190, 1;
	mov.b64 	%rd2967, {%r2193, %r2192};
	xor.b64  	%rd2968, %rd2967, %rd2966;
	mov.b64 	{%r2194, %r2195}, %rd2958;
	shf.l.wrap.b32 	%r2196, %r2194, %r2195, 1;
	shf.l.wrap.b32 	%r2197, %r2195, %r2194, 1;
	mov.b64 	%rd2969, {%r2197, %r2196};
	xor.b64  	%rd2970, %rd2969, %rd2950;
	mov.b64 	{%r2198, %r2199}, %rd2962;
	shf.l.wrap.b32 	%r2200, %r2198, %r2199, 1;
	shf.l.wrap.b32 	%r2201, %r2199, %r2198, 1;
	mov.b64 	%rd2971, {%r2201, %r2200};
	xor.b64  	%rd2972, %rd2971, %rd2954;
	mov.b64 	{%r2202, %r2203}, %rd2966;
	shf.l.wrap.b32 	%r2204, %r2202, %r2203, 1;
	shf.l.wrap.b32 	%r2205, %r2203, %r2202, 1;
	mov.b64 	%rd2973, {%r2205, %r2204};
	xor.b64  	%rd2974, %rd2973, %rd2958;
	mov.b64 	{%r2206, %r2207}, %rd2950;
	shf.l.wrap.b32 	%r2208, %r2206, %r2207, 1;
	shf.l.wrap.b32 	%r2209, %r2207, %r2206, 1;
	mov.b64 	%rd2975, {%r2209, %r2208};
	xor.b64  	%rd2976, %rd2975, %rd2962;
	xor.b64  	%rd2977, %rd2968, %rd2946;
	xor.b64  	%rd2978, %rd2968, %rd2887;
	xor.b64  	%rd2979, %rd2968, %rd2902;
	xor.b64  	%rd2980, %rd2968, %rd2917;
	xor.b64  	%rd2981, %rd2968, %rd2932;
	xor.b64  	%rd2982, %rd2970, %rd2875;
	xor.b64  	%rd2983, %rd2970, %rd2890;
	xor.b64  	%rd2984, %rd2970, %rd2905;
	xor.b64  	%rd2985, %rd2970, %rd2920;
	xor.b64  	%rd2986, %rd2970, %rd2935;
	xor.b64  	%rd2987, %rd2972, %rd2878;
	xor.b64  	%rd2988, %rd2972, %rd2893;
	xor.b64  	%rd2989, %rd2972, %rd2908;
	xor.b64  	%rd2990, %rd2972, %rd2923;
	xor.b64  	%rd2991, %rd2972, %rd2938;
	xor.b64  	%rd2992, %rd2974, %rd2881;
	xor.b64  	%rd2993, %rd2974, %rd2896;
	xor.b64  	%rd2994, %rd2974, %rd2911;
	xor.b64  	%rd2995, %rd2974, %rd2926;
	xor.b64  	%rd2996, %rd2974, %rd2941;
	xor.b64  	%rd2997, %rd2976, %rd2884;
	xor.b64  	%rd2998, %rd2976, %rd2899;
	xor.b64  	%rd2999, %rd2976, %rd2914;
	xor.b64  	%rd3000, %rd2976, %rd2929;
	xor.b64  	%rd3001, %rd2976, %rd2944;
	mov.b64 	{%r2210, %r2211}, %rd2983;
	shf.l.wrap.b32 	%r2212, %r2211, %r2210, 12;
	shf.l.wrap.b32 	%r2213, %r2210, %r2211, 12;
	mov.b64 	%rd3002, {%r2213, %r2212};
	mov.b64 	{%r2214, %r2215}, %rd2998;
	shf.l.wrap.b32 	%r2216, %r2214, %r2215, 20;
	shf.l.wrap.b32 	%r2217, %r2215, %r2214, 20;
	mov.b64 	%rd3003, {%r2217, %r2216};
	mov.b64 	{%r2218, %r2219}, %rd2991;
	shf.l.wrap.b32 	%r2220, %r2219, %r2218, 29;
	shf.l.wrap.b32 	%r2221, %r2218, %r2219, 29;
	mov.b64 	%rd3004, {%r2221, %r2220};
	mov.b64 	{%r2222, %r2223}, %rd2999;
	shf.l.wrap.b32 	%r2224, %r2223, %r2222, 7;
	shf.l.wrap.b32 	%r2225, %r2222, %r2223, 7;
	mov.b64 	%rd3005, {%r2225, %r2224};
	mov.b64 	{%r2226, %r2227}, %rd2981;
	shf.l.wrap.b32 	%r2228, %r2226, %r2227, 18;
	shf.l.wrap.b32 	%r2229, %r2227, %r2226, 18;
	mov.b64 	%rd3006, {%r2229, %r2228};
	mov.b64 	{%r2230, %r2231}, %rd2987;
	shf.l.wrap.b32 	%r2232, %r2231, %r2230, 30;
	shf.l.wrap.b32 	%r2233, %r2230, %r2231, 30;
	mov.b64 	%rd3007, {%r2233, %r2232};
	mov.b64 	{%r2234, %r2235}, %rd2989;
	shf.l.wrap.b32 	%r2236, %r2235, %r2234, 11;
	shf.l.wrap.b32 	%r2237, %r2234, %r2235, 11;
	mov.b64 	%rd3008, {%r2237, %r2236};
	mov.b64 	{%r2238, %r2239}, %rd2994;
	shf.l.wrap.b32 	%r2240, %r2238, %r2239, 25;
	shf.l.wrap.b32 	%r2241, %r2239, %r2238, 25;
	mov.b64 	%rd3009, {%r2241, %r2240};
	mov.b64 	{%r2242, %r2243}, %rd3000;
	shf.l.wrap.b32 	%r2244, %r2242, %r2243, 8;
	shf.l.wrap.b32 	%r2245, %r2243, %r2242, 8;
	mov.b64 	%rd3010, {%r2245, %r2244};
	mov.b64 	{%r2246, %r2247}, %rd2996;
	shf.l.wrap.b32 	%r2248, %r2247, %r2246, 24;
	shf.l.wrap.b32 	%r2249, %r2246, %r2247, 24;
	mov.b64 	%rd3011, {%r2249, %r2248};
	mov.b64 	{%r2250, %r2251}, %rd2980;
	shf.l.wrap.b32 	%r2252, %r2251, %r2250, 9;
	shf.l.wrap.b32 	%r2253, %r2250, %r2251, 9;
	mov.b64 	%rd3012, {%r2253, %r2252};
	mov.b64 	{%r2254, %r2255}, %rd2997;
	shf.l.wrap.b32 	%r2256, %r2254, %r2255, 27;
	shf.l.wrap.b32 	%r2257, %r2255, %r2254, 27;
	mov.b64 	%rd3013, {%r2257, %r2256};
	mov.b64 	{%r2258, %r2259}, %rd3001;
	shf.l.wrap.b32 	%r2260, %r2258, %r2259, 14;
	shf.l.wrap.b32 	%r2261, %r2259, %r2258, 14;
	mov.b64 	%rd3014, {%r2261, %r2260};
	mov.b64 	{%r2262, %r2263}, %rd2986;
	shf.l.wrap.b32 	%r2264, %r2262, %r2263, 2;
	shf.l.wrap.b32 	%r2265, %r2263, %r2262, 2;
	mov.b64 	%rd3015, {%r2265, %r2264};
	mov.b64 	{%r2266, %r2267}, %rd2993;
	shf.l.wrap.b32 	%r2268, %r2267, %r2266, 23;
	shf.l.wrap.b32 	%r2269, %r2266, %r2267, 23;
	mov.b64 	%rd3016, {%r2269, %r2268};
	mov.b64 	{%r2270, %r2271}, %rd2985;
	shf.l.wrap.b32 	%r2272, %r2271, %r2270, 13;
	shf.l.wrap.b32 	%r2273, %r2270, %r2271, 13;
	mov.b64 	%rd3017, {%r2273, %r2272};
	mov.b64 	{%r2274, %r2275}, %rd2978;
	shf.l.wrap.b32 	%r2276, %r2275, %r2274, 4;
	shf.l.wrap.b32 	%r2277, %r2274, %r2275, 4;
	mov.b64 	%rd3018, {%r2277, %r2276};
	mov.b64 	{%r2278, %r2279}, %rd2992;
	shf.l.wrap.b32 	%r2280, %r2278, %r2279, 28;
	shf.l.wrap.b32 	%r2281, %r2279, %r2278, 28;
	mov.b64 	%rd3019, {%r2281, %r2280};
	mov.b64 	{%r2282, %r2283}, %rd2995;
	shf.l.wrap.b32 	%r2284, %r2282, %r2283, 21;
	shf.l.wrap.b32 	%r2285, %r2283, %r2282, 21;
	mov.b64 	%rd3020, {%r2285, %r2284};
	mov.b64 	{%r2286, %r2287}, %rd2990;
	shf.l.wrap.b32 	%r2288, %r2286, %r2287, 15;
	shf.l.wrap.b32 	%r2289, %r2287, %r2286, 15;
	mov.b64 	%rd3021, {%r2289, %r2288};
	mov.b64 	{%r2290, %r2291}, %rd2984;
	shf.l.wrap.b32 	%r2292, %r2290, %r2291, 10;
	shf.l.wrap.b32 	%r2293, %r2291, %r2290, 10;
	mov.b64 	%rd3022, {%r2293, %r2292};
	mov.b64 	{%r2294, %r2295}, %rd2988;
	shf.l.wrap.b32 	%r2296, %r2294, %r2295, 6;
	shf.l.wrap.b32 	%r2297, %r2295, %r2294, 6;
	mov.b64 	%rd3023, {%r2297, %r2296};
	mov.b64 	{%r2298, %r2299}, %rd2979;
	shf.l.wrap.b32 	%r2300, %r2298, %r2299, 3;
	shf.l.wrap.b32 	%r2301, %r2299, %r2298, 3;
	mov.b64 	%rd3024, {%r2301, %r2300};
	mov.b64 	{%r2302, %r2303}, %rd2982;
	shf.l.wrap.b32 	%r2304, %r2302, %r2303, 1;
	shf.l.wrap.b32 	%r2305, %r2303, %r2302, 1;
	mov.b64 	%rd3025, {%r2305, %r2304};
	not.b64 	%rd3026, %rd3002;
	and.b64  	%rd3027, %rd3008, %rd3026;
	not.b64 	%rd3028, %rd3008;
	and.b64  	%rd3029, %rd3020, %rd3028;
	xor.b64  	%rd3030, %rd3029, %rd3002;
	not.b64 	%rd3031, %rd3020;
	and.b64  	%rd3032, %rd3014, %rd3031;
	xor.b64  	%rd3033, %rd3032, %rd3008;
	not.b64 	%rd3034, %rd3014;
	and.b64  	%rd3035, %rd2977, %rd3034;
	xor.b64  	%rd3036, %rd3035, %rd3020;
	not.b64 	%rd3037, %rd2977;
	and.b64  	%rd3038, %rd3002, %rd3037;
	xor.b64  	%rd3039, %rd3038, %rd3014;
	not.b64 	%rd3040, %rd3003;
	and.b64  	%rd3041, %rd3024, %rd3040;
	xor.b64  	%rd3042, %rd3041, %rd3019;
	not.b64 	%rd3043, %rd3024;
	and.b64  	%rd3044, %rd3017, %rd3043;
	xor.b64  	%rd3045, %rd3044, %rd3003;
	not.b64 	%rd3046, %rd3017;
	and.b64  	%rd3047, %rd3004, %rd3046;
	xor.b64  	%rd3048, %rd3047, %rd3024;
	not.b64 	%rd3049, %rd3004;
	and.b64  	%rd3050, %rd3019, %rd3049;
	xor.b64  	%rd3051, %rd3050, %rd3017;
	not.b64 	%rd3052, %rd3019;
	and.b64  	%rd3053, %rd3003, %rd3052;
	xor.b64  	%rd3054, %rd3053, %rd3004;
	not.b64 	%rd3055, %rd3023;
	and.b64  	%rd3056, %rd3009, %rd3055;
	xor.b64  	%rd3057, %rd3056, %rd3025;
	not.b64 	%rd3058, %rd3009;
	and.b64  	%rd3059, %rd3010, %rd3058;
	xor.b64  	%rd3060, %rd3059, %rd3023;
	not.b64 	%rd3061, %rd3010;
	and.b64  	%rd3062, %rd3006, %rd3061;
	xor.b64  	%rd3063, %rd3062, %rd3009;
	not.b64 	%rd3064, %rd3006;
	and.b64  	%rd3065, %rd3025, %rd3064;
	xor.b64  	%rd3066, %rd3065, %rd3010;
	not.b64 	%rd3067, %rd3025;
	and.b64  	%rd3068, %rd3023, %rd3067;
	xor.b64  	%rd3069, %rd3068, %rd3006;
	not.b64 	%rd3070, %rd3018;
	and.b64  	%rd3071, %rd3022, %rd3070;
	xor.b64  	%rd3072, %rd3071, %rd3013;
	not.b64 	%rd3073, %rd3022;
	and.b64  	%rd3074, %rd3021, %rd3073;
	xor.b64  	%rd3075, %rd3074, %rd3018;
	not.b64 	%rd3076, %rd3021;
	and.b64  	%rd3077, %rd3011, %rd3076;
	xor.b64  	%rd3078, %rd3077, %rd3022;
	not.b64 	%rd3079, %rd3011;
	and.b64  	%rd3080, %rd3013, %rd3079;
	xor.b64  	%rd3081, %rd3080, %rd3021;
	not.b64 	%rd3082, %rd3013;
	and.b64  	%rd3083, %rd3018, %rd3082;
	xor.b64  	%rd3084, %rd3083, %rd3011;
	not.b64 	%rd3085, %rd3016;
	and.b64  	%rd3086, %rd3005, %rd3085;
	xor.b64  	%rd3087, %rd3086, %rd3007;
	not.b64 	%rd3088, %rd3005;
	and.b64  	%rd3089, %rd3012, %rd3088;
	xor.b64  	%rd3090, %rd3089, %rd3016;
	not.b64 	%rd3091, %rd3012;
	and.b64  	%rd3092, %rd3015, %rd3091;
	xor.b64  	%rd3093, %rd3092, %rd3005;
	not.b64 	%rd3094, %rd3015;
	and.b64  	%rd3095, %rd3007, %rd3094;
	xor.b64  	%rd3096, %rd3095, %rd3012;
	not.b64 	%rd3097, %rd3007;
	and.b64  	%rd3098, %rd3016, %rd3097;
	xor.b64  	%rd3099, %rd3098, %rd3015;
	xor.b64  	%rd3100, %rd2977, %rd3027;
	xor.b64  	%rd3101, %rd3100, -9223372034707292150;
	xor.b64  	%rd3102, %rd3101, %rd3042;
	xor.b64  	%rd3103, %rd3102, %rd3057;
	xor.b64  	%rd3104, %rd3103, %rd3072;
	xor.b64  	%rd3105, %rd3104, %rd3087;
	xor.b64  	%rd3106, %rd3030, %rd3045;
	xor.b64  	%rd3107, %rd3106, %rd3060;
	xor.b64  	%rd3108, %rd3107, %rd3075;
	xor.b64  	%rd3109, %rd3108, %rd3090;
	xor.b64  	%rd3110, %rd3033, %rd3048;
	xor.b64  	%rd3111, %rd3110, %rd3063;
	xor.b64  	%rd3112, %rd3111, %rd3078;
	xor.b64  	%rd3113, %rd3112, %rd3093;
	xor.b64  	%rd3114, %rd3036, %rd3051;
	xor.b64  	%rd3115, %rd3114, %rd3066;
	xor.b64  	%rd3116, %rd3115, %rd3081;
	xor.b64  	%rd3117, %rd3116, %rd3096;
	xor.b64  	%rd3118, %rd3039, %rd3054;
	xor.b64  	%rd3119, %rd3118, %rd3069;
	xor.b64  	%rd3120, %rd3119, %rd3084;
	xor.b64  	%rd3121, %rd3120, %rd3099;
	mov.b64 	{%r2306, %r2307}, %rd3109;
	shf.l.wrap.b32 	%r2308, %r2306, %r2307, 1;
	shf.l.wrap.b32 	%r2309, %r2307, %r2306, 1;
	mov.b64 	%rd3122, {%r2309, %r2308};
	xor.b64  	%rd3123, %rd3122, %rd3121;
	mov.b64 	{%r2310, %r2311}, %rd3113;
	shf.l.wrap.b32 	%r2312, %r2310, %r2311, 1;
	shf.l.wrap.b32 	%r2313, %r2311, %r2310, 1;
	mov.b64 	%rd3124, {%r2313, %r2312};
	xor.b64  	%rd3125, %rd3124, %rd3105;
	mov.b64 	{%r2314, %r2315}, %rd3117;
	shf.l.wrap.b32 	%r2316, %r2314, %r2315, 1;
	shf.l.wrap.b32 	%r2317, %r2315, %r2314, 1;
	mov.b64 	%rd3126, {%r2317, %r2316};
	xor.b64  	%rd3127, %rd3126, %rd3109;
	mov.b64 	{%r2318, %r2319}, %rd3121;
	shf.l.wrap.b32 	%r2320, %r2318, %r2319, 1;
	shf.l.wrap.b32 	%r2321, %r2319, %r2318, 1;
	mov.b64 	%rd3128, {%r2321, %r2320};
	xor.b64  	%rd3129, %rd3128, %rd3113;
	mov.b64 	{%r2322, %r2323}, %rd3105;
	shf.l.wrap.b32 	%r2324, %r2322, %r2323, 1;
	shf.l.wrap.b32 	%r2325, %r2323, %r2322, 1;
	mov.b64 	%rd3130, {%r2325, %r2324};
	xor.b64  	%rd3131, %rd3130, %rd3117;
	xor.b64  	%rd3132, %rd3123, %rd3101;
	xor.b64  	%rd3133, %rd3123, %rd3042;
	xor.b64  	%rd3134, %rd3123, %rd3057;
	xor.b64  	%rd3135, %rd3123, %rd3072;
	xor.b64  	%rd3136, %rd3123, %rd3087;
	xor.b64  	%rd3137, %rd3125, %rd3030;
	xor.b64  	%rd3138, %rd3125, %rd3045;
	xor.b64  	%rd3139, %rd3125, %rd3060;
	xor.b64  	%rd3140, %rd3125, %rd3075;
	xor.b64  	%rd3141, %rd3125, %rd3090;
	xor.b64  	%rd3142, %rd3127, %rd3033;
	xor.b64  	%rd3143, %rd3127, %rd3048;
	xor.b64  	%rd3144, %rd3127, %rd3063;
	xor.b64  	%rd3145, %rd3127, %rd3078;
	xor.b64  	%rd3146, %rd3127, %rd3093;
	xor.b64  	%rd3147, %rd3129, %rd3036;
	xor.b64  	%rd3148, %rd3129, %rd3051;
	xor.b64  	%rd3149, %rd3129, %rd3066;
	xor.b64  	%rd3150, %rd3129, %rd3081;
	xor.b64  	%rd3151, %rd3129, %rd3096;
	xor.b64  	%rd3152, %rd3131, %rd3039;
	xor.b64  	%rd3153, %rd3131, %rd3054;
	xor.b64  	%rd3154, %rd3131, %rd3069;
	xor.b64  	%rd3155, %rd3131, %rd3084;
	xor.b64  	%rd3156, %rd3131, %rd3099;
	mov.b64 	{%r2326, %r2327}, %rd3138;
	shf.l.wrap.b32 	%r2328, %r2327, %r2326, 12;
	shf.l.wrap.b32 	%r2329, %r2326, %r2327, 12;
	mov.b64 	%rd3157, {%r2329, %r2328};
	mov.b64 	{%r2330, %r2331}, %rd3153;
	shf.l.wrap.b32 	%r2332, %r2330, %r2331, 20;
	shf.l.wrap.b32 	%r2333, %r2331, %r2330, 20;
	mov.b64 	%rd3158, {%r2333, %r2332};
	mov.b64 	{%r2334, %r2335}, %rd3146;
	shf.l.wrap.b32 	%r2336, %r2335, %r2334, 29;
	shf.l.wrap.b32 	%r2337, %r2334, %r2335, 29;
	mov.b64 	%rd3159, {%r2337, %r2336};
	mov.b64 	{%r2338, %r2339}, %rd3154;
	shf.l.wrap.b32 	%r2340, %r2339, %r2338, 7;
	shf.l.wrap.b32 	%r2341, %r2338, %r2339, 7;
	mov.b64 	%rd3160, {%r2341, %r2340};
	mov.b64 	{%r2342, %r2343}, %rd3136;
	shf.l.wrap.b32 	%r2344, %r2342, %r2343, 18;
	shf.l.wrap.b32 	%r2345, %r2343, %r2342, 18;
	mov.b64 	%rd3161, {%r2345, %r2344};
	mov.b64 	{%r2346, %r2347}, %rd3142;
	shf.l.wrap.b32 	%r2348, %r2347, %r2346, 30;
	shf.l.wrap.b32 	%r2349, %r2346, %r2347, 30;
	mov.b64 	%rd3162, {%r2349, %r2348};
	mov.b64 	{%r2350, %r2351}, %rd3144;
	shf.l.wrap.b32 	%r2352, %r2351, %r2350, 11;
	shf.l.wrap.b32 	%r2353, %r2350, %r2351, 11;
	mov.b64 	%rd3163, {%r2353, %r2352};
	mov.b64 	{%r2354, %r2355}, %rd3149;
	shf.l.wrap.b32 	%r2356, %r2354, %r2355, 25;
	shf.l.wrap.b32 	%r2357, %r2355, %r2354, 25;
	mov.b64 	%rd3164, {%r2357, %r2356};
	mov.b64 	{%r2358, %r2359}, %rd3155;
	shf.l.wrap.b32 	%r2360, %r2358, %r2359, 8;
	shf.l.wrap.b32 	%r2361, %r2359, %r2358, 8;
	mov.b64 	%rd3165, {%r2361, %r2360};
	mov.b64 	{%r2362, %r2363}, %rd3151;
	shf.l.wrap.b32 	%r2364, %r2363, %r2362, 24;
	shf.l.wrap.b32 	%r2365, %r2362, %r2363, 24;
	mov.b64 	%rd3166, {%r2365, %r2364};
	mov.b64 	{%r2366, %r2367}, %rd3135;
	shf.l.wrap.b32 	%r2368, %r2367, %r2366, 9;
	shf.l.wrap.b32 	%r2369, %r2366, %r2367, 9;
	mov.b64 	%rd3167, {%r2369, %r2368};
	mov.b64 	{%r2370, %r2371}, %rd3152;
	shf.l.wrap.b32 	%r2372, %r2370, %r2371, 27;
	shf.l.wrap.b32 	%r2373, %r2371, %r2370, 27;
	mov.b64 	%rd3168, {%r2373, %r2372};
	mov.b64 	{%r2374, %r2375}, %rd3156;
	shf.l.wrap.b32 	%r2376, %r2374, %r2375, 14;
	shf.l.wrap.b32 	%r2377, %r2375, %r2374, 14;
	mov.b64 	%rd3169, {%r2377, %r2376};
	mov.b64 	{%r2378, %r2379}, %rd3141;
	shf.l.wrap.b32 	%r2380, %r2378, %r2379, 2;
	shf.l.wrap.b32 	%r2381, %r2379, %r2378, 2;
	mov.b64 	%rd3170, {%r2381, %r2380};
	mov.b64 	{%r2382, %r2383}, %rd3148;
	shf.l.wrap.b32 	%r2384, %r2383, %r2382, 23;
	shf.l.wrap.b32 	%r2385, %r2382, %r2383, 23;
	mov.b64 	%rd3171, {%r2385, %r2384};
	mov.b64 	{%r2386, %r2387}, %rd3140;
	shf.l.wrap.b32 	%r2388, %r2387, %r2386, 13;
	shf.l.wrap.b32 	%r2389, %r2386, %r2387, 13;
	mov.b64 	%rd3172, {%r2389, %r2388};
	mov.b64 	{%r2390, %r2391}, %rd3133;
	shf.l.wrap.b32 	%r2392, %r2391, %r2390, 4;
	shf.l.wrap.b32 	%r2393, %r2390, %r2391, 4;
	mov.b64 	%rd3173, {%r2393, %r2392};
	mov.b64 	{%r2394, %r2395}, %rd3147;
	shf.l.wrap.b32 	%r2396, %r2394, %r2395, 28;
	shf.l.wrap.b32 	%r2397, %r2395, %r2394, 28;
	mov.b64 	%rd3174, {%r2397, %r2396};
	mov.b64 	{%r2398, %r2399}, %rd3150;
	shf.l.wrap.b32 	%r2400, %r2398, %r2399, 21;
	shf.l.wrap.b32 	%r2401, %r2399, %r2398, 21;
	mov.b64 	%rd3175, {%r2401, %r2400};
	mov.b64 	{%r2402, %r2403}, %rd3145;
	shf.l.wrap.b32 	%r2404, %r2402, %r2403, 15;
	shf.l.wrap.b32 	%r2405, %r2403, %r2402, 15;
	mov.b64 	%rd3176, {%r2405, %r2404};
	mov.b64 	{%r2406, %r2407}, %rd3139;
	shf.l.wrap.b32 	%r2408, %r2406, %r2407, 10;
	shf.l.wrap.b32 	%r2409, %r2407, %r2406, 10;
	mov.b64 	%rd3177, {%r2409, %r2408};
	mov.b64 	{%r2410, %r2411}, %rd3143;
	shf.l.wrap.b32 	%r2412, %r2410, %r2411, 6;
	shf.l.wrap.b32 	%r2413, %r2411, %r2410, 6;
	mov.b64 	%rd3178, {%r2413, %r2412};
	mov.b64 	{%r2414, %r2415}, %rd3134;
	shf.l.wrap.b32 	%r2416, %r2414, %r2415, 3;
	shf.l.wrap.b32 	%r2417, %r2415, %r2414, 3;
	mov.b64 	%rd3179, {%r2417, %r2416};
	mov.b64 	{%r2418, %r2419}, %rd3137;
	shf.l.wrap.b32 	%r2420, %r2418, %r2419, 1;
	shf.l.wrap.b32 	%r2421, %r2419, %r2418, 1;
	mov.b64 	%rd3180, {%r2421, %r2420};
	not.b64 	%rd3181, %rd3157;
	and.b64  	%rd3182, %rd3163, %rd3181;
	not.b64 	%rd3183, %rd3163;
	and.b64  	%rd3184, %rd3175, %rd3183;
	xor.b64  	%rd3185, %rd3184, %rd3157;
	not.b64 	%rd3186, %rd3175;
	and.b64  	%rd3187, %rd3169, %rd3186;
	xor.b64  	%rd3188, %rd3187, %rd3163;
	not.b64 	%rd3189, %rd3169;
	and.b64  	%rd3190, %rd3132, %rd3189;
	xor.b64  	%rd3191, %rd3190, %rd3175;
	not.b64 	%rd3192, %rd3132;
	and.b64  	%rd3193, %rd3157, %rd3192;
	xor.b64  	%rd3194, %rd3193, %rd3169;
	not.b64 	%rd3195, %rd3158;
	and.b64  	%rd3196, %rd3179, %rd3195;
	xor.b64  	%rd3197, %rd3196, %rd3174;
	not.b64 	%rd3198, %rd3179;
	and.b64  	%rd3199, %rd3172, %rd3198;
	xor.b64  	%rd3200, %rd3199, %rd3158;
	not.b64 	%rd3201, %rd3172;
	and.b64  	%rd3202, %rd3159, %rd3201;
	xor.b64  	%rd3203, %rd3202, %rd3179;
	not.b64 	%rd3204, %rd3159;
	and.b64  	%rd3205, %rd3174, %rd3204;
	xor.b64  	%rd3206, %rd3205, %rd3172;
	not.b64 	%rd3207, %rd3174;
	and.b64  	%rd3208, %rd3158, %rd3207;
	xor.b64  	%rd3209, %rd3208, %rd3159;
	not.b64 	%rd3210, %rd3178;
	and.b64  	%rd3211, %rd3164, %rd3210;
	xor.b64  	%rd3212, %rd3211, %rd3180;
	not.b64 	%rd3213, %rd3164;
	and.b64  	%rd3214, %rd3165, %rd3213;
	xor.b64  	%rd3215, %rd3214, %rd3178;
	not.b64 	%rd3216, %rd3165;
	and.b64  	%rd3217, %rd3161, %rd3216;
	xor.b64  	%rd3218, %rd3217, %rd3164;
	not.b64 	%rd3219, %rd3161;
	and.b64  	%rd3220, %rd3180, %rd3219;
	xor.b64  	%rd3221, %rd3220, %rd3165;
	not.b64 	%rd3222, %rd3180;
	and.b64  	%rd3223, %rd3178, %rd3222;
	xor.b64  	%rd3224, %rd3223, %rd3161;
	not.b64 	%rd3225, %rd3173;
	and.b64  	%rd3226, %rd3177, %rd3225;
	xor.b64  	%rd3227, %rd3226, %rd3168;
	not.b64 	%rd3228, %rd3177;
	and.b64  	%rd3229, %rd3176, %rd3228;
	xor.b64  	%rd3230, %rd3229, %rd3173;
	not.b64 	%rd3231, %rd3176;
	and.b64  	%rd3232, %rd3166, %rd3231;
	xor.b64  	%rd3233, %rd3232, %rd3177;
	not.b64 	%rd3234, %rd3166;
	and.b64  	%rd3235, %rd3168, %rd3234;
	xor.b64  	%rd3236, %rd3235, %rd3176;
	not.b64 	%rd3237, %rd3168;
	and.b64  	%rd3238, %rd3173, %rd3237;
	xor.b64  	%rd3239, %rd3238, %rd3166;
	not.b64 	%rd3240, %rd3171;
	and.b64  	%rd3241, %rd3160, %rd3240;
	xor.b64  	%rd3242, %rd3241, %rd3162;
	not.b64 	%rd3243, %rd3160;
	and.b64  	%rd3244, %rd3167, %rd3243;
	xor.b64  	%rd3245, %rd3244, %rd3171;
	not.b64 	%rd3246, %rd3167;
	and.b64  	%rd3247, %rd3170, %rd3246;
	xor.b64  	%rd3248, %rd3247, %rd3160;
	not.b64 	%rd3249, %rd3170;
	and.b64  	%rd3250, %rd3162, %rd3249;
	xor.b64  	%rd3251, %rd3250, %rd3167;
	not.b64 	%rd3252, %rd3162;
	and.b64  	%rd3253, %rd3171, %rd3252;
	xor.b64  	%rd3254, %rd3253, %rd3170;
	xor.b64  	%rd3255, %rd3132, %rd3182;
	xor.b64  	%rd3256, %rd3255, -9223372034707259263;
	xor.b64  	%rd3257, %rd3256, %rd3197;
	xor.b64  	%rd3258, %rd3257, %rd3212;
	xor.b64  	%rd3259, %rd3258, %rd3227;
	xor.b64  	%rd3260, %rd3259, %rd3242;
	xor.b64  	%rd3261, %rd3185, %rd3200;
	xor.b64  	%rd3262, %rd3261, %rd3215;
	xor.b64  	%rd3263, %rd3262, %rd3230;
	xor.b64  	%rd3264, %rd3263, %rd3245;
	xor.b64  	%rd3265, %rd3188, %rd3203;
	xor.b64  	%rd3266, %rd3265, %rd3218;
	xor.b64  	%rd3267, %rd3266, %rd3233;
	xor.b64  	%rd3268, %rd3267, %rd3248;
	xor.b64  	%rd3269, %rd3191, %rd3206;
	xor.b64  	%rd3270, %rd3269, %rd3221;
	xor.b64  	%rd3271, %rd3270, %rd3236;
	xor.b64  	%rd3272, %rd3271, %rd3251;
	xor.b64  	%rd3273, %rd3194, %rd3209;
	xor.b64  	%rd3274, %rd3273, %rd3224;
	xor.b64  	%rd3275, %rd3274, %rd3239;
	xor.b64  	%rd3276, %rd3275, %rd3254;
	mov.b64 	{%r2422, %r2423}, %rd3264;
	shf.l.wrap.b32 	%r2424, %r2422, %r2423, 1;
	shf.l.wrap.b32 	%r2425, %r2423, %r2422, 1;
	mov.b64 	%rd3277, {%r2425, %r2424};
	xor.b64  	%rd3278, %rd3277, %rd3276;
	mov.b64 	{%r2426, %r2427}, %rd3268;
	shf.l.wrap.b32 	%r2428, %r2426, %r2427, 1;
	shf.l.wrap.b32 	%r2429, %r2427, %r2426, 1;
	mov.b64 	%rd3279, {%r2429, %r2428};
	xor.b64  	%rd3280, %rd3279, %rd3260;
	mov.b64 	{%r2430, %r2431}, %rd3272;
	shf.l.wrap.b32 	%r2432, %r2430, %r2431, 1;
	shf.l.wrap.b32 	%r2433, %r2431, %r2430, 1;
	mov.b64 	%rd3281, {%r2433, %r2432};
	xor.b64  	%rd3282, %rd3281, %rd3264;
	mov.b64 	{%r2434, %r2435}, %rd3276;
	shf.l.wrap.b32 	%r2436, %r2434, %r2435, 1;
	shf.l.wrap.b32 	%r2437, %r2435, %r2434, 1;
	mov.b64 	%rd3283, {%r2437, %r2436};
	xor.b64  	%rd3284, %rd3283, %rd3268;
	mov.b64 	{%r2438, %r2439}, %rd3260;
	shf.l.wrap.b32 	%r2440, %r2438, %r2439, 1;
	shf.l.wrap.b32 	%r2441, %r2439, %r2438, 1;
	mov.b64 	%rd3285, {%r2441, %r2440};
	xor.b64  	%rd3286, %rd3285, %rd3272;
	xor.b64  	%rd3287, %rd3278, %rd3256;
	xor.b64  	%rd3288, %rd3278, %rd3197;
	xor.b64  	%rd3289, %rd3278, %rd3212;
	xor.b64  	%rd3290, %rd3278, %rd3227;
	xor.b64  	%rd3291, %rd3278, %rd3242;
	xor.b64  	%rd3292, %rd3280, %rd3185;
	xor.b64  	%rd3293, %rd3280, %rd3200;
	xor.b64  	%rd3294, %rd3280, %rd3215;
	xor.b64  	%rd3295, %rd3280, %rd3230;
	xor.b64  	%rd3296, %rd3280, %rd3245;
	xor.b64  	%rd3297, %rd3282, %rd3188;
	xor.b64  	%rd3298, %rd3282, %rd3203;
	xor.b64  	%rd3299, %rd3282, %rd3218;
	xor.b64  	%rd3300, %rd3282, %rd3233;
	xor.b64  	%rd3301, %rd3282, %rd3248;
	xor.b64  	%rd3302, %rd3284, %rd3191;
	xor.b64  	%rd3303, %rd3284, %rd3206;
	xor.b64  	%rd3304, %rd3284, %rd3221;
	xor.b64  	%rd3305, %rd3284, %rd3236;
	xor.b64  	%rd3306, %rd3284, %rd3251;
	xor.b64  	%rd3307, %rd3286, %rd3194;
	xor.b64  	%rd3308, %rd3286, %rd3209;
	xor.b64  	%rd3309, %rd3286, %rd3224;
	xor.b64  	%rd3310, %rd3286, %rd3239;
	xor.b64  	%rd3311, %rd3286, %rd3254;
	mov.b64 	{%r2442, %r2443}, %rd3293;
	shf.l.wrap.b32 	%r2444, %r2443, %r2442, 12;
	shf.l.wrap.b32 	%r2445, %r2442, %r2443, 12;
	mov.b64 	%rd3312, {%r2445, %r2444};
	mov.b64 	{%r2446, %r2447}, %rd3308;
	shf.l.wrap.b32 	%r2448, %r2446, %r2447, 20;
	shf.l.wrap.b32 	%r2449, %r2447, %r2446, 20;
	mov.b64 	%rd3313, {%r2449, %r2448};
	mov.b64 	{%r2450, %r2451}, %rd3301;
	shf.l.wrap.b32 	%r2452, %r2451, %r2450, 29;
	shf.l.wrap.b32 	%r2453, %r2450, %r2451, 29;
	mov.b64 	%rd3314, {%r2453, %r2452};
	mov.b64 	{%r2454, %r2455}, %rd3309;
	shf.l.wrap.b32 	%r2456, %r2455, %r2454, 7;
	shf.l.wrap.b32 	%r2457, %r2454, %r2455, 7;
	mov.b64 	%rd3315, {%r2457, %r2456};
	mov.b64 	{%r2458, %r2459}, %rd3291;
	shf.l.wrap.b32 	%r2460, %r2458, %r2459, 18;
	shf.l.wrap.b32 	%r2461, %r2459, %r2458, 18;
	mov.b64 	%rd3316, {%r2461, %r2460};
	mov.b64 	{%r2462, %r2463}, %rd3297;
	shf.l.wrap.b32 	%r2464, %r2463, %r2462, 30;
	shf.l.wrap.b32 	%r2465, %r2462, %r2463, 30;
	mov.b64 	%rd3317, {%r2465, %r2464};
	mov.b64 	{%r2466, %r2467}, %rd3299;
	shf.l.wrap.b32 	%r2468, %r2467, %r2466, 11;
	shf.l.wrap.b32 	%r2469, %r2466, %r2467, 11;
	mov.b64 	%rd3318, {%r2469, %r2468};
	mov.b64 	{%r2470, %r2471}, %rd3304;
	shf.l.wrap.b32 	%r2472, %r2470, %r2471, 25;
	shf.l.wrap.b32 	%r2473, %r2471, %r2470, 25;
	mov.b64 	%rd3319, {%r2473, %r2472};
	mov.b64 	{%r2474, %r2475}, %rd3310;
	shf.l.wrap.b32 	%r2476, %r2474, %r2475, 8;
	shf.l.wrap.b32 	%r2477, %r2475, %r2474, 8;
	mov.b64 	%rd3320, {%r2477, %r2476};
	mov.b64 	{%r2478, %r2479}, %rd3306;
	shf.l.wrap.b32 	%r2480, %r2479, %r2478, 24;
	shf.l.wrap.b32 	%r2481, %r2478, %r2479, 24;
	mov.b64 	%rd3321, {%r2481, %r2480};
	mov.b64 	{%r2482, %r2483}, %rd3290;
	shf.l.wrap.b32 	%r2484, %r2483, %r2482, 9;
	shf.l.wrap.b32 	%r2485, %r2482, %r2483, 9;
	mov.b64 	%rd3322, {%r2485, %r2484};
	mov.b64 	{%r2486, %r2487}, %rd3307;
	shf.l.wrap.b32 	%r2488, %r2486, %r2487, 27;
	shf.l.wrap.b32 	%r2489, %r2487, %r2486, 27;
	mov.b64 	%rd3323, {%r2489, %r2488};
	mov.b64 	{%r2490, %r2491}, %rd3311;
	shf.l.wrap.b32 	%r2492, %r2490, %r2491, 14;
	shf.l.wrap.b32 	%r2493, %r2491, %r2490, 14;
	mov.b64 	%rd3324, {%r2493, %r2492};
	mov.b64 	{%r2494, %r2495}, %rd3296;
	shf.l.wrap.b32 	%r2496, %r2494, %r2495, 2;
	shf.l.wrap.b32 	%r2497, %r2495, %r2494, 2;
	mov.b64 	%rd3325, {%r2497, %r2496};
	mov.b64 	{%r2498, %r2499}, %rd3303;
	shf.l.wrap.b32 	%r2500, %r2499, %r2498, 23;
	shf.l.wrap.b32 	%r2501, %r2498, %r2499, 23;
	mov.b64 	%rd3326, {%r2501, %r2500};
	mov.b64 	{%r2502, %r2503}, %rd3295;
	shf.l.wrap.b32 	%r2504, %r2503, %r2502, 13;
	shf.l.wrap.b32 	%r2505, %r2502, %r2503, 13;
	mov.b64 	%rd3327, {%r2505, %r2504};
	mov.b64 	{%r2506, %r2507}, %rd3288;
	shf.l.wrap.b32 	%r2508, %r2507, %r2506, 4;
	shf.l.wrap.b32 	%r2509, %r2506, %r2507, 4;
	mov.b64 	%rd3328, {%r2509, %r2508};
	mov.b64 	{%r2510, %r2511}, %rd3302;
	shf.l.wrap.b32 	%r2512, %r2510, %r2511, 28;
	shf.l.wrap.b32 	%r2513, %r2511, %r2510, 28;
	mov.b64 	%rd3329, {%r2513, %r2512};
	mov.b64 	{%r2514, %r2515}, %rd3305;
	shf.l.wrap.b32 	%r2516, %r2514, %r2515, 21;
	shf.l.wrap.b32 	%r2517, %r2515, %r2514, 21;
	mov.b64 	%rd3330, {%r2517, %r2516};
	mov.b64 	{%r2518, %r2519}, %rd3300;
	shf.l.wrap.b32 	%r2520, %r2518, %r2519, 15;
	shf.l.wrap.b32 	%r2521, %r2519, %r2518, 15;
	mov.b64 	%rd3331, {%r2521, %r2520};
	mov.b64 	{%r2522, %r2523}, %rd3294;
	shf.l.wrap.b32 	%r2524, %r2522, %r2523, 10;
	shf.l.wrap.b32 	%r2525, %r2523, %r2522, 10;
	mov.b64 	%rd3332, {%r2525, %r2524};
	mov.b64 	{%r2526, %r2527}, %rd3298;
	shf.l.wrap.b32 	%r2528, %r2526, %r2527, 6;
	shf.l.wrap.b32 	%r2529, %r2527, %r2526, 6;
	mov.b64 	%rd3333, {%r2529, %r2528};
	mov.b64 	{%r2530, %r2531}, %rd3289;
	shf.l.wrap.b32 	%r2532, %r2530, %r2531, 3;
	shf.l.wrap.b32 	%r2533, %r2531, %r2530, 3;
	mov.b64 	%rd3334, {%r2533, %r2532};
	mov.b64 	{%r2534, %r2535}, %rd3292;
	shf.l.wrap.b32 	%r2536, %r2534, %r2535, 1;
	shf.l.wrap.b32 	%r2537, %r2535, %r2534, 1;
	mov.b64 	%rd3335, {%r2537, %r2536};
	not.b64 	%rd3336, %rd3312;
	and.b64  	%rd3337, %rd3318, %rd3336;
	not.b64 	%rd3338, %rd3318;
	and.b64  	%rd3339, %rd3330, %rd3338;
	xor.b64  	%rd3340, %rd3339, %rd3312;
	not.b64 	%rd3341, %rd3330;
	and.b64  	%rd3342, %rd3324, %rd3341;
	xor.b64  	%rd3343, %rd3342, %rd3318;
	not.b64 	%rd3344, %rd3324;
	and.b64  	%rd3345, %rd3287, %rd3344;
	xor.b64  	%rd3346, %rd3345, %rd3330;
	not.b64 	%rd3347, %rd3287;
	and.b64  	%rd3348, %rd3312, %rd3347;
	xor.b64  	%rd3349, %rd3348, %rd3324;
	not.b64 	%rd3350, %rd3313;
	and.b64  	%rd3351, %rd3334, %rd3350;
	xor.b64  	%rd3352, %rd3351, %rd3329;
	not.b64 	%rd3353, %rd3334;
	and.b64  	%rd3354, %rd3327, %rd3353;
	xor.b64  	%rd3355, %rd3354, %rd3313;
	not.b64 	%rd3356, %rd3327;
	and.b64  	%rd3357, %rd3314, %rd3356;
	xor.b64  	%rd3358, %rd3357, %rd3334;
	not.b64 	%rd3359, %rd3314;
	and.b64  	%rd3360, %rd3329, %rd3359;
	xor.b64  	%rd3361, %rd3360, %rd3327;
	not.b64 	%rd3362, %rd3329;
	and.b64  	%rd3363, %rd3313, %rd3362;
	xor.b64  	%rd3364, %rd3363, %rd3314;
	not.b64 	%rd3365, %rd3333;
	and.b64  	%rd3366, %rd3319, %rd3365;
	xor.b64  	%rd3367, %rd3366, %rd3335;
	not.b64 	%rd3368, %rd3319;
	and.b64  	%rd3369, %rd3320, %rd3368;
	xor.b64  	%rd3370, %rd3369, %rd3333;
	not.b64 	%rd3371, %rd3320;
	and.b64  	%rd3372, %rd3316, %rd3371;
	xor.b64  	%rd3373, %rd3372, %rd3319;
	not.b64 	%rd3374, %rd3316;
	and.b64  	%rd3375, %rd3335, %rd3374;
	xor.b64  	%rd3376, %rd3375, %rd3320;
	not.b64 	%rd3377, %rd3335;
	and.b64  	%rd3378, %rd3333, %rd3377;
	xor.b64  	%rd3379, %rd3378, %rd3316;
	not.b64 	%rd3380, %rd3328;
	and.b64  	%rd3381, %rd3332, %rd3380;
	xor.b64  	%rd3382, %rd3381, %rd3323;
	not.b64 	%rd3383, %rd3332;
	and.b64  	%rd3384, %rd3331, %rd3383;
	xor.b64  	%rd3385, %rd3384, %rd3328;
	not.b64 	%rd3386, %rd3331;
	and.b64  	%rd3387, %rd3321, %rd3386;
	xor.b64  	%rd3388, %rd3387, %rd3332;
	not.b64 	%rd3389, %rd3321;
	and.b64  	%rd3390, %rd3323, %rd3389;
	xor.b64  	%rd3391, %rd3390, %rd3331;
	not.b64 	%rd3392, %rd3323;
	and.b64  	%rd3393, %rd3328, %rd3392;
	xor.b64  	%rd3394, %rd3393, %rd3321;
	not.b64 	%rd3395, %rd3326;
	and.b64  	%rd3396, %rd3315, %rd3395;
	xor.b64  	%rd3397, %rd3396, %rd3317;
	not.b64 	%rd3398, %rd3315;
	and.b64  	%rd3399, %rd3322, %rd3398;
	xor.b64  	%rd3400, %rd3399, %rd3326;
	not.b64 	%rd3401, %rd3322;
	and.b64  	%rd3402, %rd3325, %rd3401;
	xor.b64  	%rd3403, %rd3402, %rd3315;
	not.b64 	%rd3404, %rd3325;
	and.b64  	%rd3405, %rd3317, %rd3404;
	xor.b64  	%rd3406, %rd3405, %rd3322;
	not.b64 	%rd3407, %rd3317;
	and.b64  	%rd3408, %rd3326, %rd3407;
	xor.b64  	%rd3409, %rd3408, %rd3325;
	xor.b64  	%rd3410, %rd3287, %rd3337;
	xor.b64  	%rd3411, %rd3410, -9223372036854742912;
	xor.b64  	%rd3412, %rd3411, %rd3352;
	xor.b64  	%rd3413, %rd3412, %rd3367;
	xor.b64  	%rd3414, %rd3413, %rd3382;
	xor.b64  	%rd3415, %rd3414, %rd3397;
	xor.b64  	%rd3416, %rd3340, %rd3355;
	xor.b64  	%rd3417, %rd3416, %rd3370;
	xor.b64  	%rd3418, %rd3417, %rd3385;
	xor.b64  	%rd3419, %rd3418, %rd3400;
	xor.b64  	%rd3420, %rd3343, %rd3358;
	xor.b64  	%rd3421, %rd3420, %rd3373;
	xor.b64  	%rd3422, %rd3421, %rd3388;
	xor.b64  	%rd3423, %rd3422, %rd3403;
	xor.b64  	%rd3424, %rd3346, %rd3361;
	xor.b64  	%rd3425, %rd3424, %rd3376;
	xor.b64  	%rd3426, %rd3425, %rd3391;
	xor.b64  	%rd3427, %rd3426, %rd3406;
	xor.b64  	%rd3428, %rd3349, %rd3364;
	xor.b64  	%rd3429, %rd3428, %rd3379;
	xor.b64  	%rd3430, %rd3429, %rd3394;
	xor.b64  	%rd3431, %rd3430, %rd3409;
	mov.b64 	{%r2538, %r2539}, %rd3419;
	shf.l.wrap.b32 	%r2540, %r2538, %r2539, 1;
	shf.l.wrap.b32 	%r2541, %r2539, %r2538, 1;
	mov.b64 	%rd3432, {%r2541, %r2540};
	xor.b64  	%rd3433, %rd3432, %rd3431;
	mov.b64 	{%r2542, %r2543}, %rd3423;
	shf.l.wrap.b32 	%r2544, %r2542, %r2543, 1;
	shf.l.wrap.b32 	%r2545, %r2543, %r2542, 1;
	mov.b64 	%rd3434, {%r2545, %r2544};
	xor.b64  	%rd3435, %rd3434, %rd3415;
	mov.b64 	{%r2546, %r2547}, %rd3427;
	shf.l.wrap.b32 	%r2548, %r2546, %r2547, 1;
	shf.l.wrap.b32 	%r2549, %r2547, %r2546, 1;
	mov.b64 	%rd3436, {%r2549, %r2548};
	xor.b64  	%rd3437, %rd3436, %rd3419;
	mov.b64 	{%r2550, %r2551}, %rd3431;
	shf.l.wrap.b32 	%r2552, %r2550, %r2551, 1;
	shf.l.wrap.b32 	%r2553, %r2551, %r2550, 1;
	mov.b64 	%rd3438, {%r2553, %r2552};
	xor.b64  	%rd3439, %rd3438, %rd3423;
	mov.b64 	{%r2554, %r2555}, %rd3415;
	shf.l.wrap.b32 	%r2556, %r2554, %r2555, 1;
	shf.l.wrap.b32 	%r2557, %r2555, %r2554, 1;
	mov.b64 	%rd3440, {%r2557, %r2556};
	xor.b64  	%rd3441, %rd3440, %rd3427;
	xor.b64  	%rd3442, %rd3433, %rd3411;
	xor.b64  	%rd3443, %rd3433, %rd3352;
	xor.b64  	%rd3444, %rd3433, %rd3367;
	xor.b64  	%rd3445, %rd3433, %rd3382;
	xor.b64  	%rd3446, %rd3433, %rd3397;
	xor.b64  	%rd3447, %rd3435, %rd3340;
	xor.b64  	%rd3448, %rd3435, %rd3355;
	xor.b64  	%rd3449, %rd3435, %rd3370;
	xor.b64  	%rd3450, %rd3435, %rd3385;
	xor.b64  	%rd3451, %rd3435, %rd3400;
	xor.b64  	%rd3452, %rd3437, %rd3343;
	xor.b64  	%rd3453, %rd3437, %rd3358;
	xor.b64  	%rd3454, %rd3437, %rd3373;
	xor.b64  	%rd3455, %rd3437, %rd3388;
	xor.b64  	%rd3456, %rd3437, %rd3403;
	xor.b64  	%rd3457, %rd3439, %rd3346;
	xor.b64  	%rd3458, %rd3439, %rd3361;
	xor.b64  	%rd3459, %rd3439, %rd3376;
	xor.b64  	%rd3460, %rd3439, %rd3391;
	xor.b64  	%rd3461, %rd3439, %rd3406;
	xor.b64  	%rd3462, %rd3441, %rd3349;
	xor.b64  	%rd3463, %rd3441, %rd3364;
	xor.b64  	%rd3464, %rd3441, %rd3379;
	xor.b64  	%rd3465, %rd3441, %rd3394;
	xor.b64  	%rd3466, %rd3441, %rd3409;
	mov.b64 	{%r2558, %r2559}, %rd3448;
	shf.l.wrap.b32 	%r2560, %r2559, %r2558, 12;
	shf.l.wrap.b32 	%r2561, %r2558, %r2559, 12;
	mov.b64 	%rd3467, {%r2561, %r2560};
	mov.b64 	{%r2562, %r2563}, %rd3463;
	shf.l.wrap.b32 	%r2564, %r2562, %r2563, 20;
	shf.l.wrap.b32 	%r2565, %r2563, %r2562, 20;
	mov.b64 	%rd3468, {%r2565, %r2564};
	mov.b64 	{%r2566, %r2567}, %rd3456;
	shf.l.wrap.b32 	%r2568, %r2567, %r2566, 29;
	shf.l.wrap.b32 	%r2569, %r2566, %r2567, 29;
	mov.b64 	%rd3469, {%r2569, %r2568};
	mov.b64 	{%r2570, %r2571}, %rd3464;
	shf.l.wrap.b32 	%r2572, %r2571, %r2570, 7;
	shf.l.wrap.b32 	%r2573, %r2570, %r2571, 7;
	mov.b64 	%rd3470, {%r2573, %r2572};
	mov.b64 	{%r2574, %r2575}, %rd3446;
	shf.l.wrap.b32 	%r2576, %r2574, %r2575, 18;
	shf.l.wrap.b32 	%r2577, %r2575, %r2574, 18;
	mov.b64 	%rd3471, {%r2577, %r2576};
	mov.b64 	{%r2578, %r2579}, %rd3452;
	shf.l.wrap.b32 	%r2580, %r2579, %r2578, 30;
	shf.l.wrap.b32 	%r2581, %r2578, %r2579, 30;
	mov.b64 	%rd3472, {%r2581, %r2580};
	mov.b64 	{%r2582, %r2583}, %rd3454;
	shf.l.wrap.b32 	%r2584, %r2583, %r2582, 11;
	shf.l.wrap.b32 	%r2585, %r2582, %r2583, 11;
	mov.b64 	%rd3473, {%r2585, %r2584};
	mov.b64 	{%r2586, %r2587}, %rd3459;
	shf.l.wrap.b32 	%r2588, %r2586, %r2587, 25;
	shf.l.wrap.b32 	%r2589, %r2587, %r2586, 25;
	mov.b64 	%rd3474, {%r2589, %r2588};
	mov.b64 	{%r2590, %r2591}, %rd3465;
	shf.l.wrap.b32 	%r2592, %r2590, %r2591, 8;
	shf.l.wrap.b32 	%r2593, %r2591, %r2590, 8;
	mov.b64 	%rd3475, {%r2593, %r2592};
	mov.b64 	{%r2594, %r2595}, %rd3461;
	shf.l.wrap.b32 	%r2596, %r2595, %r2594, 24;
	shf.l.wrap.b32 	%r2597, %r2594, %r2595, 24;
	mov.b64 	%rd3476, {%r2597, %r2596};
	mov.b64 	{%r2598, %r2599}, %rd3445;
	shf.l.wrap.b32 	%r2600, %r2599, %r2598, 9;
	shf.l.wrap.b32 	%r2601, %r2598, %r2599, 9;
	mov.b64 	%rd3477, {%r2601, %r2600};
	mov.b64 	{%r2602, %r2603}, %rd3462;
	shf.l.wrap.b32 	%r2604, %r2602, %r2603, 27;
	shf.l.wrap.b32 	%r2605, %r2603, %r2602, 27;
	mov.b64 	%rd3478, {%r2605, %r2604};
	mov.b64 	{%r2606, %r2607}, %rd3466;
	shf.l.wrap.b32 	%r2608, %r2606, %r2607, 14;
	shf.l.wrap.b32 	%r2609, %r2607, %r2606, 14;
	mov.b64 	%rd3479, {%r2609, %r2608};
	mov.b64 	{%r2610, %r2611}, %rd3451;
	shf.l.wrap.b32 	%r2612, %r2610, %r2611, 2;
	shf.l.wrap.b32 	%r2613, %r2611, %r2610, 2;
	mov.b64 	%rd3480, {%r2613, %r2612};
	mov.b64 	{%r2614, %r2615}, %rd3458;
	shf.l.wrap.b32 	%r2616, %r2615, %r2614, 23;
	shf.l.wrap.b32 	%r2617, %r2614, %r2615, 23;
	mov.b64 	%rd3481, {%r2617, %r2616};
	mov.b64 	{%r2618, %r2619}, %rd3450;
	shf.l.wrap.b32 	%r2620, %r2619, %r2618, 13;
	shf.l.wrap.b32 	%r2621, %r2618, %r2619, 13;
	mov.b64 	%rd3482, {%r2621, %r2620};
	mov.b64 	{%r2622, %r2623}, %rd3443;
	shf.l.wrap.b32 	%r2624, %r2623, %r2622, 4;
	shf.l.wrap.b32 	%r2625, %r2622, %r2623, 4;
	mov.b64 	%rd3483, {%r2625, %r2624};
	mov.b64 	{%r2626, %r2627}, %rd3457;
	shf.l.wrap.b32 	%r2628, %r2626, %r2627, 28;
	shf.l.wrap.b32 	%r2629, %r2627, %r2626, 28;
	mov.b64 	%rd3484, {%r2629, %r2628};
	mov.b64 	{%r2630, %r2631}, %rd3460;
	shf.l.wrap.b32 	%r2632, %r2630, %r2631, 21;
	shf.l.wrap.b32 	%r2633, %r2631, %r2630, 21;
	mov.b64 	%rd3485, {%r2633, %r2632};
	mov.b64 	{%r2634, %r2635}, %rd3455;
	shf.l.wrap.b32 	%r2636, %r2634, %r2635, 15;
	shf.l.wrap.b32 	%r2637, %r2635, %r2634, 15;
	mov.b64 	%rd3486, {%r2637, %r2636};
	mov.b64 	{%r2638, %r2639}, %rd3449;
	shf.l.wrap.b32 	%r2640, %r2638, %r2639, 10;
	shf.l.wrap.b32 	%r2641, %r2639, %r2638, 10;
	mov.b64 	%rd3487, {%r2641, %r2640};
	mov.b64 	{%r2642, %r2643}, %rd3453;
	shf.l.wrap.b32 	%r2644, %r2642, %r2643, 6;
	shf.l.wrap.b32 	%r2645, %r2643, %r2642, 6;
	mov.b64 	%rd3488, {%r2645, %r2644};
	mov.b64 	{%r2646, %r2647}, %rd3444;
	shf.l.wrap.b32 	%r2648, %r2646, %r2647, 3;
	shf.l.wrap.b32 	%r2649, %r2647, %r2646, 3;
	mov.b64 	%rd3489, {%r2649, %r2648};
	mov.b64 	{%r2650, %r2651}, %rd3447;
	shf.l.wrap.b32 	%r2652, %r2650, %r2651, 1;
	shf.l.wrap.b32 	%r2653, %r2651, %r2650, 1;
	mov.b64 	%rd3490, {%r2653, %r2652};
	not.b64 	%rd3491, %rd3467;
	and.b64  	%rd3492, %rd3473, %rd3491;
	not.b64 	%rd3493, %rd3473;
	and.b64  	%rd3494, %rd3485, %rd3493;
	not.b64 	%rd3495, %rd3485;
	and.b64  	%rd3496, %rd3479, %rd3495;
	not.b64 	%rd3497, %rd3479;
	and.b64  	%rd3498, %rd3442, %rd3497;
	not.b64 	%rd3499, %rd3442;
	and.b64  	%rd3500, %rd3467, %rd3499;
	not.b64 	%rd3501, %rd3468;
	and.b64  	%rd3502, %rd3489, %rd3501;
	not.b64 	%rd3503, %rd3489;
	and.b64  	%rd3504, %rd3482, %rd3503;
	xor.b64  	%rd3505, %rd3504, %rd3468;
	not.b64 	%rd3506, %rd3482;
	and.b64  	%rd3507, %rd3469, %rd3506;
	not.b64 	%rd3508, %rd3469;
	and.b64  	%rd3509, %rd3484, %rd3508;
	not.b64 	%rd3510, %rd3484;
	and.b64  	%rd3511, %rd3468, %rd3510;
	not.b64 	%rd3512, %rd3488;
	and.b64  	%rd3513, %rd3474, %rd3512;
	not.b64 	%rd3514, %rd3474;
	and.b64  	%rd3515, %rd3475, %rd3514;
	not.b64 	%rd3516, %rd3475;
	and.b64  	%rd3517, %rd3471, %rd3516;
	xor.b64  	%rd3518, %rd3517, %rd3474;
	not.b64 	%rd3519, %rd3471;
	and.b64  	%rd3520, %rd3490, %rd3519;
	not.b64 	%rd3521, %rd3490;
	and.b64  	%rd3522, %rd3488, %rd3521;
	not.b64 	%rd3523, %rd3483;
	and.b64  	%rd3524, %rd3487, %rd3523;
	not.b64 	%rd3525, %rd3487;
	and.b64  	%rd3526, %rd3486, %rd3525;
	not.b64 	%rd3527, %rd3486;
	and.b64  	%rd3528, %rd3476, %rd3527;
	not.b64 	%rd3529, %rd3476;
	and.b64  	%rd3530, %rd3478, %rd3529;
	xor.b64  	%rd3531, %rd3530, %rd3486;
	not.b64 	%rd3532, %rd3478;
	and.b64  	%rd3533, %rd3483, %rd3532;
	not.b64 	%rd3534, %rd3481;
	and.b64  	%rd3535, %rd3470, %rd3534;
	not.b64 	%rd3536, %rd3470;
	and.b64  	%rd3537, %rd3477, %rd3536;
	not.b64 	%rd3538, %rd3477;
	and.b64  	%rd3539, %rd3480, %rd3538;
	not.b64 	%rd3540, %rd3480;
	and.b64  	%rd3541, %rd3472, %rd3540;
	not.b64 	%rd3542, %rd3472;
	and.b64  	%rd3543, %rd3481, %rd3542;
	xor.b64  	%rd3544, %rd3543, %rd3480;
	xor.b64  	%rd3545, %rd3442, %rd3492;
	xor.b64  	%rd3546, %rd3545, 2147483649;
	xor.b64  	%rd3547, %rd3535, %rd3502;
	xor.b64  	%rd3548, %rd3547, %rd3513;
	xor.b64  	%rd3549, %rd3548, %rd3524;
	xor.b64  	%rd3550, %rd3549, %rd3472;
	xor.b64  	%rd3551, %rd3550, %rd3478;
	xor.b64  	%rd3552, %rd3551, %rd3490;
	xor.b64  	%rd3553, %rd3552, %rd3484;
	xor.b64  	%rd3554, %rd3553, %rd3546;
	xor.b64  	%rd3555, %rd3537, %rd3494;
	xor.b64  	%rd3556, %rd3555, %rd3515;
	xor.b64  	%rd3557, %rd3556, %rd3526;
	xor.b64  	%rd3558, %rd3557, %rd3481;
	xor.b64  	%rd3559, %rd3558, %rd3483;
	xor.b64  	%rd3560, %rd3559, %rd3488;
	xor.b64  	%rd3561, %rd3560, %rd3467;
	xor.b64  	%rd3562, %rd3561, %rd3505;
	xor.b64  	%rd3563, %rd3539, %rd3496;
	xor.b64  	%rd3564, %rd3563, %rd3507;
	xor.b64  	%rd3565, %rd3564, %rd3528;
	xor.b64  	%rd3566, %rd3565, %rd3470;
	xor.b64  	%rd3567, %rd3566, %rd3487;
	xor.b64  	%rd3568, %rd3567, %rd3489;
	xor.b64  	%rd3569, %rd3568, %rd3473;
	xor.b64  	%rd3570, %rd3569, %rd3518;
	xor.b64  	%rd3571, %rd3541, %rd3498;
	xor.b64  	%rd3572, %rd3571, %rd3509;
	xor.b64  	%rd3573, %rd3572, %rd3520;
	xor.b64  	%rd3574, %rd3573, %rd3477;
	xor.b64  	%rd3575, %rd3574, %rd3475;
	xor.b64  	%rd3576, %rd3575, %rd3482;
	xor.b64  	%rd3577, %rd3576, %rd3485;
	xor.b64  	%rd3578, %rd3577, %rd3531;
	xor.b64  	%rd3579, %rd3533, %rd3500;
	xor.b64  	%rd3580, %rd3579, %rd3511;
	xor.b64  	%rd3581, %rd3580, %rd3522;
	xor.b64  	%rd3582, %rd3581, %rd3476;
	xor.b64  	%rd3583, %rd3582, %rd3471;
	xor.b64  	%rd3584, %rd3583, %rd3469;
	xor.b64  	%rd3585, %rd3584, %rd3479;
	xor.b64  	%rd3586, %rd3585, %rd3544;
	mov.b64 	{%r2654, %r2655}, %rd3562;
	shf.l.wrap.b32 	%r2656, %r2654, %r2655, 1;
	shf.l.wrap.b32 	%r2657, %r2655, %r2654, 1;
	mov.b64 	%rd3587, {%r2657, %r2656};
	mov.b64 	{%r2658, %r2659}, %rd3570;
	shf.l.wrap.b32 	%r2660, %r2658, %r2659, 1;
	shf.l.wrap.b32 	%r2661, %r2659, %r2658, 1;
	mov.b64 	%rd3588, {%r2661, %r2660};
	mov.b64 	{%r2662, %r2663}, %rd3578;
	shf.l.wrap.b32 	%r2664, %r2662, %r2663, 1;
	shf.l.wrap.b32 	%r2665, %r2663, %r2662, 1;
	mov.b64 	%rd3589, {%r2665, %r2664};
	mov.b64 	{%r2666, %r2667}, %rd3586;
	shf.l.wrap.b32 	%r2668, %r2666, %r2667, 1;
	shf.l.wrap.b32 	%r2669, %r2667, %r2666, 1;
	mov.b64 	%rd3590, {%r2669, %r2668};
	mov.b64 	{%r2670, %r2671}, %rd3554;
	shf.l.wrap.b32 	%r2672, %r2670, %r2671, 1;
	shf.l.wrap.b32 	%r2673, %r2671, %r2670, 1;
	mov.b64 	%rd3591, {%r2673, %r2672};
	xor.b64  	%rd3592, %rd3546, %rd3587;
	xor.b64  	%rd3593, %rd3592, %rd3586;
	xor.b64  	%rd3594, %rd3505, %rd3588;
	xor.b64  	%rd3595, %rd3594, %rd3554;
	xor.b64  	%rd3596, %rd3518, %rd3589;
	xor.b64  	%rd3597, %rd3596, %rd3562;
	xor.b64  	%rd3598, %rd3531, %rd3590;
	xor.b64  	%rd3599, %rd3598, %rd3570;
	xor.b64  	%rd3600, %rd3544, %rd3591;
	xor.b64  	%rd3601, %rd3600, %rd3578;
	mov.b64 	{%r2674, %r2675}, %rd3595;
	shf.l.wrap.b32 	%r2676, %r2675, %r2674, 12;
	shf.l.wrap.b32 	%r2677, %r2674, %r2675, 12;
	mov.b64 	%rd3602, {%r2677, %r2676};
	mov.b64 	{%r2678, %r2679}, %rd3597;
	shf.l.wrap.b32 	%r2680, %r2679, %r2678, 11;
	shf.l.wrap.b32 	%r2681, %r2678, %r2679, 11;
	mov.b64 	%rd3603, {%r2681, %r2680};
	mov.b64 	{%r2682, %r2683}, %rd3601;
	shf.l.wrap.b32 	%r2684, %r2682, %r2683, 14;
	shf.l.wrap.b32 	%r2685, %r2683, %r2682, 14;
	mov.b64 	%rd3604, {%r2685, %r2684};
	mov.b64 	{%r2686, %r2687}, %rd3599;
	shf.l.wrap.b32 	%r2688, %r2686, %r2687, 21;
	shf.l.wrap.b32 	%r2689, %r2687, %r2686, 21;
	mov.b64 	%rd3605, {%r2689, %r2688};
	not.b64 	%rd3606, %rd3602;
	and.b64  	%rd3607, %rd3603, %rd3606;
	not.b64 	%rd3608, %rd3603;
	and.b64  	%rd3609, %rd3605, %rd3608;
	xor.b64  	%rd3610, %rd3609, %rd3602;
	not.b64 	%rd3611, %rd3605;
	and.b64  	%rd3612, %rd3604, %rd3611;
	xor.b64  	%rd3613, %rd3612, %rd3603;
	not.b64 	%rd3614, %rd3604;
	and.b64  	%rd3615, %rd3593, %rd3614;
	xor.b64  	%rd3616, %rd3615, %rd3605;
	xor.b64  	%rd3617, %rd3593, %rd3607;
	xor.b64  	%rd3618, %rd3617, -9223372034707259384;
	xor.b64  	%rd3619, %rd3610, -9223372036854775808;
	mov.b64 	{%r2690, %r2691}, %rd3619;
	shf.l.wrap.b32 	%r2692, %r2690, %r2691, 1;
	shf.l.wrap.b32 	%r2693, %r2691, %r2690, 1;
	mov.b64 	%rd3620, {%r2693, %r2692};
	xor.b64  	%rd3621, %rd3620, 6;
	mov.b64 	{%r2694, %r2695}, %rd3613;
	shf.l.wrap.b32 	%r2696, %r2694, %r2695, 1;
	shf.l.wrap.b32 	%r2697, %r2695, %r2694, 1;
	mov.b64 	%rd3622, {%r2697, %r2696};
	xor.b64  	%rd3623, %rd3622, %rd3618;
	mov.b64 	{%r2698, %r2699}, %rd3616;
	shf.l.wrap.b32 	%r2700, %r2698, %r2699, 1;
	shf.l.wrap.b32 	%r2701, %r2699, %r2698, 1;
	mov.b64 	%rd3624, {%r2701, %r2700};
	xor.b64  	%rd3625, %rd3619, %rd3624;
	xor.b64  	%rd3626, %rd3613, 12;
	mov.b64 	{%r2702, %r2703}, %rd3618;
	shf.l.wrap.b32 	%r2704, %r2702, %r2703, 1;
	shf.l.wrap.b32 	%r2705, %r2703, %r2702, 1;
	mov.b64 	%rd3627, {%r2705, %r2704};
	xor.b64  	%rd3628, %rd3627, %rd3616;
	xor.b64  	%rd3629, %rd3621, %rd3618;
	xor.b64  	%rd3630, %rd3623, %rd3610;
	xor.b64  	%rd3631, %rd3623, -9223372036854775808;
	xor.b64  	%rd3632, %rd3625, %rd3613;
	xor.b64  	%rd3633, %rd3626, %rd3616;
	xor.b64  	%rd3634, %rd3628, 6;
	mov.b64 	{%r2706, %r2707}, %rd3623;
	shf.l.wrap.b32 	%r2708, %r2707, %r2706, 12;
	shf.l.wrap.b32 	%r2709, %r2706, %r2707, 12;
	mov.b64 	%rd3635, {%r2709, %r2708};
	mov.b64 	{%r2710, %r2711}, %rd3628;
	shf.l.wrap.b32 	%r2712, %r2710, %r2711, 20;
	shf.l.wrap.b32 	%r2713, %r2711, %r2710, 20;
	mov.b64 	%rd3636, {%r2713, %r2712};
	mov.b64 	{%r2714, %r2715}, %rd3625;
	shf.l.wrap.b32 	%r2716, %r2715, %r2714, 29;
	shf.l.wrap.b32 	%r2717, %r2714, %r2715, 29;
	mov.b64 	%rd3637, {%r2717, %r2716};
	shf.l.wrap.b32 	%r2718, %r2711, %r2710, 7;
	shf.l.wrap.b32 	%r2719, %r2710, %r2711, 7;
	mov.b64 	%rd3638, {%r2719, %r2718};
	mov.b64 	{%r2720, %r2721}, %rd3621;
	shf.l.wrap.b32 	%r2722, %r2720, %r2721, 18;
	shf.l.wrap.b32 	%r2723, %r2721, %r2720, 18;
	mov.b64 	%rd3639, {%r2723, %r2722};
	mov.b64 	{%r2724, %r2725}, %rd3632;
	shf.l.wrap.b32 	%r2726, %r2725, %r2724, 30;
	shf.l.wrap.b32 	%r2727, %r2724, %r2725, 30;
	mov.b64 	%rd3640, {%r2727, %r2726};
	shf.l.wrap.b32 	%r2728, %r2715, %r2714, 11;
	shf.l.wrap.b32 	%r2729, %r2714, %r2715, 11;
	mov.b64 	%rd3641, {%r2729, %r2728};
	mov.b64 	{%r2730, %r2731}, %rd3626;
	shf.l.wrap.b32 	%r2732, %r2730, %r2731, 25;
	shf.l.wrap.b32 	%r2733, %r2731, %r2730, 25;
	mov.b64 	%rd3642, {%r2733, %r2732};
	shf.l.wrap.b32 	%r2734, %r2710, %r2711, 8;
	shf.l.wrap.b32 	%r2735, %r2711, %r2710, 8;
	mov.b64 	%rd3643, {%r2735, %r2734};
	shf.l.wrap.b32 	%r2736, %r2731, %r2730, 24;
	shf.l.wrap.b32 	%r2737, %r2730, %r2731, 24;
	mov.b64 	%rd3644, {%r2737, %r2736};
	shf.l.wrap.b32 	%r2738, %r2721, %r2720, 9;
	shf.l.wrap.b32 	%r2739, %r2720, %r2721, 9;
	mov.b64 	%rd3645, {%r2739, %r2738};
	mov.b64 	{%r2740, %r2741}, %rd3634;
	shf.l.wrap.b32 	%r2742, %r2740, %r2741, 27;
	shf.l.wrap.b32 	%r2743, %r2741, %r2740, 27;
	mov.b64 	%rd3646, {%r2743, %r2742};
	shf.l.wrap.b32 	%r2744, %r2710, %r2711, 14;
	shf.l.wrap.b32 	%r2745, %r2711, %r2710, 14;
	mov.b64 	%rd3647, {%r2745, %r2744};
	shf.l.wrap.b32 	%r2746, %r2706, %r2707, 2;
	shf.l.wrap.b32 	%r2747, %r2707, %r2706, 2;
	mov.b64 	%rd3648, {%r2747, %r2746};
	shf.l.wrap.b32 	%r2748, %r2731, %r2730, 23;
	shf.l.wrap.b32 	%r2749, %r2730, %r2731, 23;
	mov.b64 	%rd3649, {%r2749, %r2748};
	mov.b64 	{%r2750, %r2751}, %rd3631;
	shf.l.wrap.b32 	%r2752, %r2751, %r2750, 13;
	shf.l.wrap.b32 	%r2753, %r2750, %r2751, 13;
	mov.b64 	%rd3650, {%r2753, %r2752};
	shf.l.wrap.b32 	%r2754, %r2721, %r2720, 4;
	shf.l.wrap.b32 	%r2755, %r2720, %r2721, 4;
	mov.b64 	%rd3651, {%r2755, %r2754};
	mov.b64 	{%r2756, %r2757}, %rd3633;
	shf.l.wrap.b32 	%r2758, %r2756, %r2757, 28;
	shf.l.wrap.b32 	%r2759, %r2757, %r2756, 28;
	mov.b64 	%rd3652, {%r2759, %r2758};
	shf.l.wrap.b32 	%r2760, %r2730, %r2731, 21;
	shf.l.wrap.b32 	%r2761, %r2731, %r2730, 21;
	mov.b64 	%rd3653, {%r2761, %r2760};
	shf.l.wrap.b32 	%r2762, %r2714, %r2715, 15;
	shf.l.wrap.b32 	%r2763, %r2715, %r2714, 15;
	mov.b64 	%rd3654, {%r2763, %r2762};
	shf.l.wrap.b32 	%r2764, %r2706, %r2707, 10;
	shf.l.wrap.b32 	%r2765, %r2707, %r2706, 10;
	mov.b64 	%rd3655, {%r2765, %r2764};
	shf.l.wrap.b32 	%r2766, %r2714, %r2715, 6;
	shf.l.wrap.b32 	%r2767, %r2715, %r2714, 6;
	mov.b64 	%rd3656, {%r2767, %r2766};
	shf.l.wrap.b32 	%r2768, %r2720, %r2721, 3;
	shf.l.wrap.b32 	%r2769, %r2721, %r2720, 3;
	mov.b64 	%rd3657, {%r2769, %r2768};
	mov.b64 	{%r2770, %r2771}, %rd3630;
	shf.l.wrap.b32 	%r2772, %r2770, %r2771, 1;
	shf.l.wrap.b32 	%r2773, %r2771, %r2770, 1;
	mov.b64 	%rd3658, {%r2773, %r2772};
	not.b64 	%rd3659, %rd3635;
	and.b64  	%rd3660, %rd3641, %rd3659;
	not.b64 	%rd3661, %rd3641;
	and.b64  	%rd3662, %rd3653, %rd3661;
	xor.b64  	%rd3663, %rd3662, %rd3635;
	not.b64 	%rd3664, %rd3653;
	and.b64  	%rd3665, %rd3647, %rd3664;
	xor.b64  	%rd3666, %rd3665, %rd3641;
	not.b64 	%rd3667, %rd3647;
	and.b64  	%rd3668, %rd3629, %rd3667;
	xor.b64  	%rd3669, %rd3668, %rd3653;
	not.b64 	%rd3670, %rd3629;
	and.b64  	%rd3671, %rd3635, %rd3670;
	xor.b64  	%rd3672, %rd3671, %rd3647;
	not.b64 	%rd3673, %rd3636;
	and.b64  	%rd3674, %rd3657, %rd3673;
	xor.b64  	%rd3675, %rd3674, %rd3652;
	not.b64 	%rd3676, %rd3657;
	and.b64  	%rd3677, %rd3650, %rd3676;
	xor.b64  	%rd3678, %rd3677, %rd3636;
	not.b64 	%rd3679, %rd3650;
	and.b64  	%rd3680, %rd3637, %rd3679;
	xor.b64  	%rd3681, %rd3680, %rd3657;
	not.b64 	%rd3682, %rd3637;
	and.b64  	%rd3683, %rd3652, %rd3682;
	xor.b64  	%rd3684, %rd3650, %rd3683;
	not.b64 	%rd3685, %rd3652;
	and.b64  	%rd3686, %rd3636, %rd3685;
	xor.b64  	%rd3687, %rd3686, %rd3637;
	not.b64 	%rd3688, %rd3656;
	and.b64  	%rd3689, %rd3642, %rd3688;
	xor.b64  	%rd3690, %rd3658, %rd3689;
	not.b64 	%rd3691, %rd3642;
	and.b64  	%rd3692, %rd3643, %rd3691;
	xor.b64  	%rd3693, %rd3692, %rd3656;
	not.b64 	%rd3694, %rd3643;
	and.b64  	%rd3695, %rd3639, %rd3694;
	xor.b64  	%rd3696, %rd3695, %rd3642;
	not.b64 	%rd3697, %rd3639;
	and.b64  	%rd3698, %rd3658, %rd3697;
	xor.b64  	%rd3699, %rd3698, %rd3643;
	not.b64 	%rd3700, %rd3658;
	and.b64  	%rd3701, %rd3656, %rd3700;
	xor.b64  	%rd3702, %rd3701, %rd3639;
	not.b64 	%rd3703, %rd3651;
	and.b64  	%rd3704, %rd3655, %rd3703;
	xor.b64  	%rd3705, %rd3704, %rd3646;
	not.b64 	%rd3706, %rd3655;
	and.b64  	%rd3707, %rd3654, %rd3706;
	xor.b64  	%rd3708, %rd3651, %rd3707;
	not.b64 	%rd3709, %rd3654;
	and.b64  	%rd3710, %rd3644, %rd3709;
	xor.b64  	%rd3711, %rd3710, %rd3655;
	not.b64 	%rd3712, %rd3644;
	and.b64  	%rd3713, %rd3646, %rd3712;
	xor.b64  	%rd3714, %rd3713, %rd3654;
	not.b64 	%rd3715, %rd3646;
	and.b64  	%rd3716, %rd3651, %rd3715;
	xor.b64  	%rd3717, %rd3716, %rd3644;
	not.b64 	%rd3718, %rd3649;
	and.b64  	%rd3719, %rd3638, %rd3718;
	xor.b64  	%rd3720, %rd3640, %rd3719;
	not.b64 	%rd3721, %rd3638;
	and.b64  	%rd3722, %rd3645, %rd3721;
	xor.b64  	%rd3723, %rd3722, %rd3649;
	not.b64 	%rd3724, %rd3645;
	and.b64  	%rd3725, %rd3648, %rd3724;
	xor.b64  	%rd3726, %rd3725, %rd3638;
	not.b64 	%rd3727, %rd3648;
	and.b64  	%rd3728, %rd3640, %rd3727;
	xor.b64  	%rd3729, %rd3728, %rd3645;
	not.b64 	%rd3730, %rd3640;
	and.b64  	%rd3731, %rd3649, %rd3730;
	xor.b64  	%rd3732, %rd3731, %rd3648;
	xor.b64  	%rd3733, %rd3660, %rd3629;
	xor.b64  	%rd3734, %rd3733, 1;
	xor.b64  	%rd3735, %rd3720, %rd3690;
	xor.b64  	%rd3736, %rd3735, %rd3675;
	xor.b64  	%rd3737, %rd3736, %rd3734;
	xor.b64  	%rd3738, %rd3737, %rd3705;
	xor.b64  	%rd3739, %rd3693, %rd3663;
	xor.b64  	%rd3740, %rd3739, %rd3708;
	xor.b64  	%rd3741, %rd3740, %rd3678;
	xor.b64  	%rd3742, %rd3741, %rd3723;
	xor.b64  	%rd3743, %rd3711, %rd3666;
	xor.b64  	%rd3744, %rd3743, %rd3681;
	xor.b64  	%rd3745, %rd3744, %rd3696;
	xor.b64  	%rd3746, %rd3745, %rd3726;
	xor.b64  	%rd3747, %rd3669, %rd3684;
	xor.b64  	%rd3748, %rd3747, %rd3699;
	xor.b64  	%rd3749, %rd3748, %rd3714;
	xor.b64  	%rd3750, %rd3749, %rd3729;
	xor.b64  	%rd3751, %rd3672, %rd3687;
	xor.b64  	%rd3752, %rd3751, %rd3702;
	xor.b64  	%rd3753, %rd3752, %rd3717;
	xor.b64  	%rd3754, %rd3753, %rd3732;
	mov.b64 	{%r2774, %r2775}, %rd3742;
	shf.l.wrap.b32 	%r2776, %r2774, %r2775, 1;
	shf.l.wrap.b32 	%r2777, %r2775, %r2774, 1;
	mov.b64 	%rd3755, {%r2777, %r2776};
	xor.b64  	%rd3756, %rd3755, %rd3754;
	mov.b64 	{%r2778, %r2779}, %rd3746;
	shf.l.wrap.b32 	%r2780, %r2778, %r2779, 1;
	shf.l.wrap.b32 	%r2781, %r2779, %r2778, 1;
	mov.b64 	%rd3757, {%r2781, %r2780};
	xor.b64  	%rd3758, %rd3757, %rd3738;
	mov.b64 	{%r2782, %r2783}, %rd3750;
	shf.l.wrap.b32 	%r2784, %r2782, %r2783, 1;
	shf.l.wrap.b32 	%r2785, %r2783, %r2782, 1;
	mov.b64 	%rd3759, {%r2785, %r2784};
	xor.b64  	%rd3760, %rd3759, %rd3742;
	mov.b64 	{%r2786, %r2787}, %rd3754;
	shf.l.wrap.b32 	%r2788, %r2786, %r2787, 1;
	shf.l.wrap.b32 	%r2789, %r2787, %r2786, 1;
	mov.b64 	%rd3761, {%r2789, %r2788};
	xor.b64  	%rd3762, %rd3761, %rd3746;
	mov.b64 	{%r2790, %r2791}, %rd3738;
	shf.l.wrap.b32 	%r2792, %r2790, %r2791, 1;
	shf.l.wrap.b32 	%r2793, %r2791, %r2790, 1;
	mov.b64 	%rd3763, {%r2793, %r2792};
	xor.b64  	%rd3764, %rd3763, %rd3750;
	xor.b64  	%rd3765, %rd3756, %rd3734;
	xor.b64  	%rd3766, %rd3756, %rd3675;
	xor.b64  	%rd3767, %rd3756, %rd3690;
	xor.b64  	%rd3768, %rd3756, %rd3705;
	xor.b64  	%rd3769, %rd3756, %rd3720;
	xor.b64  	%rd3770, %rd3758, %rd3663;
	xor.b64  	%rd3771, %rd3758, %rd3678;
	xor.b64  	%rd3772, %rd3758, %rd3693;
	xor.b64  	%rd3773, %rd3758, %rd3708;
	xor.b64  	%rd3774, %rd3758, %rd3723;
	xor.b64  	%rd3775, %rd3760, %rd3666;
	xor.b64  	%rd3776, %rd3760, %rd3681;
	xor.b64  	%rd3777, %rd3760, %rd3696;
	xor.b64  	%rd3778, %rd3760, %rd3711;
	xor.b64  	%rd3779, %rd3760, %rd3726;
	xor.b64  	%rd3780, %rd3762, %rd3669;
	xor.b64  	%rd3781, %rd3762, %rd3684;
	xor.b64  	%rd3782, %rd3762, %rd3699;
	xor.b64  	%rd3783, %rd3762, %rd3714;
	xor.b64  	%rd3784, %rd3762, %rd3729;
	xor.b64  	%rd3785, %rd3764, %rd3672;
	xor.b64  	%rd3786, %rd3764, %rd3687;
	xor.b64  	%rd3787, %rd3764, %rd3702;
	xor.b64  	%rd3788, %rd3764, %rd3717;
	xor.b64  	%rd3789, %rd3764, %rd3732;
	mov.b64 	{%r2794, %r2795}, %rd3771;
	shf.l.wrap.b32 	%r2796, %r2795, %r2794, 12;
	shf.l.wrap.b32 	%r2797, %r2794, %r2795, 12;
	mov.b64 	%rd3790, {%r2797, %r2796};
	mov.b64 	{%r2798, %r2799}, %rd3786;
	shf.l.wrap.b32 	%r2800, %r2798, %r2799, 20;
	shf.l.wrap.b32 	%r2801, %r2799, %r2798, 20;
	mov.b64 	%rd3791, {%r2801, %r2800};
	mov.b64 	{%r2802, %r2803}, %rd3779;
	shf.l.wrap.b32 	%r2804, %r2803, %r2802, 29;
	shf.l.wrap.b32 	%r2805, %r2802, %r2803, 29;
	mov.b64 	%rd3792, {%r2805, %r2804};
	mov.b64 	{%r2806, %r2807}, %rd3787;
	shf.l.wrap.b32 	%r2808, %r2807, %r2806, 7;
	shf.l.wrap.b32 	%r2809, %r2806, %r2807, 7;
	mov.b64 	%rd3793, {%r2809, %r2808};
	mov.b64 	{%r2810, %r2811}, %rd3769;
	shf.l.wrap.b32 	%r2812, %r2810, %r2811, 18;
	shf.l.wrap.b32 	%r2813, %r2811, %r2810, 18;
	mov.b64 	%rd3794, {%r2813, %r2812};
	mov.b64 	{%r2814, %r2815}, %rd3775;
	shf.l.wrap.b32 	%r2816, %r2815, %r2814, 30;
	shf.l.wrap.b32 	%r2817, %r2814, %r2815, 30;
	mov.b64 	%rd3795, {%r2817, %r2816};
	mov.b64 	{%r2818, %r2819}, %rd3777;
	shf.l.wrap.b32 	%r2820, %r2819, %r2818, 11;
	shf.l.wrap.b32 	%r2821, %r2818, %r2819, 11;
	mov.b64 	%rd3796, {%r2821, %r2820};
	mov.b64 	{%r2822, %r2823}, %rd3782;
	shf.l.wrap.b32 	%r2824, %r2822, %r2823, 25;
	shf.l.wrap.b32 	%r2825, %r2823, %r2822, 25;
	mov.b64 	%rd3797, {%r2825, %r2824};
	mov.b64 	{%r2826, %r2827}, %rd3788;
	shf.l.wrap.b32 	%r2828, %r2826, %r2827, 8;
	shf.l.wrap.b32 	%r2829, %r2827, %r2826, 8;
	mov.b64 	%rd3798, {%r2829, %r2828};
	mov.b64 	{%r2830, %r2831}, %rd3784;
	shf.l.wrap.b32 	%r2832, %r2831, %r2830, 24;
	shf.l.wrap.b32 	%r2833, %r2830, %r2831, 24;
	mov.b64 	%rd3799, {%r2833, %r2832};
	mov.b64 	{%r2834, %r2835}, %rd3768;
	shf.l.wrap.b32 	%r2836, %r2835, %r2834, 9;
	shf.l.wrap.b32 	%r2837, %r2834, %r2835, 9;
	mov.b64 	%rd3800, {%r2837, %r2836};
	mov.b64 	{%r2838, %r2839}, %rd3785;
	shf.l.wrap.b32 	%r2840, %r2838, %r2839, 27;
	shf.l.wrap.b32 	%r2841, %r2839, %r2838, 27;
	mov.b64 	%rd3801, {%r2841, %r2840};
	mov.b64 	{%r2842, %r2843}, %rd3789;
	shf.l.wrap.b32 	%r2844, %r2842, %r2843, 14;
	shf.l.wrap.b32 	%r2845, %r2843, %r2842, 14;
	mov.b64 	%rd3802, {%r2845, %r2844};
	mov.b64 	{%r2846, %r2847}, %rd3774;
	shf.l.wrap.b32 	%r2848, %r2846, %r2847, 2;
	shf.l.wrap.b32 	%r2849, %r2847, %r2846, 2;
	mov.b64 	%rd3803, {%r2849, %r2848};
	mov.b64 	{%r2850, %r2851}, %rd3781;
	shf.l.wrap.b32 	%r2852, %r2851, %r2850, 23;
	shf.l.wrap.b32 	%r2853, %r2850, %r2851, 23;
	mov.b64 	%rd3804, {%r2853, %r2852};
	mov.b64 	{%r2854, %r2855}, %rd3773;
	shf.l.wrap.b32 	%r2856, %r2855, %r2854, 13;
	shf.l.wrap.b32 	%r2857, %r2854, %r2855, 13;
	mov.b64 	%rd3805, {%r2857, %r2856};
	mov.b64 	{%r2858, %r2859}, %rd3766;
	shf.l.wrap.b32 	%r2860, %r2859, %r2858, 4;
	shf.l.wrap.b32 	%r2861, %r2858, %r2859, 4;
	mov.b64 	%rd3806, {%r2861, %r2860};
	mov.b64 	{%r2862, %r2863}, %rd3780;
	shf.l.wrap.b32 	%r2864, %r2862, %r2863, 28;
	shf.l.wrap.b32 	%r2865, %r2863, %r2862, 28;
	mov.b64 	%rd3807, {%r2865, %r2864};
	mov.b64 	{%r2866, %r2867}, %rd3783;
	shf.l.wrap.b32 	%r2868, %r2866, %r2867, 21;
	shf.l.wrap.b32 	%r2869, %r2867, %r2866, 21;
	mov.b64 	%rd3808, {%r2869, %r2868};
	mov.b64 	{%r2870, %r2871}, %rd3778;
	shf.l.wrap.b32 	%r2872, %r2870, %r2871, 15;
	shf.l.wrap.b32 	%r2873, %r2871, %r2870, 15;
	mov.b64 	%rd3809, {%r2873, %r2872};
	mov.b64 	{%r2874, %r2875}, %rd3772;
	shf.l.wrap.b32 	%r2876, %r2874, %r2875, 10;
	shf.l.wrap.b32 	%r2877, %r2875, %r2874, 10;
	mov.b64 	%rd3810, {%r2877, %r2876};
	mov.b64 	{%r2878, %r2879}, %rd3776;
	shf.l.wrap.b32 	%r2880, %r2878, %r2879, 6;
	shf.l.wrap.b32 	%r2881, %r2879, %r2878, 6;
	mov.b64 	%rd3811, {%r2881, %r2880};
	mov.b64 	{%r2882, %r2883}, %rd3767;
	shf.l.wrap.b32 	%r2884, %r2882, %r2883, 3;
	shf.l.wrap.b32 	%r2885, %r2883, %r2882, 3;
	mov.b64 	%rd3812, {%r2885, %r2884};
	mov.b64 	{%r2886, %r2887}, %rd3770;
	shf.l.wrap.b32 	%r2888, %r2886, %r2887, 1;
	shf.l.wrap.b32 	%r2889, %r2887, %r2886, 1;
	mov.b64 	%rd3813, {%r2889, %r2888};
	not.b64 	%rd3814, %rd3790;
	and.b64  	%rd3815, %rd3796, %rd3814;
	not.b64 	%rd3816, %rd3796;
	and.b64  	%rd3817, %rd3808, %rd3816;
	xor.b64  	%rd3818, %rd3817, %rd3790;
	not.b64 	%rd3819, %rd3808;
	and.b64  	%rd3820, %rd3802, %rd3819;
	xor.b64  	%rd3821, %rd3820, %rd3796;
	not.b64 	%rd3822, %rd3802;
	and.b64  	%rd3823, %rd3765, %rd3822;
	xor.b64  	%rd3824, %rd3823, %rd3808;
	not.b64 	%rd3825, %rd3765;
	and.b64  	%rd3826, %rd3790, %rd3825;
	xor.b64  	%rd3827, %rd3826, %rd3802;
	not.b64 	%rd3828, %rd3791;
	and.b64  	%rd3829, %rd3812, %rd3828;
	xor.b64  	%rd3830, %rd3829, %rd3807;
	not.b64 	%rd3831, %rd3812;
	and.b64  	%rd3832, %rd3805, %rd3831;
	xor.b64  	%rd3833, %rd3832, %rd3791;
	not.b64 	%rd3834, %rd3805;
	and.b64  	%rd3835, %rd3792, %rd3834;
	xor.b64  	%rd3836, %rd3835, %rd3812;
	not.b64 	%rd3837, %rd3792;
	and.b64  	%rd3838, %rd3807, %rd3837;
	xor.b64  	%rd3839, %rd3838, %rd3805;
	not.b64 	%rd3840, %rd3807;
	and.b64  	%rd3841, %rd3791, %rd3840;
	xor.b64  	%rd3842, %rd3841, %rd3792;
	not.b64 	%rd3843, %rd3811;
	and.b64  	%rd3844, %rd3797, %rd3843;
	xor.b64  	%rd3845, %rd3844, %rd3813;
	not.b64 	%rd3846, %rd3797;
	and.b64  	%rd3847, %rd3798, %rd3846;
	xor.b64  	%rd3848, %rd3847, %rd3811;
	not.b64 	%rd3849, %rd3798;
	and.b64  	%rd3850, %rd3794, %rd3849;
	xor.b64  	%rd3851, %rd3850, %rd3797;
	not.b64 	%rd3852, %rd3794;
	and.b64  	%rd3853, %rd3813, %rd3852;
	xor.b64  	%rd3854, %rd3853, %rd3798;
	not.b64 	%rd3855, %rd3813;
	and.b64  	%rd3856, %rd3811, %rd3855;
	xor.b64  	%rd3857, %rd3856, %rd3794;
	not.b64 	%rd3858, %rd3806;
	and.b64  	%rd3859, %rd3810, %rd3858;
	xor.b64  	%rd3860, %rd3859, %rd3801;
	not.b64 	%rd3861, %rd3810;
	and.b64  	%rd3862, %rd3809, %rd3861;
	xor.b64  	%rd3863, %rd3862, %rd3806;
	not.b64 	%rd3864, %rd3809;
	and.b64  	%rd3865, %rd3799, %rd3864;
	xor.b64  	%rd3866, %rd3865, %rd3810;
	not.b64 	%rd3867, %rd3799;
	and.b64  	%rd3868, %rd3801, %rd3867;
	xor.b64  	%rd3869, %rd3868, %rd3809;
	not.b64 	%rd3870, %rd3801;
	and.b64  	%rd3871, %rd3806, %rd3870;
	xor.b64  	%rd3872, %rd3871, %rd3799;
	not.b64 	%rd3873, %rd3804;
	and.b64  	%rd3874, %rd3793, %rd3873;
	xor.b64  	%rd3875, %rd3874, %rd3795;
	not.b64 	%rd3876, %rd3793;
	and.b64  	%rd3877, %rd3800, %rd3876;
	xor.b64  	%rd3878, %rd3877, %rd3804;
	not.b64 	%rd3879, %rd3800;
	and.b64  	%rd3880, %rd3803, %rd3879;
	xor.b64  	%rd3881, %rd3880, %rd3793;
	not.b64 	%rd3882, %rd3803;
	and.b64  	%rd3883, %rd3795, %rd3882;
	xor.b64  	%rd3884, %rd3883, %rd3800;
	not.b64 	%rd3885, %rd3795;
	and.b64  	%rd3886, %rd3804, %rd3885;
	xor.b64  	%rd3887, %rd3886, %rd3803;
	xor.b64  	%rd3888, %rd3765, %rd3815;
	xor.b64  	%rd3889, %rd3888, 32898;
	xor.b64  	%rd3890, %rd3889, %rd3830;
	xor.b64  	%rd3891, %rd3890, %rd3845;
	xor.b64  	%rd3892, %rd3891, %rd3860;
	xor.b64  	%rd3893, %rd3892, %rd3875;
	xor.b64  	%rd3894, %rd3818, %rd3833;
	xor.b64  	%rd3895, %rd3894, %rd3848;
	xor.b64  	%rd3896, %rd3895, %rd3863;
	xor.b64  	%rd3897, %rd3896, %rd3878;
	xor.b64  	%rd3898, %rd3821, %rd3836;
	xor.b64  	%rd3899, %rd3898, %rd3851;
	xor.b64  	%rd3900, %rd3899, %rd3866;
	xor.b64  	%rd3901, %rd3900, %rd3881;
	xor.b64  	%rd3902, %rd3824, %rd3839;
	xor.b64  	%rd3903, %rd3902, %rd3854;
	xor.b64  	%rd3904, %rd3903, %rd3869;
	xor.b64  	%rd3905, %rd3904, %rd3884;
	xor.b64  	%rd3906, %rd3827, %rd3842;
	xor.b64  	%rd3907, %rd3906, %rd3857;
	xor.b64  	%rd3908, %rd3907, %rd3872;
	xor.b64  	%rd3909, %rd3908, %rd3887;
	mov.b64 	{%r2890, %r2891}, %rd3897;
	shf.l.wrap.b32 	%r2892, %r2890, %r2891, 1;
	shf.l.wrap.b32 	%r2893, %r2891, %r2890, 1;
	mov.b64 	%rd3910, {%r2893, %r2892};
	xor.b64  	%rd3911, %rd3910, %rd3909;
	mov.b64 	{%r2894, %r2895}, %rd3901;
	shf.l.wrap.b32 	%r2896, %r2894, %r2895, 1;
	shf.l.wrap.b32 	%r2897, %r2895, %r2894, 1;
	mov.b64 	%rd3912, {%r2897, %r2896};
	xor.b64  	%rd3913, %rd3912, %rd3893;
	mov.b64 	{%r2898, %r2899}, %rd3905;
	shf.l.wrap.b32 	%r2900, %r2898, %r2899, 1;
	shf.l.wrap.b32 	%r2901, %r2899, %r2898, 1;
	mov.b64 	%rd3914, {%r2901, %r2900};
	xor.b64  	%rd3915, %rd3914, %rd3897;
	mov.b64 	{%r2902, %r2903}, %rd3909;
	shf.l.wrap.b32 	%r2904, %r2902, %r2903, 1;
	shf.l.wrap.b32 	%r2905, %r2903, %r2902, 1;
	mov.b64 	%rd3916, {%r2905, %r2904};
	xor.b64  	%rd3917, %rd3916, %rd3901;
	mov.b64 	{%r2906, %r2907}, %rd3893;
	shf.l.wrap.b32 	%r2908, %r2906, %r2907, 1;
	shf.l.wrap.b32 	%r2909, %r2907, %r2906, 1;
	mov.b64 	%rd3918, {%r2909, %r2908};
	xor.b64  	%rd3919, %rd3918, %rd3905;
	xor.b64  	%rd3920, %rd3911, %rd3889;
	xor.b64  	%rd3921, %rd3911, %rd3830;
	xor.b64  	%rd3922, %rd3911, %rd3845;
	xor.b64  	%rd3923, %rd3911, %rd3860;
	xor.b64  	%rd3924, %rd3911, %rd3875;
	xor.b64  	%rd3925, %rd3913, %rd3818;
	xor.b64  	%rd3926, %rd3913, %rd3833;
	xor.b64  	%rd3927, %rd3913, %rd3848;
	xor.b64  	%rd3928, %rd3913, %rd3863;
	xor.b64  	%rd3929, %rd3913, %rd3878;
	xor.b64  	%rd3930, %rd3915, %rd3821;
	xor.b64  	%rd3931, %rd3915, %rd3836;
	xor.b64  	%rd3932, %rd3915, %rd3851;
	xor.b64  	%rd3933, %rd3915, %rd3866;
	xor.b64  	%rd3934, %rd3915, %rd3881;
	xor.b64  	%rd3935, %rd3917, %rd3824;
	xor.b64  	%rd3936, %rd3917, %rd3839;
	xor.b64  	%rd3937, %rd3917, %rd3854;
	xor.b64  	%rd3938, %rd3917, %rd3869;
	xor.b64  	%rd3939, %rd3917, %rd3884;
	xor.b64  	%rd3940, %rd3919, %rd3827;
	xor.b64  	%rd3941, %rd3919, %rd3842;
	xor.b64  	%rd3942, %rd3919, %rd3857;
	xor.b64  	%rd3943, %rd3919, %rd3872;
	xor.b64  	%rd3944, %rd3919, %rd3887;
	mov.b64 	{%r2910, %r2911}, %rd3926;
	shf.l.wrap.b32 	%r2912, %r2911, %r2910, 12;
	shf.l.wrap.b32 	%r2913, %r2910, %r2911, 12;
	mov.b64 	%rd3945, {%r2913, %r2912};
	mov.b64 	{%r2914, %r2915}, %rd3941;
	shf.l.wrap.b32 	%r2916, %r2914, %r2915, 20;
	shf.l.wrap.b32 	%r2917, %r2915, %r2914, 20;
	mov.b64 	%rd3946, {%r2917, %r2916};
	mov.b64 	{%r2918, %r2919}, %rd3934;
	shf.l.wrap.b32 	%r2920, %r2919, %r2918, 29;
	shf.l.wrap.b32 	%r2921, %r2918, %r2919, 29;
	mov.b64 	%rd3947, {%r2921, %r2920};
	mov.b64 	{%r2922, %r2923}, %rd3942;
	shf.l.wrap.b32 	%r2924, %r2923, %r2922, 7;
	shf.l.wrap.b32 	%r2925, %r2922, %r2923, 7;
	mov.b64 	%rd3948, {%r2925, %r2924};
	mov.b64 	{%r2926, %r2927}, %rd3924;
	shf.l.wrap.b32 	%r2928, %r2926, %r2927, 18;
	shf.l.wrap.b32 	%r2929, %r2927, %r2926, 18;
	mov.b64 	%rd3949, {%r2929, %r2928};
	mov.b64 	{%r2930, %r2931}, %rd3930;
	shf.l.wrap.b32 	%r2932, %r2931, %r2930, 30;
	shf.l.wrap.b32 	%r2933, %r2930, %r2931, 30;
	mov.b64 	%rd3950, {%r2933, %r2932};
	mov.b64 	{%r2934, %r2935}, %rd3932;
	shf.l.wrap.b32 	%r2936, %r2935, %r2934, 11;
	shf.l.wrap.b32 	%r2937, %r2934, %r2935, 11;
	mov.b64 	%rd3951, {%r2937, %r2936};
	mov.b64 	{%r2938, %r2939}, %rd3937;
	shf.l.wrap.b32 	%r2940, %r2938, %r2939, 25;
	shf.l.wrap.b32 	%r2941, %r2939, %r2938, 25;
	mov.b64 	%rd3952, {%r2941, %r2940};
	mov.b64 	{%r2942, %r2943}, %rd3943;
	shf.l.wrap.b32 	%r2944, %r2942, %r2943, 8;
	shf.l.wrap.b32 	%r2945, %r2943, %r2942, 8;
	mov.b64 	%rd3953, {%r2945, %r2944};
	mov.b64 	{%r2946, %r2947}, %rd3939;
	shf.l.wrap.b32 	%r2948, %r2947, %r2946, 24;
	shf.l.wrap.b32 	%r2949, %r2946, %r2947, 24;
	mov.b64 	%rd3954, {%r2949, %r2948};
	mov.b64 	{%r2950, %r2951}, %rd3923;
	shf.l.wrap.b32 	%r2952, %r2951, %r2950, 9;
	shf.l.wrap.b32 	%r2953, %r2950, %r2951, 9;
	mov.b64 	%rd3955, {%r2953, %r2952};
	mov.b64 	{%r2954, %r2955}, %rd3940;
	shf.l.wrap.b32 	%r2956, %r2954, %r2955, 27;
	shf.l.wrap.b32 	%r2957, %r2955, %r2954, 27;
	mov.b64 	%rd3956, {%r2957, %r2956};
	mov.b64 	{%r2958, %r2959}, %rd3944;
	shf.l.wrap.b32 	%r2960, %r2958, %r2959, 14;
	shf.l.wrap.b32 	%r2961, %r2959, %r2958, 14;
	mov.b64 	%rd3957, {%r2961, %r2960};
	mov.b64 	{%r2962, %r2963}, %rd3929;
	shf.l.wrap.b32 	%r2964, %r2962, %r2963, 2;
	shf.l.wrap.b32 	%r2965, %r2963, %r2962, 2;
	mov.b64 	%rd3958, {%r2965, %r2964};
	mov.b64 	{%r2966, %r2967}, %rd3936;
	shf.l.wrap.b32 	%r2968, %r2967, %r2966, 23;
	shf.l.wrap.b32 	%r2969, %r2966, %r2967, 23;
	mov.b64 	%rd3959, {%r2969, %r2968};
	mov.b64 	{%r2970, %r2971}, %rd3928;
	shf.l.wrap.b32 	%r2972, %r2971, %r2970, 13;
	shf.l.wrap.b32 	%r2973, %r2970, %r2971, 13;
	mov.b64 	%rd3960, {%r2973, %r2972};
	mov.b64 	{%r2974, %r2975}, %rd3921;
	shf.l.wrap.b32 	%r2976, %r2975, %r2974, 4;
	shf.l.wrap.b32 	%r2977, %r2974, %r2975, 4;
	mov.b64 	%rd3961, {%r2977, %r2976};
	mov.b64 	{%r2978, %r2979}, %rd3935;
	shf.l.wrap.b32 	%r2980, %r2978, %r2979, 28;
	shf.l.wrap.b32 	%r2981, %r2979, %r2978, 28;
	mov.b64 	%rd3962, {%r2981, %r2980};
	mov.b64 	{%r2982, %r2983}, %rd3938;
	shf.l.wrap.b32 	%r2984, %r2982, %r2983, 21;
	shf.l.wrap.b32 	%r2985, %r2983, %r2982, 21;
	mov.b64 	%rd3963, {%r2985, %r2984};
	mov.b64 	{%r2986, %r2987}, %rd3933;
	shf.l.wrap.b32 	%r2988, %r2986, %r2987, 15;
	shf.l.wrap.b32 	%r2989, %r2987, %r2986, 15;
	mov.b64 	%rd3964, {%r2989, %r2988};
	mov.b64 	{%r2990, %r2991}, %rd3927;
	shf.l.wrap.b32 	%r2992, %r2990, %r2991, 10;
	shf.l.wrap.b32 	%r2993, %r2991, %r2990, 10;
	mov.b64 	%rd3965, {%r2993, %r2992};
	mov.b64 	{%r2994, %r2995}, %rd3931;
	shf.l.wrap.b32 	%r2996, %r2994, %r2995, 6;
	shf.l.wrap.b32 	%r2997, %r2995, %r2994, 6;
	mov.b64 	%rd3966, {%r2997, %r2996};
	mov.b64 	{%r2998, %r2999}, %rd3922;
	shf.l.wrap.b32 	%r3000, %r2998, %r2999, 3;
	shf.l.wrap.b32 	%r3001, %r2999, %r2998, 3;
	mov.b64 	%rd3967, {%r3001, %r3000};
	mov.b64 	{%r3002, %r3003}, %rd3925;
	shf.l.wrap.b32 	%r3004, %r3002, %r3003, 1;
	shf.l.wrap.b32 	%r3005, %r3003, %r3002, 1;
	mov.b64 	%rd3968, {%r3005, %r3004};
	not.b64 	%rd3969, %rd3945;
	and.b64  	%rd3970, %rd3951, %rd3969;
	not.b64 	%rd3971, %rd3951;
	and.b64  	%rd3972, %rd3963, %rd3971;
	xor.b64  	%rd3973, %rd3972, %rd3945;
	not.b64 	%rd3974, %rd3963;
	and.b64  	%rd3975, %rd3957, %rd3974;
	xor.b64  	%rd3976, %rd3975, %rd3951;
	not.b64 	%rd3977, %rd3957;
	and.b64  	%rd3978, %rd3920, %rd3977;
	xor.b64  	%rd3979, %rd3978, %rd3963;
	not.b64 	%rd3980, %rd3920;
	and.b64  	%rd3981, %rd3945, %rd3980;
	xor.b64  	%rd3982, %rd3981, %rd3957;
	not.b64 	%rd3983, %rd3946;
	and.b64  	%rd3984, %rd3967, %rd3983;
	xor.b64  	%rd3985, %rd3984, %rd3962;
	not.b64 	%rd3986, %rd3967;
	and.b64  	%rd3987, %rd3960, %rd3986;
	xor.b64  	%rd3988, %rd3987, %rd3946;
	not.b64 	%rd3989, %rd3960;
	and.b64  	%rd3990, %rd3947, %rd3989;
	xor.b64  	%rd3991, %rd3990, %rd3967;
	not.b64 	%rd3992, %rd3947;
	and.b64  	%rd3993, %rd3962, %rd3992;
	xor.b64  	%rd3994, %rd3993, %rd3960;
	not.b64 	%rd3995, %rd3962;
	and.b64  	%rd3996, %rd3946, %rd3995;
	xor.b64  	%rd3997, %rd3996, %rd3947;
	not.b64 	%rd3998, %rd3966;
	and.b64  	%rd3999, %rd3952, %rd3998;
	xor.b64  	%rd4000, %rd3999, %rd3968;
	not.b64 	%rd4001, %rd3952;
	and.b64  	%rd4002, %rd3953, %rd4001;
	xor.b64  	%rd4003, %rd4002, %rd3966;
	not.b64 	%rd4004, %rd3953;
	and.b64  	%rd4005, %rd3949, %rd4004;
	xor.b64  	%rd4006, %rd4005, %rd3952;
	not.b64 	%rd4007, %rd3949;
	and.b64  	%rd4008, %rd3968, %rd4007;
	xor.b64  	%rd4009, %rd4008, %rd3953;
	not.b64 	%rd4010, %rd3968;
	and.b64  	%rd4011, %rd3966, %rd4010;
	xor.b64  	%rd4012, %rd4011, %rd3949;
	not.b64 	%rd4013, %rd3961;
	and.b64  	%rd4014, %rd3965, %rd4013;
	xor.b64  	%rd4015, %rd4014, %rd3956;
	not.b64 	%rd4016, %rd3965;
	and.b64  	%rd4017, %rd3964, %rd4016;
	xor.b64  	%rd4018, %rd4017, %rd3961;
	not.b64 	%rd4019, %rd3964;
	and.b64  	%rd4020, %rd3954, %rd4019;
	xor.b64  	%rd4021, %rd4020, %rd3965;
	not.b64 	%rd4022, %rd3954;
	and.b64  	%rd4023, %rd3956, %rd4022;
	xor.b64  	%rd4024, %rd4023, %rd3964;
	not.b64 	%rd4025, %rd3956;
	and.b64  	%rd4026, %rd3961, %rd4025;
	xor.b64  	%rd4027, %rd4026, %rd3954;
	not.b64 	%rd4028, %rd3959;
	and.b64  	%rd4029, %rd3948, %rd4028;
	xor.b64  	%rd4030, %rd4029, %rd3950;
	not.b64 	%rd4031, %rd3948;
	and.b64  	%rd4032, %rd3955, %rd4031;
	xor.b64  	%rd4033, %rd4032, %rd3959;
	not.b64 	%rd4034, %rd3955;
	and.b64  	%rd4035, %rd3958, %rd4034;
	xor.b64  	%rd4036, %rd4035, %rd3948;
	not.b64 	%rd4037, %rd3958;
	and.b64  	%rd4038, %rd3950, %rd4037;
	xor.b64  	%rd4039, %rd4038, %rd3955;
	not.b64 	%rd4040, %rd3950;
	and.b64  	%rd4041, %rd3959, %rd4040;
	xor.b64  	%rd4042, %rd4041, %rd3958;
	xor.b64  	%rd4043, %rd3920, %rd3970;
	xor.b64  	%rd4044, %rd4043, -9223372036854742902;
	xor.b64  	%rd4045, %rd4044, %rd3985;
	xor.b64  	%rd4046, %rd4045, %rd4000;
	xor.b64  	%rd4047, %rd4046, %rd4015;
	xor.b64  	%rd4048, %rd4047, %rd4030;
	xor.b64  	%rd4049, %rd3973, %rd3988;
	xor.b64  	%rd4050, %rd4049, %rd4003;
	xor.b64  	%rd4051, %rd4050, %rd4018;
	xor.b64  	%rd4052, %rd4051, %rd4033;
	xor.b64  	%rd4053, %rd3976, %rd3991;
	xor.b64  	%rd4054, %rd4053, %rd4006;
	xor.b64  	%rd4055, %rd4054, %rd4021;
	xor.b64  	%rd4056, %rd4055, %rd4036;
	xor.b64  	%rd4057, %rd3979, %rd3994;
	xor.b64  	%rd4058, %rd4057, %rd4009;
	xor.b64  	%rd4059, %rd4058, %rd4024;
	xor.b64  	%rd4060, %rd4059, %rd4039;
	xor.b64  	%rd4061, %rd3982, %rd3997;
	xor.b64  	%rd4062, %rd4061, %rd4012;
	xor.b64  	%rd4063, %rd4062, %rd4027;
	xor.b64  	%rd4064, %rd4063, %rd4042;
	mov.b64 	{%r3006, %r3007}, %rd4052;
	shf.l.wrap.b32 	%r3008, %r3006, %r3007, 1;
	shf.l.wrap.b32 	%r3009, %r3007, %r3006, 1;
	mov.b64 	%rd4065, {%r3009, %r3008};
	xor.b64  	%rd4066, %rd4065, %rd4064;
	mov.b64 	{%r3010, %r3011}, %rd4056;
	shf.l.wrap.b32 	%r3012, %r3010, %r3011, 1;
	shf.l.wrap.b32 	%r3013, %r3011, %r3010, 1;
	mov.b64 	%rd4067, {%r3013, %r3012};
	xor.b64  	%rd4068, %rd4067, %rd4048;
	mov.b64 	{%r3014, %r3015}, %rd4060;
	shf.l.wrap.b32 	%r3016, %r3014, %r3015, 1;
	shf.l.wrap.b32 	%r3017, %r3015, %r3014, 1;
	mov.b64 	%rd4069, {%r3017, %r3016};
	xor.b64  	%rd4070, %rd4069, %rd4052;
	mov.b64 	{%r3018, %r3019}, %rd4064;
	shf.l.wrap.b32 	%r3020, %r3018, %r3019, 1;
	shf.l.wrap.b32 	%r3021, %r3019, %r3018, 1;
	mov.b64 	%rd4071, {%r3021, %r3020};
	xor.b64  	%rd4072, %rd4071, %rd4056;
	mov.b64 	{%r3022, %r3023}, %rd4048;
	shf.l.wrap.b32 	%r3024, %r3022, %r3023, 1;
	shf.l.wrap.b32 	%r3025, %r3023, %r3022, 1;
	mov.b64 	%rd4073, {%r3025, %r3024};
	xor.b64  	%rd4074, %rd4073, %rd4060;
	xor.b64  	%rd4075, %rd4066, %rd4044;
	xor.b64  	%rd4076, %rd4066, %rd3985;
	xor.b64  	%rd4077, %rd4066, %rd4000;
	xor.b64  	%rd4078, %rd4066, %rd4015;
	xor.b64  	%rd4079, %rd4066, %rd4030;
	xor.b64  	%rd4080, %rd4068, %rd3973;
	xor.b64  	%rd4081, %rd4068, %rd3988;
	xor.b64  	%rd4082, %rd4068, %rd4003;
	xor.b64  	%rd4083, %rd4068, %rd4018;
	xor.b64  	%rd4084, %rd4068, %rd4033;
	xor.b64  	%rd4085, %rd4070, %rd3976;
	xor.b64  	%rd4086, %rd4070, %rd3991;
	xor.b64  	%rd4087, %rd4070, %rd4006;
	xor.b64  	%rd4088, %rd4070, %rd4021;
	xor.b64  	%rd4089, %rd4070, %rd4036;
	xor.b64  	%rd4090, %rd4072, %rd3979;
	xor.b64  	%rd4091, %rd4072, %rd3994;
	xor.b64  	%rd4092, %rd4072, %rd4009;
	xor.b64  	%rd4093, %rd4072, %rd4024;
	xor.b64  	%rd4094, %rd4072, %rd4039;
	xor.b64  	%rd4095, %rd4074, %rd3982;
	xor.b64  	%rd4096, %rd4074, %rd3997;
	xor.b64  	%rd4097, %rd4074, %rd4012;
	xor.b64  	%rd4098, %rd4074, %rd4027;
	xor.b64  	%rd4099, %rd4074, %rd4042;
	mov.b64 	{%r3026, %r3027}, %rd4081;
	shf.l.wrap.b32 	%r3028, %r3027, %r3026, 12;
	shf.l.wrap.b32 	%r3029, %r3026, %r3027, 12;
	mov.b64 	%rd4100, {%r3029, %r3028};
	mov.b64 	{%r3030, %r3031}, %rd4096;
	shf.l.wrap.b32 	%r3032, %r3030, %r3031, 20;
	shf.l.wrap.b32 	%r3033, %r3031, %r3030, 20;
	mov.b64 	%rd4101, {%r3033, %r3032};
	mov.b64 	{%r3034, %r3035}, %rd4089;
	shf.l.wrap.b32 	%r3036, %r3035, %r3034, 29;
	shf.l.wrap.b32 	%r3037, %r3034, %r3035, 29;
	mov.b64 	%rd4102, {%r3037, %r3036};
	mov.b64 	{%r3038, %r3039}, %rd4097;
	shf.l.wrap.b32 	%r3040, %r3039, %r3038, 7;
	shf.l.wrap.b32 	%r3041, %r3038, %r3039, 7;
	mov.b64 	%rd4103, {%r3041, %r3040};
	mov.b64 	{%r3042, %r3043}, %rd4079;
	shf.l.wrap.b32 	%r3044, %r3042, %r3043, 18;
	shf.l.wrap.b32 	%r3045, %r3043, %r3042, 18;
	mov.b64 	%rd4104, {%r3045, %r3044};
	mov.b64 	{%r3046, %r3047}, %rd4085;
	shf.l.wrap.b32 	%r3048, %r3047, %r3046, 30;
	shf.l.wrap.b32 	%r3049, %r3046, %r3047, 30;
	mov.b64 	%rd4105, {%r3049, %r3048};
	mov.b64 	{%r3050, %r3051}, %rd4087;
	shf.l.wrap.b32 	%r3052, %r3051, %r3050, 11;
	shf.l.wrap.b32 	%r3053, %r3050, %r3051, 11;
	mov.b64 	%rd4106, {%r3053, %r3052};
	mov.b64 	{%r3054, %r3055}, %rd4092;
	shf.l.wrap.b32 	%r3056, %r3054, %r3055, 25;
	shf.l.wrap.b32 	%r3057, %r3055, %r3054, 25;
	mov.b64 	%rd4107, {%r3057, %r3056};
	mov.b64 	{%r3058, %r3059}, %rd4098;
	shf.l.wrap.b32 	%r3060, %r3058, %r3059, 8;
	shf.l.wrap.b32 	%r3061, %r3059, %r3058, 8;
	mov.b64 	%rd4108, {%r3061, %r3060};
	mov.b64 	{%r3062, %r3063}, %rd4094;
	shf.l.wrap.b32 	%r3064, %r3063, %r3062, 24;
	shf.l.wrap.b32 	%r3065, %r3062, %r3063, 24;
	mov.b64 	%rd4109, {%r3065, %r3064};
	mov.b64 	{%r3066, %r3067}, %rd4078;
	shf.l.wrap.b32 	%r3068, %r3067, %r3066, 9;
	shf.l.wrap.b32 	%r3069, %r3066, %r3067, 9;
	mov.b64 	%rd4110, {%r3069, %r3068};
	mov.b64 	{%r3070, %r3071}, %rd4095;
	shf.l.wrap.b32 	%r3072, %r3070, %r3071, 27;
	shf.l.wrap.b32 	%r3073, %r3071, %r3070, 27;
	mov.b64 	%rd4111, {%r3073, %r3072};
	mov.b64 	{%r3074, %r3075}, %rd4099;
	shf.l.wrap.b32 	%r3076, %r3074, %r3075, 14;
	shf.l.wrap.b32 	%r3077, %r3075, %r3074, 14;
	mov.b64 	%rd4112, {%r3077, %r3076};
	mov.b64 	{%r3078, %r3079}, %rd4084;
	shf.l.wrap.b32 	%r3080, %r3078, %r3079, 2;
	shf.l.wrap.b32 	%r3081, %r3079, %r3078, 2;
	mov.b64 	%rd4113, {%r3081, %r3080};
	mov.b64 	{%r3082, %r3083}, %rd4091;
	shf.l.wrap.b32 	%r3084, %r3083, %r3082, 23;
	shf.l.wrap.b32 	%r3085, %r3082, %r3083, 23;
	mov.b64 	%rd4114, {%r3085, %r3084};
	mov.b64 	{%r3086, %r3087}, %rd4083;
	shf.l.wrap.b32 	%r3088, %r3087, %r3086, 13;
	shf.l.wrap.b32 	%r3089, %r3086, %r3087, 13;
	mov.b64 	%rd4115, {%r3089, %r3088};
	mov.b64 	{%r3090, %r3091}, %rd4076;
	shf.l.wrap.b32 	%r3092, %r3091, %r3090, 4;
	shf.l.wrap.b32 	%r3093, %r3090, %r3091, 4;
	mov.b64 	%rd4116, {%r3093, %r3092};
	mov.b64 	{%r3094, %r3095}, %rd4090;
	shf.l.wrap.b32 	%r3096, %r3094, %r3095, 28;
	shf.l.wrap.b32 	%r3097, %r3095, %r3094, 28;
	mov.b64 	%rd4117, {%r3097, %r3096};
	mov.b64 	{%r3098, %r3099}, %rd4093;
	shf.l.wrap.b32 	%r3100, %r3098, %r3099, 21;
	shf.l.wrap.b32 	%r3101, %r3099, %r3098, 21;
	mov.b64 	%rd4118, {%r3101, %r3100};
	mov.b64 	{%r3102, %r3103}, %rd4088;
	shf.l.wrap.b32 	%r3104, %r3102, %r3103, 15;
	shf.l.wrap.b32 	%r3105, %r3103, %r3102, 15;
	mov.b64 	%rd4119, {%r3105, %r3104};
	mov.b64 	{%r3106, %r3107}, %rd4082;
	shf.l.wrap.b32 	%r3108, %r3106, %r3107, 10;
	shf.l.wrap.b32 	%r3109, %r3107, %r3106, 10;
	mov.b64 	%rd4120, {%r3109, %r3108};
	mov.b64 	{%r3110, %r3111}, %rd4086;
	shf.l.wrap.b32 	%r3112, %r3110, %r3111, 6;
	shf.l.wrap.b32 	%r3113, %r3111, %r3110, 6;
	mov.b64 	%rd4121, {%r3113, %r3112};
	mov.b64 	{%r3114, %r3115}, %rd4077;
	shf.l.wrap.b32 	%r3116, %r3114, %r3115, 3;
	shf.l.wrap.b32 	%r3117, %r3115, %r3114, 3;
	mov.b64 	%rd4122, {%r3117, %r3116};
	mov.b64 	{%r3118, %r3119}, %rd4080;
	shf.l.wrap.b32 	%r3120, %r3118, %r3119, 1;
	shf.l.wrap.b32 	%r3121, %r3119, %r3118, 1;
	mov.b64 	%rd4123, {%r3121, %r3120};
	not.b64 	%rd4124, %rd4100;
	and.b64  	%rd4125, %rd4106, %rd4124;
	not.b64 	%rd4126, %rd4106;
	and.b64  	%rd4127, %rd4118, %rd4126;
	xor.b64  	%rd4128, %rd4127, %rd4100;
	not.b64 	%rd4129, %rd4118;
	and.b64  	%rd4130, %rd4112, %rd4129;
	xor.b64  	%rd4131, %rd4130, %rd4106;
	not.b64 	%rd4132, %rd4112;
	and.b64  	%rd4133, %rd4075, %rd4132;
	xor.b64  	%rd4134, %rd4133, %rd4118;
	not.b64 	%rd4135, %rd4075;
	and.b64  	%rd4136, %rd4100, %rd4135;
	xor.b64  	%rd4137, %rd4136, %rd4112;
	not.b64 	%rd4138, %rd4101;
	and.b64  	%rd4139, %rd4122, %rd4138;
	xor.b64  	%rd4140, %rd4139, %rd4117;
	not.b64 	%rd4141, %rd4122;
	and.b64  	%rd4142, %rd4115, %rd4141;
	xor.b64  	%rd4143, %rd4142, %rd4101;
	not.b64 	%rd4144, %rd4115;
	and.b64  	%rd4145, %rd4102, %rd4144;
	xor.b64  	%rd4146, %rd4145, %rd4122;
	not.b64 	%rd4147, %rd4102;
	and.b64  	%rd4148, %rd4117, %rd4147;
	xor.b64  	%rd4149, %rd4148, %rd4115;
	not.b64 	%rd4150, %rd4117;
	and.b64  	%rd4151, %rd4101, %rd4150;
	xor.b64  	%rd4152, %rd4151, %rd4102;
	not.b64 	%rd4153, %rd4121;
	and.b64  	%rd4154, %rd4107, %rd4153;
	xor.b64  	%rd4155, %rd4154, %rd4123;
	not.b64 	%rd4156, %rd4107;
	and.b64  	%rd4157, %rd4108, %rd4156;
	xor.b64  	%rd4158, %rd4157, %rd4121;
	not.b64 	%rd4159, %rd4108;
	and.b64  	%rd4160, %rd4104, %rd4159;
	xor.b64  	%rd4161, %rd4160, %rd4107;
	not.b64 	%rd4162, %rd4104;
	and.b64  	%rd4163, %rd4123, %rd4162;
	xor.b64  	%rd4164, %rd4163, %rd4108;
	not.b64 	%rd4165, %rd4123;
	and.b64  	%rd4166, %rd4121, %rd4165;
	xor.b64  	%rd4167, %rd4166, %rd4104;
	not.b64 	%rd4168, %rd4116;
	and.b64  	%rd4169, %rd4120, %rd4168;
	xor.b64  	%rd4170, %rd4169, %rd4111;
	not.b64 	%rd4171, %rd4120;
	and.b64  	%rd4172, %rd4119, %rd4171;
	xor.b64  	%rd4173, %rd4172, %rd4116;
	not.b64 	%rd4174, %rd4119;
	and.b64  	%rd4175, %rd4109, %rd4174;
	xor.b64  	%rd4176, %rd4175, %rd4120;
	not.b64 	%rd4177, %rd4109;
	and.b64  	%rd4178, %rd4111, %rd4177;
	xor.b64  	%rd4179, %rd4178, %rd4119;
	not.b64 	%rd4180, %rd4111;
	and.b64  	%rd4181, %rd4116, %rd4180;
	xor.b64  	%rd4182, %rd4181, %rd4109;
	not.b64 	%rd4183, %rd4114;
	and.b64  	%rd4184, %rd4103, %rd4183;
	xor.b64  	%rd4185, %rd4184, %rd4105;
	not.b64 	%rd4186, %rd4103;
	and.b64  	%rd4187, %rd4110, %rd4186;
	xor.b64  	%rd4188, %rd4187, %rd4114;
	not.b64 	%rd4189, %rd4110;
	and.b64  	%rd4190, %rd4113, %rd4189;
	xor.b64  	%rd4191, %rd4190, %rd4103;
	not.b64 	%rd4192, %rd4113;
	and.b64  	%rd4193, %rd4105, %rd4192;
	xor.b64  	%rd4194, %rd4193, %rd4110;
	not.b64 	%rd4195, %rd4105;
	and.b64  	%rd4196, %rd4114, %rd4195;
	xor.b64  	%rd4197, %rd4196, %rd4113;
	xor.b64  	%rd4198, %rd4075, %rd4125;
	xor.b64  	%rd4199, %rd4198, -9223372034707259392;
	xor.b64  	%rd4200, %rd4199, %rd4140;
	xor.b64  	%rd4201, %rd4200, %rd4155;
	xor.b64  	%rd4202, %rd4201, %rd4170;
	xor.b64  	%rd4203, %rd4202, %rd4185;
	xor.b64  	%rd4204, %rd4128, %rd4143;
	xor.b64  	%rd4205, %rd4204, %rd4158;
	xor.b64  	%rd4206, %rd4205, %rd4173;
	xor.b64  	%rd4207, %rd4206, %rd4188;
	xor.b64  	%rd4208, %rd4131, %rd4146;
	xor.b64  	%rd4209, %rd4208, %rd4161;
	xor.b64  	%rd4210, %rd4209, %rd4176;
	xor.b64  	%rd4211, %rd4210, %rd4191;
	xor.b64  	%rd4212, %rd4134, %rd4149;
	xor.b64  	%rd4213, %rd4212, %rd4164;
	xor.b64  	%rd4214, %rd4213, %rd4179;
	xor.b64  	%rd4215, %rd4214, %rd4194;
	xor.b64  	%rd4216, %rd4137, %rd4152;
	xor.b64  	%rd4217, %rd4216, %rd4167;
	xor.b64  	%rd4218, %rd4217, %rd4182;
	xor.b64  	%rd4219, %rd4218, %rd4197;
	mov.b64 	{%r3122, %r3123}, %rd4207;
	shf.l.wrap.b32 	%r3124, %r3122, %r3123, 1;
	shf.l.wrap.b32 	%r3125, %r3123, %r3122, 1;
	mov.b64 	%rd4220, {%r3125, %r3124};
	xor.b64  	%rd4221, %rd4220, %rd4219;
	mov.b64 	{%r3126, %r3127}, %rd4211;
	shf.l.wrap.b32 	%r3128, %r3126, %r3127, 1;
	shf.l.wrap.b32 	%r3129, %r3127, %r3126, 1;
	mov.b64 	%rd4222, {%r3129, %r3128};
	xor.b64  	%rd4223, %rd4222, %rd4203;
	mov.b64 	{%r3130, %r3131}, %rd4215;
	shf.l.wrap.b32 	%r3132, %r3130, %r3131, 1;
	shf.l.wrap.b32 	%r3133, %r3131, %r3130, 1;
	mov.b64 	%rd4224, {%r3133, %r3132};
	xor.b64  	%rd4225, %rd4224, %rd4207;
	mov.b64 	{%r3134, %r3135}, %rd4219;
	shf.l.wrap.b32 	%r3136, %r3134, %r3135, 1;
	shf.l.wrap.b32 	%r3137, %r3135, %r3134, 1;
	mov.b64 	%rd4226, {%r3137, %r3136};
	xor.b64  	%rd4227, %rd4226, %rd4211;
	mov.b64 	{%r3138, %r3139}, %rd4203;
	shf.l.wrap.b32 	%r3140, %r3138, %r3139, 1;
	shf.l.wrap.b32 	%r3141, %r3139, %r3138, 1;
	mov.b64 	%rd4228, {%r3141, %r3140};
	xor.b64  	%rd4229, %rd4228, %rd4215;
	xor.b64  	%rd4230, %rd4221, %rd4199;
	xor.b64  	%rd4231, %rd4221, %rd4140;
	xor.b64  	%rd4232, %rd4221, %rd4155;
	xor.b64  	%rd4233, %rd4221, %rd4170;
	xor.b64  	%rd4234, %rd4221, %rd4185;
	xor.b64  	%rd4235, %rd4223, %rd4128;
	xor.b64  	%rd4236, %rd4223, %rd4143;
	xor.b64  	%rd4237, %rd4223, %rd4158;
	xor.b64  	%rd4238, %rd4223, %rd4173;
	xor.b64  	%rd4239, %rd4223, %rd4188;
	xor.b64  	%rd4240, %rd4225, %rd4131;
	xor.b64  	%rd4241, %rd4225, %rd4146;
	xor.b64  	%rd4242, %rd4225, %rd4161;
	xor.b64  	%rd4243, %rd4225, %rd4176;
	xor.b64  	%rd4244, %rd4225, %rd4191;
	xor.b64  	%rd4245, %rd4227, %rd4134;
	xor.b64  	%rd4246, %rd4227, %rd4149;
	xor.b64  	%rd4247, %rd4227, %rd4164;
	xor.b64  	%rd4248, %rd4227, %rd4179;
	xor.b64  	%rd4249, %rd4227, %rd4194;
	xor.b64  	%rd4250, %rd4229, %rd4137;
	xor.b64  	%rd4251, %rd4229, %rd4152;
	xor.b64  	%rd4252, %rd4229, %rd4167;
	xor.b64  	%rd4253, %rd4229, %rd4182;
	xor.b64  	%rd4254, %rd4229, %rd4197;
	mov.b64 	{%r3142, %r3143}, %rd4236;
	shf.l.wrap.b32 	%r3144, %r3143, %r3142, 12;
	shf.l.wrap.b32 	%r3145, %r3142, %r3143, 12;
	mov.b64 	%rd4255, {%r3145, %r3144};
	mov.b64 	{%r3146, %r3147}, %rd4251;
	shf.l.wrap.b32 	%r3148, %r3146, %r3147, 20;
	shf.l.wrap.b32 	%r3149, %r3147, %r3146, 20;
	mov.b64 	%rd4256, {%r3149, %r3148};
	mov.b64 	{%r3150, %r3151}, %rd4244;
	shf.l.wrap.b32 	%r3152, %r3151, %r3150, 29;
	shf.l.wrap.b32 	%r3153, %r3150, %r3151, 29;
	mov.b64 	%rd4257, {%r3153, %r3152};
	mov.b64 	{%r3154, %r3155}, %rd4252;
	shf.l.wrap.b32 	%r3156, %r3155, %r3154, 7;
	shf.l.wrap.b32 	%r3157, %r3154, %r3155, 7;
	mov.b64 	%rd4258, {%r3157, %r3156};
	mov.b64 	{%r3158, %r3159}, %rd4234;
	shf.l.wrap.b32 	%r3160, %r3158, %r3159, 18;
	shf.l.wrap.b32 	%r3161, %r3159, %r3158, 18;
	mov.b64 	%rd4259, {%r3161, %r3160};
	mov.b64 	{%r3162, %r3163}, %rd4240;
	shf.l.wrap.b32 	%r3164, %r3163, %r3162, 30;
	shf.l.wrap.b32 	%r3165, %r3162, %r3163, 30;
	mov.b64 	%rd4260, {%r3165, %r3164};
	mov.b64 	{%r3166, %r3167}, %rd4242;
	shf.l.wrap.b32 	%r3168, %r3167, %r3166, 11;
	shf.l.wrap.b32 	%r3169, %r3166, %r3167, 11;
	mov.b64 	%rd4261, {%r3169, %r3168};
	mov.b64 	{%r3170, %r3171}, %rd4247;
	shf.l.wrap.b32 	%r3172, %r3170, %r3171, 25;
	shf.l.wrap.b32 	%r3173, %r3171, %r3170, 25;
	mov.b64 	%rd4262, {%r3173, %r3172};
	mov.b64 	{%r3174, %r3175}, %rd4253;
	shf.l.wrap.b32 	%r3176, %r3174, %r3175, 8;
	shf.l.wrap.b32 	%r3177, %r3175, %r3174, 8;
	mov.b64 	%rd4263, {%r3177, %r3176};
	mov.b64 	{%r3178, %r3179}, %rd4249;
	shf.l.wrap.b32 	%r3180, %r3179, %r3178, 24;
	shf.l.wrap.b32 	%r3181, %r3178, %r3179, 24;
	mov.b64 	%rd4264, {%r3181, %r3180};
	mov.b64 	{%r3182, %r3183}, %rd4233;
	shf.l.wrap.b32 	%r3184, %r3183, %r3182, 9;
	shf.l.wrap.b32 	%r3185, %r3182, %r3183, 9;
	mov.b64 	%rd4265, {%r3185, %r3184};
	mov.b64 	{%r3186, %r3187}, %rd4250;
	shf.l.wrap.b32 	%r3188, %r3186, %r3187, 27;
	shf.l.wrap.b32 	%r3189, %r3187, %r3186, 27;
	mov.b64 	%rd4266, {%r3189, %r3188};
	mov.b64 	{%r3190, %r3191}, %rd4254;
	shf.l.wrap.b32 	%r3192, %r3190, %r3191, 14;
	shf.l.wrap.b32 	%r3193, %r3191, %r3190, 14;
	mov.b64 	%rd4267, {%r3193, %r3192};
	mov.b64 	{%r3194, %r3195}, %rd4239;
	shf.l.wrap.b32 	%r3196, %r3194, %r3195, 2;
	shf.l.wrap.b32 	%r3197, %r3195, %r3194, 2;
	mov.b64 	%rd4268, {%r3197, %r3196};
	mov.b64 	{%r3198, %r3199}, %rd4246;
	shf.l.wrap.b32 	%r3200, %r3199, %r3198, 23;
	shf.l.wrap.b32 	%r3201, %r3198, %r3199, 23;
	mov.b64 	%rd4269, {%r3201, %r3200};
	mov.b64 	{%r3202, %r3203}, %rd4238;
	shf.l.wrap.b32 	%r3204, %r3203, %r3202, 13;
	shf.l.wrap.b32 	%r3205, %r3202, %r3203, 13;
	mov.b64 	%rd4270, {%r3205, %r3204};
	mov.b64 	{%r3206, %r3207}, %rd4231;
	shf.l.wrap.b32 	%r3208, %r3207, %r3206, 4;
	shf.l.wrap.b32 	%r3209, %r3206, %r3207, 4;
	mov.b64 	%rd4271, {%r3209, %r3208};
	mov.b64 	{%r3210, %r3211}, %rd4245;
	shf.l.wrap.b32 	%r3212, %r3210, %r3211, 28;
	shf.l.wrap.b32 	%r3213, %r3211, %r3210, 28;
	mov.b64 	%rd4272, {%r3213, %r3212};
	mov.b64 	{%r3214, %r3215}, %rd4248;
	shf.l.wrap.b32 	%r3216, %r3214, %r3215, 21;
	shf.l.wrap.b32 	%r3217, %r3215, %r3214, 21;
	mov.b64 	%rd4273, {%r3217, %r3216};
	mov.b64 	{%r3218, %r3219}, %rd4243;
	shf.l.wrap.b32 	%r3220, %r3218, %r3219, 15;
	shf.l.wrap.b32 	%r3221, %r3219, %r3218, 15;
	mov.b64 	%rd4274, {%r3221, %r3220};
	mov.b64 	{%r3222, %r3223}, %rd4237;
	shf.l.wrap.b32 	%r3224, %r3222, %r3223, 10;
	shf.l.wrap.b32 	%r3225, %r3223, %r3222, 10;
	mov.b64 	%rd4275, {%r3225, %r3224};
	mov.b64 	{%r3226, %r3227}, %rd4241;
	shf.l.wrap.b32 	%r3228, %r3226, %r3227, 6;
	shf.l.wrap.b32 	%r3229, %r3227, %r3226, 6;
	mov.b64 	%rd4276, {%r3229, %r3228};
	mov.b64 	{%r3230, %r3231}, %rd4232;
	shf.l.wrap.b32 	%r3232, %r3230, %r3231, 3;
	shf.l.wrap.b32 	%r3233, %r3231, %r3230, 3;
	mov.b64 	%rd4277, {%r3233, %r3232};
	mov.b64 	{%r3234, %r3235}, %rd4235;
	shf.l.wrap.b32 	%r3236, %r3234, %r3235, 1;
	shf.l.wrap.b32 	%r3237, %r3235, %r3234, 1;
	mov.b64 	%rd4278, {%r3237, %r3236};
	not.b64 	%rd4279, %rd4255;
	and.b64  	%rd4280, %rd4261, %rd4279;
	not.b64 	%rd4281, %rd4261;
	and.b64  	%rd4282, %rd4273, %rd4281;
	xor.b64  	%rd4283, %rd4282, %rd4255;
	not.b64 	%rd4284, %rd4273;
	and.b64  	%rd4285, %rd4267, %rd4284;
	xor.b64  	%rd4286, %rd4285, %rd4261;
	not.b64 	%rd4287, %rd4267;
	and.b64  	%rd4288, %rd4230, %rd4287;
	xor.b64  	%rd4289, %rd4288, %rd4273;
	not.b64 	%rd4290, %rd4230;
	and.b64  	%rd4291, %rd4255, %rd4290;
	xor.b64  	%rd4292, %rd4291, %rd4267;
	not.b64 	%rd4293, %rd4256;
	and.b64  	%rd4294, %rd4277, %rd4293;
	xor.b64  	%rd4295, %rd4294, %rd4272;
	not.b64 	%rd4296, %rd4277;
	and.b64  	%rd4297, %rd4270, %rd4296;
	xor.b64  	%rd4298, %rd4297, %rd4256;
	not.b64 	%rd4299, %rd4270;
	and.b64  	%rd4300, %rd4257, %rd4299;
	xor.b64  	%rd4301, %rd4300, %rd4277;
	not.b64 	%rd4302, %rd4257;
	and.b64  	%rd4303, %rd4272, %rd4302;
	xor.b64  	%rd4304, %rd4303, %rd4270;
	not.b64 	%rd4305, %rd4272;
	and.b64  	%rd4306, %rd4256, %rd4305;
	xor.b64  	%rd4307, %rd4306, %rd4257;
	not.b64 	%rd4308, %rd4276;
	and.b64  	%rd4309, %rd4262, %rd4308;
	xor.b64  	%rd4310, %rd4309, %rd4278;
	not.b64 	%rd4311, %rd4262;
	and.b64  	%rd4312, %rd4263, %rd4311;
	xor.b64  	%rd4313, %rd4312, %rd4276;
	not.b64 	%rd4314, %rd4263;
	and.b64  	%rd4315, %rd4259, %rd4314;
	xor.b64  	%rd4316, %rd4315, %rd4262;
	not.b64 	%rd4317, %rd4259;
	and.b64  	%rd4318, %rd4278, %rd4317;
	xor.b64  	%rd4319, %rd4318, %rd4263;
	not.b64 	%rd4320, %rd4278;
	and.b64  	%rd4321, %rd4276, %rd4320;
	xor.b64  	%rd4322, %rd4321, %rd4259;
	not.b64 	%rd4323, %rd4271;
	and.b64  	%rd4324, %rd4275, %rd4323;
	xor.b64  	%rd4325, %rd4324, %rd4266;
	not.b64 	%rd4326, %rd4275;
	and.b64  	%rd4327, %rd4274, %rd4326;
	xor.b64  	%rd4328, %rd4327, %rd4271;
	not.b64 	%rd4329, %rd4274;
	and.b64  	%rd4330, %rd4264, %rd4329;
	xor.b64  	%rd4331, %rd4330, %rd4275;
	not.b64 	%rd4332, %rd4264;
	and.b64  	%rd4333, %rd4266, %rd4332;
	xor.b64  	%rd4334, %rd4333, %rd4274;
	not.b64 	%rd4335, %rd4266;
	and.b64  	%rd4336, %rd4271, %rd4335;
	xor.b64  	%rd4337, %rd4336, %rd4264;
	not.b64 	%rd4338, %rd4269;
	and.b64  	%rd4339, %rd4258, %rd4338;
	xor.b64  	%rd4340, %rd4339, %rd4260;
	not.b64 	%rd4341, %rd4258;
	and.b64  	%rd4342, %rd4265, %rd4341;
	xor.b64  	%rd4343, %rd4342, %rd4269;
	not.b64 	%rd4344, %rd4265;
	and.b64  	%rd4345, %rd4268, %rd4344;
	xor.b64  	%rd4346, %rd4345, %rd4258;
	not.b64 	%rd4347, %rd4268;
	and.b64  	%rd4348, %rd4260, %rd4347;
	xor.b64  	%rd4349, %rd4348, %rd4265;
	not.b64 	%rd4350, %rd4260;
	and.b64  	%rd4351, %rd4269, %rd4350;
	xor.b64  	%rd4352, %rd4351, %rd4268;
	xor.b64  	%rd4353, %rd4230, %rd4280;
	xor.b64  	%rd4354, %rd4353, 32907;
	xor.b64  	%rd4355, %rd4354, %rd4295;
	xor.b64  	%rd4356, %rd4355, %rd4310;
	xor.b64  	%rd4357, %rd4356, %rd4325;
	xor.b64  	%rd4358, %rd4357, %rd4340;
	xor.b64  	%rd4359, %rd4283, %rd4298;
	xor.b64  	%rd4360, %rd4359, %rd4313;
	xor.b64  	%rd4361, %rd4360, %rd4328;
	xor.b64  	%rd4362, %rd4361, %rd4343;
	xor.b64  	%rd4363, %rd4286, %rd4301;
	xor.b64  	%rd4364, %rd4363, %rd4316;
	xor.b64  	%rd4365, %rd4364, %rd4331;
	xor.b64  	%rd4366, %rd4365, %rd4346;
	xor.b64  	%rd4367, %rd4289, %rd4304;
	xor.b64  	%rd4368, %rd4367, %rd4319;
	xor.b64  	%rd4369, %rd4368, %rd4334;
	xor.b64  	%rd4370, %rd4369, %rd4349;
	xor.b64  	%rd4371, %rd4292, %rd4307;
	xor.b64  	%rd4372, %rd4371, %rd4322;
	xor.b64  	%rd4373, %rd4372, %rd4337;
	xor.b64  	%rd4374, %rd4373, %rd4352;
	mov.b64 	{%r3238, %r3239}, %rd4362;
	shf.l.wrap.b32 	%r3240, %r3238, %r3239, 1;
	shf.l.wrap.b32 	%r3241, %r3239, %r3238, 1;
	mov.b64 	%rd4375, {%r3241, %r3240};
	xor.b64  	%rd4376, %rd4375, %rd4374;
	mov.b64 	{%r3242, %r3243}, %rd4366;
	shf.l.wrap.b32 	%r3244, %r3242, %r3243, 1;
	shf.l.wrap.b32 	%r3245, %r3243, %r3242, 1;
	mov.b64 	%rd4377, {%r3245, %r3244};
	xor.b64  	%rd4378, %rd4377, %rd4358;
	mov.b64 	{%r3246, %r3247}, %rd4370;
	shf.l.wrap.b32 	%r3248, %r3246, %r3247, 1;
	shf.l.wrap.b32 	%r3249, %r3247, %r3246, 1;
	mov.b64 	%rd4379, {%r3249, %r3248};
	xor.b64  	%rd4380, %rd4379, %rd4362;
	mov.b64 	{%r3250, %r3251}, %rd4374;
	shf.l.wrap.b32 	%r3252, %r3250, %r3251, 1;
	shf.l.wrap.b32 	%r3253, %r3251, %r3250, 1;
	mov.b64 	%rd4381, {%r3253, %r3252};
	xor.b64  	%rd4382, %rd4381, %rd4366;
	mov.b64 	{%r3254, %r3255}, %rd4358;
	shf.l.wrap.b32 	%r3256, %r3254, %r3255, 1;
	shf.l.wrap.b32 	%r3257, %r3255, %r3254, 1;
	mov.b64 	%rd4383, {%r3257, %r3256};
	xor.b64  	%rd4384, %rd4383, %rd4370;
	xor.b64  	%rd4385, %rd4376, %rd4354;
	xor.b64  	%rd4386, %rd4376, %rd4295;
	xor.b64  	%rd4387, %rd4376, %rd4310;
	xor.b64  	%rd4388, %rd4376, %rd4325;
	xor.b64  	%rd4389, %rd4376, %rd4340;
	xor.b64  	%rd4390, %rd4378, %rd4283;
	xor.b64  	%rd4391, %rd4378, %rd4298;
	xor.b64  	%rd4392, %rd4378, %rd4313;
	xor.b64  	%rd4393, %rd4378, %rd4328;
	xor.b64  	%rd4394, %rd4378, %rd4343;
	xor.b64  	%rd4395, %rd4380, %rd4286;
	xor.b64  	%rd4396, %rd4380, %rd4301;
	xor.b64  	%rd4397, %rd4380, %rd4316;
	xor.b64  	%rd4398, %rd4380, %rd4331;
	xor.b64  	%rd4399, %rd4380, %rd4346;
	xor.b64  	%rd4400, %rd4382, %rd4289;
	xor.b64  	%rd4401, %rd4382, %rd4304;
	xor.b64  	%rd4402, %rd4382, %rd4319;
	xor.b64  	%rd4403, %rd4382, %rd4334;
	xor.b64  	%rd4404, %rd4382, %rd4349;
	xor.b64  	%rd4405, %rd4384, %rd4292;
	xor.b64  	%rd4406, %rd4384, %rd4307;
	xor.b64  	%rd4407, %rd4384, %rd4322;
	xor.b64  	%rd4408, %rd4384, %rd4337;
	xor.b64  	%rd4409, %rd4384, %rd4352;
	mov.b64 	{%r3258, %r3259}, %rd4391;
	shf.l.wrap.b32 	%r3260, %r3259, %r3258, 12;
	shf.l.wrap.b32 	%r3261, %r3258, %r3259, 12;
	mov.b64 	%rd4410, {%r3261, %r3260};
	mov.b64 	{%r3262, %r3263}, %rd4406;
	shf.l.wrap.b32 	%r3264, %r3262, %r3263, 20;
	shf.l.wrap.b32 	%r3265, %r3263, %r3262, 20;
	mov.b64 	%rd4411, {%r3265, %r3264};
	mov.b64 	{%r3266, %r3267}, %rd4399;
	shf.l.wrap.b32 	%r3268, %r3267, %r3266, 29;
	shf.l.wrap.b32 	%r3269, %r3266, %r3267, 29;
	mov.b64 	%rd4412, {%r3269, %r3268};
	mov.b64 	{%r3270, %r3271}, %rd4407;
	shf.l.wrap.b32 	%r3272, %r3271, %r3270, 7;
	shf.l.wrap.b32 	%r3273, %r3270, %r3271, 7;
	mov.b64 	%rd4413, {%r3273, %r3272};
	mov.b64 	{%r3274, %r3275}, %rd4389;
	shf.l.wrap.b32 	%r3276, %r3274, %r3275, 18;
	shf.l.wrap.b32 	%r3277, %r3275, %r3274, 18;
	mov.b64 	%rd4414, {%r3277, %r3276};
	mov.b64 	{%r3278, %r3279}, %rd4395;
	shf.l.wrap.b32 	%r3280, %r3279, %r3278, 30;
	shf.l.wrap.b32 	%r3281, %r3278, %r3279, 30;
	mov.b64 	%rd4415, {%r3281, %r3280};
	mov.b64 	{%r3282, %r3283}, %rd4397;
	shf.l.wrap.b32 	%r3284, %r3283, %r3282, 11;
	shf.l.wrap.b32 	%r3285, %r3282, %r3283, 11;
	mov.b64 	%rd4416, {%r3285, %r3284};
	mov.b64 	{%r3286, %r3287}, %rd4402;
	shf.l.wrap.b32 	%r3288, %r3286, %r3287, 25;
	shf.l.wrap.b32 	%r3289, %r3287, %r3286, 25;
	mov.b64 	%rd4417, {%r3289, %r3288};
	mov.b64 	{%r3290, %r3291}, %rd4408;
	shf.l.wrap.b32 	%r3292, %r3290, %r3291, 8;
	shf.l.wrap.b32 	%r3293, %r3291, %r3290, 8;
	mov.b64 	%rd4418, {%r3293, %r3292};
	mov.b64 	{%r3294, %r3295}, %rd4404;
	shf.l.wrap.b32 	%r3296, %r3295, %r3294, 24;
	shf.l.wrap.b32 	%r3297, %r3294, %r3295, 24;
	mov.b64 	%rd4419, {%r3297, %r3296};
	mov.b64 	{%r3298, %r3299}, %rd4388;
	shf.l.wrap.b32 	%r3300, %r3299, %r3298, 9;
	shf.l.wrap.b32 	%r3301, %r3298, %r3299, 9;
	mov.b64 	%rd4420, {%r3301, %r3300};
	mov.b64 	{%r3302, %r3303}, %rd4405;
	shf.l.wrap.b32 	%r3304, %r3302, %r3303, 27;
	shf.l.wrap.b32 	%r3305, %r3303, %r3302, 27;
	mov.b64 	%rd4421, {%r3305, %r3304};
	mov.b64 	{%r3306, %r3307}, %rd4409;
	shf.l.wrap.b32 	%r3308, %r3306, %r3307, 14;
	shf.l.wrap.b32 	%r3309, %r3307, %r3306, 14;
	mov.b64 	%rd4422, {%r3309, %r3308};
	mov.b64 	{%r3310, %r3311}, %rd4394;
	shf.l.wrap.b32 	%r3312, %r3310, %r3311, 2;
	shf.l.wrap.b32 	%r3313, %r3311, %r3310, 2;
	mov.b64 	%rd4423, {%r3313, %r3312};
	mov.b64 	{%r3314, %r3315}, %rd4401;
	shf.l.wrap.b32 	%r3316, %r3315, %r3314, 23;
	shf.l.wrap.b32 	%r3317, %r3314, %r3315, 23;
	mov.b64 	%rd4424, {%r3317, %r3316};
	mov.b64 	{%r3318, %r3319}, %rd4393;
	shf.l.wrap.b32 	%r3320, %r3319, %r3318, 13;
	shf.l.wrap.b32 	%r3321, %r3318, %r3319, 13;
	mov.b64 	%rd4425, {%r3321, %r3320};
	mov.b64 	{%r3322, %r3323}, %rd4386;
	shf.l.wrap.b32 	%r3324, %r3323, %r3322, 4;
	shf.l.wrap.b32 	%r3325, %r3322, %r3323, 4;
	mov.b64 	%rd4426, {%r3325, %r3324};
	mov.b64 	{%r3326, %r3327}, %rd4400;
	shf.l.wrap.b32 	%r3328, %r3326, %r3327, 28;
	shf.l.wrap.b32 	%r3329, %r3327, %r3326, 28;
	mov.b64 	%rd4427, {%r3329, %r3328};
	mov.b64 	{%r3330, %r3331}, %rd4403;
	shf.l.wrap.b32 	%r3332, %r3330, %r3331, 21;
	shf.l.wrap.b32 	%r3333, %r3331, %r3330, 21;
	mov.b64 	%rd4428, {%r3333, %r3332};
	mov.b64 	{%r3334, %r3335}, %rd4398;
	shf.l.wrap.b32 	%r3336, %r3334, %r3335, 15;
	shf.l.wrap.b32 	%r3337, %r3335, %r3334, 15;
	mov.b64 	%rd4429, {%r3337, %r3336};
	mov.b64 	{%r3338, %r3339}, %rd4392;
	shf.l.wrap.b32 	%r3340, %r3338, %r3339, 10;
	shf.l.wrap.b32 	%r3341, %r3339, %r3338, 10;
	mov.b64 	%rd4430, {%r3341, %r3340};
	mov.b64 	{%r3342, %r3343}, %rd4396;
	shf.l.wrap.b32 	%r3344, %r3342, %r3343, 6;
	shf.l.wrap.b32 	%r3345, %r3343, %r3342, 6;
	mov.b64 	%rd4431, {%r3345, %r3344};
	mov.b64 	{%r3346, %r3347}, %rd4387;
	shf.l.wrap.b32 	%r3348, %r3346, %r3347, 3;
	shf.l.wrap.b32 	%r3349, %r3347, %r3346, 3;
	mov.b64 	%rd4432, {%r3349, %r3348};
	mov.b64 	{%r3350, %r3351}, %rd4390;
	shf.l.wrap.b32 	%r3352, %r3350, %r3351, 1;
	shf.l.wrap.b32 	%r3353, %r3351, %r3350, 1;
	mov.b64 	%rd4433, {%r3353, %r3352};
	not.b64 	%rd4434, %rd4410;
	and.b64  	%rd4435, %rd4416, %rd4434;
	not.b64 	%rd4436, %rd4416;
	and.b64  	%rd4437, %rd4428, %rd4436;
	xor.b64  	%rd4438, %rd4437, %rd4410;
	not.b64 	%rd4439, %rd4428;
	and.b64  	%rd4440, %rd4422, %rd4439;
	xor.b64  	%rd4441, %rd4440, %rd4416;
	not.b64 	%rd4442, %rd4422;
	and.b64  	%rd4443, %rd4385, %rd4442;
	xor.b64  	%rd4444, %rd4443, %rd4428;
	not.b64 	%rd4445, %rd4385;
	and.b64  	%rd4446, %rd4410, %rd4445;
	xor.b64  	%rd4447, %rd4446, %rd4422;
	not.b64 	%rd4448, %rd4411;
	and.b64  	%rd4449, %rd4432, %rd4448;
	xor.b64  	%rd4450, %rd4449, %rd4427;
	not.b64 	%rd4451, %rd4432;
	and.b64  	%rd4452, %rd4425, %rd4451;
	xor.b64  	%rd4453, %rd4452, %rd4411;
	not.b64 	%rd4454, %rd4425;
	and.b64  	%rd4455, %rd4412, %rd4454;
	xor.b64  	%rd4456, %rd4455, %rd4432;
	not.b64 	%rd4457, %rd4412;
	and.b64  	%rd4458, %rd4427, %rd4457;
	xor.b64  	%rd4459, %rd4458, %rd4425;
	not.b64 	%rd4460, %rd4427;
	and.b64  	%rd4461, %rd4411, %rd4460;
	xor.b64  	%rd4462, %rd4461, %rd4412;
	not.b64 	%rd4463, %rd4431;
	and.b64  	%rd4464, %rd4417, %rd4463;
	xor.b64  	%rd4465, %rd4464, %rd4433;
	not.b64 	%rd4466, %rd4417;
	and.b64  	%rd4467, %rd4418, %rd4466;
	xor.b64  	%rd4468, %rd4467, %rd4431;
	not.b64 	%rd4469, %rd4418;
	and.b64  	%rd4470, %rd4414, %rd4469;
	xor.b64  	%rd4471, %rd4470, %rd4417;
	not.b64 	%rd4472, %rd4414;
	and.b64  	%rd4473, %rd4433, %rd4472;
	xor.b64  	%rd4474, %rd4473, %rd4418;
	not.b64 	%rd4475, %rd4433;
	and.b64  	%rd4476, %rd4431, %rd4475;
	xor.b64  	%rd4477, %rd4476, %rd4414;
	not.b64 	%rd4478, %rd4426;
	and.b64  	%rd4479, %rd4430, %rd4478;
	xor.b64  	%rd4480, %rd4479, %rd4421;
	not.b64 	%rd4481, %rd4430;
	and.b64  	%rd4482, %rd4429, %rd4481;
	xor.b64  	%rd4483, %rd4482, %rd4426;
	not.b64 	%rd4484, %rd4429;
	and.b64  	%rd4485, %rd4419, %rd4484;
	xor.b64  	%rd4486, %rd4485, %rd4430;
	not.b64 	%rd4487, %rd4419;
	and.b64  	%rd4488, %rd4421, %rd4487;
	xor.b64  	%rd4489, %rd4488, %rd4429;
	not.b64 	%rd4490, %rd4421;
	and.b64  	%rd4491, %rd4426, %rd4490;
	xor.b64  	%rd4492, %rd4491, %rd4419;
	not.b64 	%rd4493, %rd4424;
	and.b64  	%rd4494, %rd4413, %rd4493;
	xor.b64  	%rd4495, %rd4494, %rd4415;
	not.b64 	%rd4496, %rd4413;
	and.b64  	%rd4497, %rd4420, %rd4496;
	xor.b64  	%rd4498, %rd4497, %rd4424;
	not.b64 	%rd4499, %rd4420;
	and.b64  	%rd4500, %rd4423, %rd4499;
	xor.b64  	%rd4501, %rd4500, %rd4413;
	not.b64 	%rd4502, %rd4423;
	and.b64  	%rd4503, %rd4415, %rd4502;
	xor.b64  	%rd4504, %rd4503, %rd4420;
	not.b64 	%rd4505, %rd4415;
	and.b64  	%rd4506, %rd4424, %rd4505;
	xor.b64  	%rd4507, %rd4506, %rd4423;
	xor.b64  	%rd4508, %rd4385, %rd4435;
	xor.b64  	%rd4509, %rd4508, 2147483649;
	xor.b64  	%rd4510, %rd4509, %rd4450;
	xor.b64  	%rd4511, %rd4510, %rd4465;
	xor.b64  	%rd4512, %rd4511, %rd4480;
	xor.b64  	%rd4513, %rd4512, %rd4495;
	xor.b64  	%rd4514, %rd4438, %rd4453;
	xor.b64  	%rd4515, %rd4514, %rd4468;
	xor.b64  	%rd4516, %rd4515, %rd4483;
	xor.b64  	%rd4517, %rd4516, %rd4498;
	xor.b64  	%rd4518, %rd4441, %rd4456;
	xor.b64  	%rd4519, %rd4518, %rd4471;
	xor.b64  	%rd4520, %rd4519, %rd4486;
	xor.b64  	%rd4521, %rd4520, %rd4501;
	xor.b64  	%rd4522, %rd4444, %rd4459;
	xor.b64  	%rd4523, %rd4522, %rd4474;
	xor.b64  	%rd4524, %rd4523, %rd4489;
	xor.b64  	%rd4525, %rd4524, %rd4504;
	xor.b64  	%rd4526, %rd4447, %rd4462;
	xor.b64  	%rd4527, %rd4526, %rd4477;
	xor.b64  	%rd4528, %rd4527, %rd4492;
	xor.b64  	%rd4529, %rd4528, %rd4507;
	mov.b64 	{%r3354, %r3355}, %rd4517;
	shf.l.wrap.b32 	%r3356, %r3354, %r3355, 1;
	shf.l.wrap.b32 	%r3357, %r3355, %r3354, 1;
	mov.b64 	%rd4530, {%r3357, %r3356};
	xor.b64  	%rd4531, %rd4530, %rd4529;
	mov.b64 	{%r3358, %r3359}, %rd4521;
	shf.l.wrap.b32 	%r3360, %r3358, %r3359, 1;
	shf.l.wrap.b32 	%r3361, %r3359, %r3358, 1;
	mov.b64 	%rd4532, {%r3361, %r3360};
	xor.b64  	%rd4533, %rd4532, %rd4513;
	mov.b64 	{%r3362, %r3363}, %rd4525;
	shf.l.wrap.b32 	%r3364, %r3362, %r3363, 1;
	shf.l.wrap.b32 	%r3365, %r3363, %r3362, 1;
	mov.b64 	%rd4534, {%r3365, %r3364};
	xor.b64  	%rd4535, %rd4534, %rd4517;
	mov.b64 	{%r3366, %r3367}, %rd4529;
	shf.l.wrap.b32 	%r3368, %r3366, %r3367, 1;
	shf.l.wrap.b32 	%r3369, %r3367, %r3366, 1;
	mov.b64 	%rd4536, {%r3369, %r3368};
	xor.b64  	%rd4537, %rd4536, %rd4521;
	mov.b64 	{%r3370, %r3371}, %rd4513;
	shf.l.wrap.b32 	%r3372, %r3370, %r3371, 1;
	shf.l.wrap.b32 	%r3373, %r3371, %r3370, 1;
	mov.b64 	%rd4538, {%r3373, %r3372};
	xor.b64  	%rd4539, %rd4538, %rd4525;
	xor.b64  	%rd4540, %rd4531, %rd4509;
	xor.b64  	%rd4541, %rd4531, %rd4450;
	xor.b64  	%rd4542, %rd4531, %rd4465;
	xor.b64  	%rd4543, %rd4531, %rd4480;
	xor.b64  	%rd4544, %rd4531, %rd4495;
	xor.b64  	%rd4545, %rd4533, %rd4438;
	xor.b64  	%rd4546, %rd4533, %rd4453;
	xor.b64  	%rd4547, %rd4533, %rd4468;
	xor.b64  	%rd4548, %rd4533, %rd4483;
	xor.b64  	%rd4549, %rd4533, %rd4498;
	xor.b64  	%rd4550, %rd4535, %rd4441;
	xor.b64  	%rd4551, %rd4535, %rd4456;
	xor.b64  	%rd4552, %rd4535, %rd4471;
	xor.b64  	%rd4553, %rd4535, %rd4486;
	xor.b64  	%rd4554, %rd4535, %rd4501;
	xor.b64  	%rd4555, %rd4537, %rd4444;
	xor.b64  	%rd4556, %rd4537, %rd4459;
	xor.b64  	%rd4557, %rd4537, %rd4474;
	xor.b64  	%rd4558, %rd4537, %rd4489;
	xor.b64  	%rd4559, %rd4537, %rd4504;
	xor.b64  	%rd4560, %rd4539, %rd4447;
	xor.b64  	%rd4561, %rd4539, %rd4462;
	xor.b64  	%rd4562, %rd4539, %rd4477;
	xor.b64  	%rd4563, %rd4539, %rd4492;
	xor.b64  	%rd4564, %rd4539, %rd4507;
	mov.b64 	{%r3374, %r3375}, %rd4546;
	shf.l.wrap.b32 	%r3376, %r3375, %r3374, 12;
	shf.l.wrap.b32 	%r3377, %r3374, %r3375, 12;
	mov.b64 	%rd4565, {%r3377, %r3376};
	mov.b64 	{%r3378, %r3379}, %rd4561;
	shf.l.wrap.b32 	%r3380, %r3378, %r3379, 20;
	shf.l.wrap.b32 	%r3381, %r3379, %r3378, 20;
	mov.b64 	%rd4566, {%r3381, %r3380};
	mov.b64 	{%r3382, %r3383}, %rd4554;
	shf.l.wrap.b32 	%r3384, %r3383, %r3382, 29;
	shf.l.wrap.b32 	%r3385, %r3382, %r3383, 29;
	mov.b64 	%rd4567, {%r3385, %r3384};
	mov.b64 	{%r3386, %r3387}, %rd4562;
	shf.l.wrap.b32 	%r3388, %r3387, %r3386, 7;
	shf.l.wrap.b32 	%r3389, %r3386, %r3387, 7;
	mov.b64 	%rd4568, {%r3389, %r3388};
	mov.b64 	{%r3390, %r3391}, %rd4544;
	shf.l.wrap.b32 	%r3392, %r3390, %r3391, 18;
	shf.l.wrap.b32 	%r3393, %r3391, %r3390, 18;
	mov.b64 	%rd4569, {%r3393, %r3392};
	mov.b64 	{%r3394, %r3395}, %rd4550;
	shf.l.wrap.b32 	%r3396, %r3395, %r3394, 30;
	shf.l.wrap.b32 	%r3397, %r3394, %r3395, 30;
	mov.b64 	%rd4570, {%r3397, %r3396};
	mov.b64 	{%r3398, %r3399}, %rd4552;
	shf.l.wrap.b32 	%r3400, %r3399, %r3398, 11;
	shf.l.wrap.b32 	%r3401, %r3398, %r3399, 11;
	mov.b64 	%rd4571, {%r3401, %r3400};
	mov.b64 	{%r3402, %r3403}, %rd4557;
	shf.l.wrap.b32 	%r3404, %r3402, %r3403, 25;
	shf.l.wrap.b32 	%r3405, %r3403, %r3402, 25;
	mov.b64 	%rd4572, {%r3405, %r3404};
	mov.b64 	{%r3406, %r3407}, %rd4563;
	shf.l.wrap.b32 	%r3408, %r3406, %r3407, 8;
	shf.l.wrap.b32 	%r3409, %r3407, %r3406, 8;
	mov.b64 	%rd4573, {%r3409, %r3408};
	mov.b64 	{%r3410, %r3411}, %rd4559;
	shf.l.wrap.b32 	%r3412, %r3411, %r3410, 24;
	shf.l.wrap.b32 	%r3413, %r3410, %r3411, 24;
	mov.b64 	%rd4574, {%r3413, %r3412};
	mov.b64 	{%r3414, %r3415}, %rd4543;
	shf.l.wrap.b32 	%r3416, %r3415, %r3414, 9;
	shf.l.wrap.b32 	%r3417, %r3414, %r3415, 9;
	mov.b64 	%rd4575, {%r3417, %r3416};
	mov.b64 	{%r3418, %r3419}, %rd4560;
	shf.l.wrap.b32 	%r3420, %r3418, %r3419, 27;
	shf.l.wrap.b32 	%r3421, %r3419, %r3418, 27;
	mov.b64 	%rd4576, {%r3421, %r3420};
	mov.b64 	{%r3422, %r3423}, %rd4564;
	shf.l.wrap.b32 	%r3424, %r3422, %r3423, 14;
	shf.l.wrap.b32 	%r3425, %r3423, %r3422, 14;
	mov.b64 	%rd4577, {%r3425, %r3424};
	mov.b64 	{%r3426, %r3427}, %rd4549;
	shf.l.wrap.b32 	%r3428, %r3426, %r3427, 2;
	shf.l.wrap.b32 	%r3429, %r3427, %r3426, 2;
	mov.b64 	%rd4578, {%r3429, %r3428};
	mov.b64 	{%r3430, %r3431}, %rd4556;
	shf.l.wrap.b32 	%r3432, %r3431, %r3430, 23;
	shf.l.wrap.b32 	%r3433, %r3430, %r3431, 23;
	mov.b64 	%rd4579, {%r3433, %r3432};
	mov.b64 	{%r3434, %r3435}, %rd4548;
	shf.l.wrap.b32 	%r3436, %r3435, %r3434, 13;
	shf.l.wrap.b32 	%r3437, %r3434, %r3435, 13;
	mov.b64 	%rd4580, {%r3437, %r3436};
	mov.b64 	{%r3438, %r3439}, %rd4541;
	shf.l.wrap.b32 	%r3440, %r3439, %r3438, 4;
	shf.l.wrap.b32 	%r3441, %r3438, %r3439, 4;
	mov.b64 	%rd4581, {%r3441, %r3440};
	mov.b64 	{%r3442, %r3443}, %rd4555;
	shf.l.wrap.b32 	%r3444, %r3442, %r3443, 28;
	shf.l.wrap.b32 	%r3445, %r3443, %r3442, 28;
	mov.b64 	%rd4582, {%r3445, %r3444};
	mov.b64 	{%r3446, %r3447}, %rd4558;
	shf.l.wrap.b32 	%r3448, %r3446, %r3447, 21;
	shf.l.wrap.b32 	%r3449, %r3447, %r3446, 21;
	mov.b64 	%rd4583, {%r3449, %r3448};
	mov.b64 	{%r3450, %r3451}, %rd4553;
	shf.l.wrap.b32 	%r3452, %r3450, %r3451, 15;
	shf.l.wrap.b32 	%r3453, %r3451, %r3450, 15;
	mov.b64 	%rd4584, {%r3453, %r3452};
	mov.b64 	{%r3454, %r3455}, %rd4547;
	shf.l.wrap.b32 	%r3456, %r3454, %r3455, 10;
	shf.l.wrap.b32 	%r3457, %r3455, %r3454, 10;
	mov.b64 	%rd4585, {%r3457, %r3456};
	mov.b64 	{%r3458, %r3459}, %rd4551;
	shf.l.wrap.b32 	%r3460, %r3458, %r3459, 6;
	shf.l.wrap.b32 	%r3461, %r3459, %r3458, 6;
	mov.b64 	%rd4586, {%r3461, %r3460};
	mov.b64 	{%r3462, %r3463}, %rd4542;
	shf.l.wrap.b32 	%r3464, %r3462, %r3463, 3;
	shf.l.wrap.b32 	%r3465, %r3463, %r3462, 3;
	mov.b64 	%rd4587, {%r3465, %r3464};
	mov.b64 	{%r3466, %r3467}, %rd4545;
	shf.l.wrap.b32 	%r3468, %r3466, %r3467, 1;
	shf.l.wrap.b32 	%r3469, %r3467, %r3466, 1;
	mov.b64 	%rd4588, {%r3469, %r3468};
	not.b64 	%rd4589, %rd4565;
	and.b64  	%rd4590, %rd4571, %rd4589;
	not.b64 	%rd4591, %rd4571;
	and.b64  	%rd4592, %rd4583, %rd4591;
	xor.b64  	%rd4593, %rd4592, %rd4565;
	not.b64 	%rd4594, %rd4583;
	and.b64  	%rd4595, %rd4577, %rd4594;
	xor.b64  	%rd4596, %rd4595, %rd4571;
	not.b64 	%rd4597, %rd4577;
	and.b64  	%rd4598, %rd4540, %rd4597;
	xor.b64  	%rd4599, %rd4598, %rd4583;
	not.b64 	%rd4600, %rd4540;
	and.b64  	%rd4601, %rd4565, %rd4600;
	xor.b64  	%rd4602, %rd4601, %rd4577;
	not.b64 	%rd4603, %rd4566;
	and.b64  	%rd4604, %rd4587, %rd4603;
	xor.b64  	%rd4605, %rd4604, %rd4582;
	not.b64 	%rd4606, %rd4587;
	and.b64  	%rd4607, %rd4580, %rd4606;
	xor.b64  	%rd4608, %rd4607, %rd4566;
	not.b64 	%rd4609, %rd4580;
	and.b64  	%rd4610, %rd4567, %rd4609;
	xor.b64  	%rd4611, %rd4610, %rd4587;
	not.b64 	%rd4612, %rd4567;
	and.b64  	%rd4613, %rd4582, %rd4612;
	xor.b64  	%rd4614, %rd4613, %rd4580;
	not.b64 	%rd4615, %rd4582;
	and.b64  	%rd4616, %rd4566, %rd4615;
	xor.b64  	%rd4617, %rd4616, %rd4567;
	not.b64 	%rd4618, %rd4586;
	and.b64  	%rd4619, %rd4572, %rd4618;
	xor.b64  	%rd4620, %rd4619, %rd4588;
	not.b64 	%rd4621, %rd4572;
	and.b64  	%rd4622, %rd4573, %rd4621;
	xor.b64  	%rd4623, %rd4622, %rd4586;
	not.b64 	%rd4624, %rd4573;
	and.b64  	%rd4625, %rd4569, %rd4624;
	xor.b64  	%rd4626, %rd4625, %rd4572;
	not.b64 	%rd4627, %rd4569;
	and.b64  	%rd4628, %rd4588, %rd4627;
	xor.b64  	%rd4629, %rd4628, %rd4573;
	not.b64 	%rd4630, %rd4588;
	and.b64  	%rd4631, %rd4586, %rd4630;
	xor.b64  	%rd4632, %rd4631, %rd4569;
	not.b64 	%rd4633, %rd4581;
	and.b64  	%rd4634, %rd4585, %rd4633;
	xor.b64  	%rd4635, %rd4634, %rd4576;
	not.b64 	%rd4636, %rd4585;
	and.b64  	%rd4637, %rd4584, %rd4636;
	xor.b64  	%rd4638, %rd4637, %rd4581;
	not.b64 	%rd4639, %rd4584;
	and.b64  	%rd4640, %rd4574, %rd4639;
	xor.b64  	%rd4641, %rd4640, %rd4585;
	not.b64 	%rd4642, %rd4574;
	and.b64  	%rd4643, %rd4576, %rd4642;
	xor.b64  	%rd4644, %rd4643, %rd4584;
	not.b64 	%rd4645, %rd4576;
	and.b64  	%rd4646, %rd4581, %rd4645;
	xor.b64  	%rd4647, %rd4646, %rd4574;
	not.b64 	%rd4648, %rd4579;
	and.b64  	%rd4649, %rd4568, %rd4648;
	xor.b64  	%rd4650, %rd4649, %rd4570;
	not.b64 	%rd4651, %rd4568;
	and.b64  	%rd4652, %rd4575, %rd4651;
	xor.b64  	%rd4653, %rd4652, %rd4579;
	not.b64 	%rd4654, %rd4575;
	and.b64  	%rd4655, %rd4578, %rd4654;
	xor.b64  	%rd4656, %rd4655, %rd4568;
	not.b64 	%rd4657, %rd4578;
	and.b64  	%rd4658, %rd4570, %rd4657;
	xor.b64  	%rd4659, %rd4658, %rd4575;
	not.b64 	%rd4660, %rd4570;
	and.b64  	%rd4661, %rd4579, %rd4660;
	xor.b64  	%rd4662, %rd4661, %rd4578;
	xor.b64  	%rd4663, %rd4540, %rd4590;
	xor.b64  	%rd4664, %rd4663, -9223372034707259263;
	xor.b64  	%rd4665, %rd4664, %rd4605;
	xor.b64  	%rd4666, %rd4665, %rd4620;
	xor.b64  	%rd4667, %rd4666, %rd4635;
	xor.b64  	%rd4668, %rd4667, %rd4650;
	xor.b64  	%rd4669, %rd4593, %rd4608;
	xor.b64  	%rd4670, %rd4669, %rd4623;
	xor.b64  	%rd4671, %rd4670, %rd4638;
	xor.b64  	%rd4672, %rd4671, %rd4653;
	xor.b64  	%rd4673, %rd4596, %rd4611;
	xor.b64  	%rd4674, %rd4673, %rd4626;
	xor.b64  	%rd4675, %rd4674, %rd4641;
	xor.b64  	%rd4676, %rd4675, %rd4656;
	xor.b64  	%rd4677, %rd4599, %rd4614;
	xor.b64  	%rd4678, %rd4677, %rd4629;
	xor.b64  	%rd4679, %rd4678, %rd4644;
	xor.b64  	%rd4680, %rd4679, %rd4659;
	xor.b64  	%rd4681, %rd4602, %rd4617;
	xor.b64  	%rd4682, %rd4681, %rd4632;
	xor.b64  	%rd4683, %rd4682, %rd4647;
	xor.b64  	%rd4684, %rd4683, %rd4662;
	mov.b64 	{%r3470, %r3471}, %rd4672;
	shf.l.wrap.b32 	%r3472, %r3470, %r3471, 1;
	shf.l.wrap.b32 	%r3473, %r3471, %r3470, 1;
	mov.b64 	%rd4685, {%r3473, %r3472};
	xor.b64  	%rd4686, %rd4685, %rd4684;
	mov.b64 	{%r3474, %r3475}, %rd4676;
	shf.l.wrap.b32 	%r3476, %r3474, %r3475, 1;
	shf.l.wrap.b32 	%r3477, %r3475, %r3474, 1;
	mov.b64 	%rd4687, {%r3477, %r3476};
	xor.b64  	%rd4688, %rd4687, %rd4668;
	mov.b64 	{%r3478, %r3479}, %rd4680;
	shf.l.wrap.b32 	%r3480, %r3478, %r3479, 1;
	shf.l.wrap.b32 	%r3481, %r3479, %r3478, 1;
	mov.b64 	%rd4689, {%r3481, %r3480};
	xor.b64  	%rd4690, %rd4689, %rd4672;
	mov.b64 	{%r3482, %r3483}, %rd4684;
	shf.l.wrap.b32 	%r3484, %r3482, %r3483, 1;
	shf.l.wrap.b32 	%r3485, %r3483, %r3482, 1;
	mov.b64 	%rd4691, {%r3485, %r3484};
	xor.b64  	%rd4692, %rd4691, %rd4676;
	mov.b64 	{%r3486, %r3487}, %rd4668;
	shf.l.wrap.b32 	%r3488, %r3486, %r3487, 1;
	shf.l.wrap.b32 	%r3489, %r3487, %r3486, 1;
	mov.b64 	%rd4693, {%r3489, %r3488};
	xor.b64  	%rd4694, %rd4693, %rd4680;
	xor.b64  	%rd4695, %rd4686, %rd4664;
	xor.b64  	%rd4696, %rd4686, %rd4605;
	xor.b64  	%rd4697, %rd4686, %rd4620;
	xor.b64  	%rd4698, %rd4686, %rd4635;
	xor.b64  	%rd4699, %rd4686, %rd4650;
	xor.b64  	%rd4700, %rd4688, %rd4593;
	xor.b64  	%rd4701, %rd4688, %rd4608;
	xor.b64  	%rd4702, %rd4688, %rd4623;
	xor.b64  	%rd4703, %rd4688, %rd4638;
	xor.b64  	%rd4704, %rd4688, %rd4653;
	xor.b64  	%rd4705, %rd4690, %rd4596;
	xor.b64  	%rd4706, %rd4690, %rd4611;
	xor.b64  	%rd4707, %rd4690, %rd4626;
	xor.b64  	%rd4708, %rd4690, %rd4641;
	xor.b64  	%rd4709, %rd4690, %rd4656;
	xor.b64  	%rd4710, %rd4692, %rd4599;
	xor.b64  	%rd4711, %rd4692, %rd4614;
	xor.b64  	%rd4712, %rd4692, %rd4629;
	xor.b64  	%rd4713, %rd4692, %rd4644;
	xor.b64  	%rd4714, %rd4692, %rd4659;
	xor.b64  	%rd4715, %rd4694, %rd4602;
	xor.b64  	%rd4716, %rd4694, %rd4617;
	xor.b64  	%rd4717, %rd4694, %rd4632;
	xor.b64  	%rd4718, %rd4694, %rd4647;
	xor.b64  	%rd4719, %rd4694, %rd4662;
	mov.b64 	{%r3490, %r3491}, %rd4701;
	shf.l.wrap.b32 	%r3492, %r3491, %r3490, 12;
	shf.l.wrap.b32 	%r3493, %r3490, %r3491, 12;
	mov.b64 	%rd4720, {%r3493, %r3492};
	mov.b64 	{%r3494, %r3495}, %rd4716;
	shf.l.wrap.b32 	%r3496, %r3494, %r3495, 20;
	shf.l.wrap.b32 	%r3497, %r3495, %r3494, 20;
	mov.b64 	%rd4721, {%r3497, %r3496};
	mov.b64 	{%r3498, %r3499}, %rd4709;
	shf.l.wrap.b32 	%r3500, %r3499, %r3498, 29;
	shf.l.wrap.b32 	%r3501, %r3498, %r3499, 29;
	mov.b64 	%rd4722, {%r3501, %r3500};
	mov.b64 	{%r3502, %r3503}, %rd4717;
	shf.l.wrap.b32 	%r3504, %r3503, %r3502, 7;
	shf.l.wrap.b32 	%r3505, %r3502, %r3503, 7;
	mov.b64 	%rd4723, {%r3505, %r3504};
	mov.b64 	{%r3506, %r3507}, %rd4699;
	shf.l.wrap.b32 	%r3508, %r3506, %r3507, 18;
	shf.l.wrap.b32 	%r3509, %r3507, %r3506, 18;
	mov.b64 	%rd4724, {%r3509, %r3508};
	mov.b64 	{%r3510, %r3511}, %rd4705;
	shf.l.wrap.b32 	%r3512, %r3511, %r3510, 30;
	shf.l.wrap.b32 	%r3513, %r3510, %r3511, 30;
	mov.b64 	%rd4725, {%r3513, %r3512};
	mov.b64 	{%r3514, %r3515}, %rd4707;
	shf.l.wrap.b32 	%r3516, %r3515, %r3514, 11;
	shf.l.wrap.b32 	%r3517, %r3514, %r3515, 11;
	mov.b64 	%rd4726, {%r3517, %r3516};
	mov.b64 	{%r3518, %r3519}, %rd4712;
	shf.l.wrap.b32 	%r3520, %r3518, %r3519, 25;
	shf.l.wrap.b32 	%r3521, %r3519, %r3518, 25;
	mov.b64 	%rd4727, {%r3521, %r3520};
	mov.b64 	{%r3522, %r3523}, %rd4718;
	shf.l.wrap.b32 	%r3524, %r3522, %r3523, 8;
	shf.l.wrap.b32 	%r3525, %r3523, %r3522, 8;
	mov.b64 	%rd4728, {%r3525, %r3524};
	mov.b64 	{%r3526, %r3527}, %rd4714;
	shf.l.wrap.b32 	%r3528, %r3527, %r3526, 24;
	shf.l.wrap.b32 	%r3529, %r3526, %r3527, 24;
	mov.b64 	%rd4729, {%r3529, %r3528};
	mov.b64 	{%r3530, %r3531}, %rd4698;
	shf.l.wrap.b32 	%r3532, %r3531, %r3530, 9;
	shf.l.wrap.b32 	%r3533, %r3530, %r3531, 9;
	mov.b64 	%rd4730, {%r3533, %r3532};
	mov.b64 	{%r3534, %r3535}, %rd4715;
	shf.l.wrap.b32 	%r3536, %r3534, %r3535, 27;
	shf.l.wrap.b32 	%r3537, %r3535, %r3534, 27;
	mov.b64 	%rd4731, {%r3537, %r3536};
	mov.b64 	{%r3538, %r3539}, %rd4719;
	shf.l.wrap.b32 	%r3540, %r3538, %r3539, 14;
	shf.l.wrap.b32 	%r3541, %r3539, %r3538, 14;
	mov.b64 	%rd4732, {%r3541, %r3540};
	mov.b64 	{%r3542, %r3543}, %rd4704;
	shf.l.wrap.b32 	%r3544, %r3542, %r3543, 2;
	shf.l.wrap.b32 	%r3545, %r3543, %r3542, 2;
	mov.b64 	%rd4733, {%r3545, %r3544};
	mov.b64 	{%r3546, %r3547}, %rd4711;
	shf.l.wrap.b32 	%r3548, %r3547, %r3546, 23;
	shf.l.wrap.b32 	%r3549, %r3546, %r3547, 23;
	mov.b64 	%rd4734, {%r3549, %r3548};
	mov.b64 	{%r3550, %r3551}, %rd4703;
	shf.l.wrap.b32 	%r3552, %r3551, %r3550, 13;
	shf.l.wrap.b32 	%r3553, %r3550, %r3551, 13;
	mov.b64 	%rd4735, {%r3553, %r3552};
	mov.b64 	{%r3554, %r3555}, %rd4696;
	shf.l.wrap.b32 	%r3556, %r3555, %r3554, 4;
	shf.l.wrap.b32 	%r3557, %r3554, %r3555, 4;
	mov.b64 	%rd4736, {%r3557, %r3556};
	mov.b64 	{%r3558, %r3559}, %rd4710;
	shf.l.wrap.b32 	%r3560, %r3558, %r3559, 28;
	shf.l.wrap.b32 	%r3561, %r3559, %r3558, 28;
	mov.b64 	%rd4737, {%r3561, %r3560};
	mov.b64 	{%r3562, %r3563}, %rd4713;
	shf.l.wrap.b32 	%r3564, %r3562, %r3563, 21;
	shf.l.wrap.b32 	%r3565, %r3563, %r3562, 21;
	mov.b64 	%rd4738, {%r3565, %r3564};
	mov.b64 	{%r3566, %r3567}, %rd4708;
	shf.l.wrap.b32 	%r3568, %r3566, %r3567, 15;
	shf.l.wrap.b32 	%r3569, %r3567, %r3566, 15;
	mov.b64 	%rd4739, {%r3569, %r3568};
	mov.b64 	{%r3570, %r3571}, %rd4702;
	shf.l.wrap.b32 	%r3572, %r3570, %r3571, 10;
	shf.l.wrap.b32 	%r3573, %r3571, %r3570, 10;
	mov.b64 	%rd4740, {%r3573, %r3572};
	mov.b64 	{%r3574, %r3575}, %rd4706;
	shf.l.wrap.b32 	%r3576, %r3574, %r3575, 6;
	shf.l.wrap.b32 	%r3577, %r3575, %r3574, 6;
	mov.b64 	%rd4741, {%r3577, %r3576};
	mov.b64 	{%r3578, %r3579}, %rd4697;
	shf.l.wrap.b32 	%r3580, %r3578, %r3579, 3;
	shf.l.wrap.b32 	%r3581, %r3579, %r3578, 3;
	mov.b64 	%rd4742, {%r3581, %r3580};
	mov.b64 	{%r3582, %r3583}, %rd4700;
	shf.l.wrap.b32 	%r3584, %r3582, %r3583, 1;
	shf.l.wrap.b32 	%r3585, %r3583, %r3582, 1;
	mov.b64 	%rd4743, {%r3585, %r3584};
	not.b64 	%rd4744, %rd4720;
	and.b64  	%rd4745, %rd4726, %rd4744;
	not.b64 	%rd4746, %rd4726;
	and.b64  	%rd4747, %rd4738, %rd4746;
	xor.b64  	%rd4748, %rd4747, %rd4720;
	not.b64 	%rd4749, %rd4738;
	and.b64  	%rd4750, %rd4732, %rd4749;
	xor.b64  	%rd4751, %rd4750, %rd4726;
	not.b64 	%rd4752, %rd4732;
	and.b64  	%rd4753, %rd4695, %rd4752;
	xor.b64  	%rd4754, %rd4753, %rd4738;
	not.b64 	%rd4755, %rd4695;
	and.b64  	%rd4756, %rd4720, %rd4755;
	xor.b64  	%rd4757, %rd4756, %rd4732;
	not.b64 	%rd4758, %rd4721;
	and.b64  	%rd4759, %rd4742, %rd4758;
	xor.b64  	%rd4760, %rd4759, %rd4737;
	not.b64 	%rd4761, %rd4742;
	and.b64  	%rd4762, %rd4735, %rd4761;
	xor.b64  	%rd4763, %rd4762, %rd4721;
	not.b64 	%rd4764, %rd4735;
	and.b64  	%rd4765, %rd4722, %rd4764;
	xor.b64  	%rd4766, %rd4765, %rd4742;
	not.b64 	%rd4767, %rd4722;
	and.b64  	%rd4768, %rd4737, %rd4767;
	xor.b64  	%rd4769, %rd4768, %rd4735;
	not.b64 	%rd4770, %rd4737;
	and.b64  	%rd4771, %rd4721, %rd4770;
	xor.b64  	%rd4772, %rd4771, %rd4722;
	not.b64 	%rd4773, %rd4741;
	and.b64  	%rd4774, %rd4727, %rd4773;
	xor.b64  	%rd4775, %rd4774, %rd4743;
	not.b64 	%rd4776, %rd4727;
	and.b64  	%rd4777, %rd4728, %rd4776;
	xor.b64  	%rd4778, %rd4777, %rd4741;
	not.b64 	%rd4779, %rd4728;
	and.b64  	%rd4780, %rd4724, %rd4779;
	xor.b64  	%rd4781, %rd4780, %rd4727;
	not.b64 	%rd4782, %rd4724;
	and.b64  	%rd4783, %rd4743, %rd4782;
	xor.b64  	%rd4784, %rd4783, %rd4728;
	not.b64 	%rd4785, %rd4743;
	and.b64  	%rd4786, %rd4741, %rd4785;
	xor.b64  	%rd4787, %rd4786, %rd4724;
	not.b64 	%rd4788, %rd4736;
	and.b64  	%rd4789, %rd4740, %rd4788;
	xor.b64  	%rd4790, %rd4789, %rd4731;
	not.b64 	%rd4791, %rd4740;
	and.b64  	%rd4792, %rd4739, %rd4791;
	xor.b64  	%rd4793, %rd4792, %rd4736;
	not.b64 	%rd4794, %rd4739;
	and.b64  	%rd4795, %rd4729, %rd4794;
	xor.b64  	%rd4796, %rd4795, %rd4740;
	not.b64 	%rd4797, %rd4729;
	and.b64  	%rd4798, %rd4731, %rd4797;
	xor.b64  	%rd4799, %rd4798, %rd4739;
	not.b64 	%rd4800, %rd4731;
	and.b64  	%rd4801, %rd4736, %rd4800;
	xor.b64  	%rd4802, %rd4801, %rd4729;
	not.b64 	%rd4803, %rd4734;
	and.b64  	%rd4804, %rd4723, %rd4803;
	xor.b64  	%rd4805, %rd4804, %rd4725;
	not.b64 	%rd4806, %rd4723;
	and.b64  	%rd4807, %rd4730, %rd4806;
	xor.b64  	%rd4808, %rd4807, %rd4734;
	not.b64 	%rd4809, %rd4730;
	and.b64  	%rd4810, %rd4733, %rd4809;
	xor.b64  	%rd4811, %rd4810, %rd4723;
	not.b64 	%rd4812, %rd4733;
	and.b64  	%rd4813, %rd4725, %rd4812;
	xor.b64  	%rd4814, %rd4813, %rd4730;
	not.b64 	%rd4815, %rd4725;
	and.b64  	%rd4816, %rd4734, %rd4815;
	xor.b64  	%rd4817, %rd4816, %rd4733;
	xor.b64  	%rd4818, %rd4695, %rd4745;
	xor.b64  	%rd4819, %rd4818, -9223372036854743031;
	xor.b64  	%rd4820, %rd4819, %rd4760;
	xor.b64  	%rd4821, %rd4820, %rd4775;
	xor.b64  	%rd4822, %rd4821, %rd4790;
	xor.b64  	%rd4823, %rd4822, %rd4805;
	xor.b64  	%rd4824, %rd4748, %rd4763;
	xor.b64  	%rd4825, %rd4824, %rd4778;
	xor.b64  	%rd4826, %rd4825, %rd4793;
	xor.b64  	%rd4827, %rd4826, %rd4808;
	xor.b64  	%rd4828, %rd4751, %rd4766;
	xor.b64  	%rd4829, %rd4828, %rd4781;
	xor.b64  	%rd4830, %rd4829, %rd4796;
	xor.b64  	%rd4831, %rd4830, %rd4811;
	xor.b64  	%rd4832, %rd4754, %rd4769;
	xor.b64  	%rd4833, %rd4832, %rd4784;
	xor.b64  	%rd4834, %rd4833, %rd4799;
	xor.b64  	%rd4835, %rd4834, %rd4814;
	xor.b64  	%rd4836, %rd4757, %rd4772;
	xor.b64  	%rd4837, %rd4836, %rd4787;
	xor.b64  	%rd4838, %rd4837, %rd4802;
	xor.b64  	%rd4839, %rd4838, %rd4817;
	mov.b64 	{%r3586, %r3587}, %rd4827;
	shf.l.wrap.b32 	%r3588, %r3586, %r3587, 1;
	shf.l.wrap.b32 	%r3589, %r3587, %r3586, 1;
	mov.b64 	%rd4840, {%r3589, %r3588};
	xor.b64  	%rd4841, %rd4840, %rd4839;
	mov.b64 	{%r3590, %r3591}, %rd4831;
	shf.l.wrap.b32 	%r3592, %r3590, %r3591, 1;
	shf.l.wrap.b32 	%r3593, %r3591, %r3590, 1;
	mov.b64 	%rd4842, {%r3593, %r3592};
	xor.b64  	%rd4843, %rd4842, %rd4823;
	mov.b64 	{%r3594, %r3595}, %rd4835;
	shf.l.wrap.b32 	%r3596, %r3594, %r3595, 1;
	shf.l.wrap.b32 	%r3597, %r3595, %r3594, 1;
	mov.b64 	%rd4844, {%r3597, %r3596};
	xor.b64  	%rd4845, %rd4844, %rd4827;
	mov.b64 	{%r3598, %r3599}, %rd4839;
	shf.l.wrap.b32 	%r3600, %r3598, %r3599, 1;
	shf.l.wrap.b32 	%r3601, %r3599, %r3598, 1;
	mov.b64 	%rd4846, {%r3601, %r3600};
	xor.b64  	%rd4847, %rd4846, %rd4831;
	mov.b64 	{%r3602, %r3603}, %rd4823;
	shf.l.wrap.b32 	%r3604, %r3602, %r3603, 1;
	shf.l.wrap.b32 	%r3605, %r3603, %r3602, 1;
	mov.b64 	%rd4848, {%r3605, %r3604};
	xor.b64  	%rd4849, %rd4848, %rd4835;
	xor.b64  	%rd4850, %rd4841, %rd4819;
	xor.b64  	%rd4851, %rd4841, %rd4760;
	xor.b64  	%rd4852, %rd4841, %rd4775;
	xor.b64  	%rd4853, %rd4841, %rd4790;
	xor.b64  	%rd4854, %rd4841, %rd4805;
	xor.b64  	%rd4855, %rd4843, %rd4748;
	xor.b64  	%rd4856, %rd4843, %rd4763;
	xor.b64  	%rd4857, %rd4843, %rd4778;
	xor.b64  	%rd4858, %rd4843, %rd4793;
	xor.b64  	%rd4859, %rd4843, %rd4808;
	xor.b64  	%rd4860, %rd4845, %rd4751;
	xor.b64  	%rd4861, %rd4845, %rd4766;
	xor.b64  	%rd4862, %rd4845, %rd4781;
	xor.b64  	%rd4863, %rd4845, %rd4796;
	xor.b64  	%rd4864, %rd4845, %rd4811;
	xor.b64  	%rd4865, %rd4847, %rd4754;
	xor.b64  	%rd4866, %rd4847, %rd4769;
	xor.b64  	%rd4867, %rd4847, %rd4784;
	xor.b64  	%rd4868, %rd4847, %rd4799;
	xor.b64  	%rd4869, %rd4847, %rd4814;
	xor.b64  	%rd4870, %rd4849, %rd4757;
	xor.b64  	%rd4871, %rd4849, %rd4772;
	xor.b64  	%rd4872, %rd4849, %rd4787;
	xor.b64  	%rd4873, %rd4849, %rd4802;
	xor.b64  	%rd4874, %rd4849, %rd4817;
	mov.b64 	{%r3606, %r3607}, %rd4856;
	shf.l.wrap.b32 	%r3608, %r3607, %r3606, 12;
	shf.l.wrap.b32 	%r3609, %r3606, %r3607, 12;
	mov.b64 	%rd4875, {%r3609, %r3608};
	mov.b64 	{%r3610, %r3611}, %rd4871;
	shf.l.wrap.b32 	%r3612, %r3610, %r3611, 20;
	shf.l.wrap.b32 	%r3613, %r3611, %r3610, 20;
	mov.b64 	%rd4876, {%r3613, %r3612};
	mov.b64 	{%r3614, %r3615}, %rd4864;
	shf.l.wrap.b32 	%r3616, %r3615, %r3614, 29;
	shf.l.wrap.b32 	%r3617, %r3614, %r3615, 29;
	mov.b64 	%rd4877, {%r3617, %r3616};
	mov.b64 	{%r3618, %r3619}, %rd4872;
	shf.l.wrap.b32 	%r3620, %r3619, %r3618, 7;
	shf.l.wrap.b32 	%r3621, %r3618, %r3619, 7;
	mov.b64 	%rd4878, {%r3621, %r3620};
	mov.b64 	{%r3622, %r3623}, %rd4854;
	shf.l.wrap.b32 	%r3624, %r3622, %r3623, 18;
	shf.l.wrap.b32 	%r3625, %r3623, %r3622, 18;
	mov.b64 	%rd4879, {%r3625, %r3624};
	mov.b64 	{%r3626, %r3627}, %rd4860;
	shf.l.wrap.b32 	%r3628, %r3627, %r3626, 30;
	shf.l.wrap.b32 	%r3629, %r3626, %r3627, 30;
	mov.b64 	%rd4880, {%r3629, %r3628};
	mov.b64 	{%r3630, %r3631}, %rd4862;
	shf.l.wrap.b32 	%r3632, %r3631, %r3630, 11;
	shf.l.wrap.b32 	%r3633, %r3630, %r3631, 11;
	mov.b64 	%rd4881, {%r3633, %r3632};
	mov.b64 	{%r3634, %r3635}, %rd4867;
	shf.l.wrap.b32 	%r3636, %r3634, %r3635, 25;
	shf.l.wrap.b32 	%r3637, %r3635, %r3634, 25;
	mov.b64 	%rd4882, {%r3637, %r3636};
	mov.b64 	{%r3638, %r3639}, %rd4873;
	shf.l.wrap.b32 	%r3640, %r3638, %r3639, 8;
	shf.l.wrap.b32 	%r3641, %r3639, %r3638, 8;
	mov.b64 	%rd4883, {%r3641, %r3640};
	mov.b64 	{%r3642, %r3643}, %rd4869;
	shf.l.wrap.b32 	%r3644, %r3643, %r3642, 24;
	shf.l.wrap.b32 	%r3645, %r3642, %r3643, 24;
	mov.b64 	%rd4884, {%r3645, %r3644};
	mov.b64 	{%r3646, %r3647}, %rd4853;
	shf.l.wrap.b32 	%r3648, %r3647, %r3646, 9;
	shf.l.wrap.b32 	%r3649, %r3646, %r3647, 9;
	mov.b64 	%rd4885, {%r3649, %r3648};
	mov.b64 	{%r3650, %r3651}, %rd4870;
	shf.l.wrap.b32 	%r3652, %r3650, %r3651, 27;
	shf.l.wrap.b32 	%r3653, %r3651, %r3650, 27;
	mov.b64 	%rd4886, {%r3653, %r3652};
	mov.b64 	{%r3654, %r3655}, %rd4874;
	shf.l.wrap.b32 	%r3656, %r3654, %r3655, 14;
	shf.l.wrap.b32 	%r3657, %r3655, %r3654, 14;
	mov.b64 	%rd4887, {%r3657, %r3656};
	mov.b64 	{%r3658, %r3659}, %rd4859;
	shf.l.wrap.b32 	%r3660, %r3658, %r3659, 2;
	shf.l.wrap.b32 	%r3661, %r3659, %r3658, 2;
	mov.b64 	%rd4888, {%r3661, %r3660};
	mov.b64 	{%r3662, %r3663}, %rd4866;
	shf.l.wrap.b32 	%r3664, %r3663, %r3662, 23;
	shf.l.wrap.b32 	%r3665, %r3662, %r3663, 23;
	mov.b64 	%rd4889, {%r3665, %r3664};
	mov.b64 	{%r3666, %r3667}, %rd4858;
	shf.l.wrap.b32 	%r3668, %r3667, %r3666, 13;
	shf.l.wrap.b32 	%r3669, %r3666, %r3667, 13;
	mov.b64 	%rd4890, {%r3669, %r3668};
	mov.b64 	{%r3670, %r3671}, %rd4851;
	shf.l.wrap.b32 	%r3672, %r3671, %r3670, 4;
	shf.l.wrap.b32 	%r3673, %r3670, %r3671, 4;
	mov.b64 	%rd4891, {%r3673, %r3672};
	mov.b64 	{%r3674, %r3675}, %rd4865;
	shf.l.wrap.b32 	%r3676, %r3674, %r3675, 28;
	shf.l.wrap.b32 	%r3677, %r3675, %r3674, 28;
	mov.b64 	%rd4892, {%r3677, %r3676};
	mov.b64 	{%r3678, %r3679}, %rd4868;
	shf.l.wrap.b32 	%r3680, %r3678, %r3679, 21;
	shf.l.wrap.b32 	%r3681, %r3679, %r3678, 21;
	mov.b64 	%rd4893, {%r3681, %r3680};
	mov.b64 	{%r3682, %r3683}, %rd4863;
	shf.l.wrap.b32 	%r3684, %r3682, %r3683, 15;
	shf.l.wrap.b32 	%r3685, %r3683, %r3682, 15;
	mov.b64 	%rd4894, {%r3685, %r3684};
	mov.b64 	{%r3686, %r3687}, %rd4857;
	shf.l.wrap.b32 	%r3688, %r3686, %r3687, 10;
	shf.l.wrap.b32 	%r3689, %r3687, %r3686, 10;
	mov.b64 	%rd4895, {%r3689, %r3688};
	mov.b64 	{%r3690, %r3691}, %rd4861;
	shf.l.wrap.b32 	%r3692, %r3690, %r3691, 6;
	shf.l.wrap.b32 	%r3693, %r3691, %r3690, 6;
	mov.b64 	%rd4896, {%r3693, %r3692};
	mov.b64 	{%r3694, %r3695}, %rd4852;
	shf.l.wrap.b32 	%r3696, %r3694, %r3695, 3;
	shf.l.wrap.b32 	%r3697, %r3695, %r3694, 3;
	mov.b64 	%rd4897, {%r3697, %r3696};
	mov.b64 	{%r3698, %r3699}, %rd4855;
	shf.l.wrap.b32 	%r3700, %r3698, %r3699, 1;
	shf.l.wrap.b32 	%r3701, %r3699, %r3698, 1;
	mov.b64 	%rd4898, {%r3701, %r3700};
	not.b64 	%rd4899, %rd4875;
	and.b64  	%rd4900, %rd4881, %rd4899;
	not.b64 	%rd4901, %rd4881;
	and.b64  	%rd4902, %rd4893, %rd4901;
	xor.b64  	%rd4903, %rd4902, %rd4875;
	not.b64 	%rd4904, %rd4893;
	and.b64  	%rd4905, %rd4887, %rd4904;
	xor.b64  	%rd4906, %rd4905, %rd4881;
	not.b64 	%rd4907, %rd4887;
	and.b64  	%rd4908, %rd4850, %rd4907;
	xor.b64  	%rd4909, %rd4908, %rd4893;
	not.b64 	%rd4910, %rd4850;
	and.b64  	%rd4911, %rd4875, %rd4910;
	xor.b64  	%rd4912, %rd4911, %rd4887;
	not.b64 	%rd4913, %rd4876;
	and.b64  	%rd4914, %rd4897, %rd4913;
	xor.b64  	%rd4915, %rd4914, %rd4892;
	not.b64 	%rd4916, %rd4897;
	and.b64  	%rd4917, %rd4890, %rd4916;
	xor.b64  	%rd4918, %rd4917, %rd4876;
	not.b64 	%rd4919, %rd4890;
	and.b64  	%rd4920, %rd4877, %rd4919;
	xor.b64  	%rd4921, %rd4920, %rd4897;
	not.b64 	%rd4922, %rd4877;
	and.b64  	%rd4923, %rd4892, %rd4922;
	xor.b64  	%rd4924, %rd4923, %rd4890;
	not.b64 	%rd4925, %rd4892;
	and.b64  	%rd4926, %rd4876, %rd4925;
	xor.b64  	%rd4927, %rd4926, %rd4877;
	not.b64 	%rd4928, %rd4896;
	and.b64  	%rd4929, %rd4882, %rd4928;
	xor.b64  	%rd4930, %rd4929, %rd4898;
	not.b64 	%rd4931, %rd4882;
	and.b64  	%rd4932, %rd4883, %rd4931;
	xor.b64  	%rd4933, %rd4932, %rd4896;
	not.b64 	%rd4934, %rd4883;
	and.b64  	%rd4935, %rd4879, %rd4934;
	xor.b64  	%rd4936, %rd4935, %rd4882;
	not.b64 	%rd4937, %rd4879;
	and.b64  	%rd4938, %rd4898, %rd4937;
	xor.b64  	%rd4939, %rd4938, %rd4883;
	not.b64 	%rd4940, %rd4898;
	and.b64  	%rd4941, %rd4896, %rd4940;
	xor.b64  	%rd4942, %rd4941, %rd4879;
	not.b64 	%rd4943, %rd4891;
	and.b64  	%rd4944, %rd4895, %rd4943;
	xor.b64  	%rd4945, %rd4944, %rd4886;
	not.b64 	%rd4946, %rd4895;
	and.b64  	%rd4947, %rd4894, %rd4946;
	xor.b64  	%rd4948, %rd4947, %rd4891;
	not.b64 	%rd4949, %rd4894;
	and.b64  	%rd4950, %rd4884, %rd4949;
	xor.b64  	%rd4951, %rd4950, %rd4895;
	not.b64 	%rd4952, %rd4884;
	and.b64  	%rd4953, %rd4886, %rd4952;
	xor.b64  	%rd4954, %rd4953, %rd4894;
	not.b64 	%rd4955, %rd4886;
	and.b64  	%rd4956, %rd4891, %rd4955;
	xor.b64  	%rd4957, %rd4956, %rd4884;
	not.b64 	%rd4958, %rd4889;
	and.b64  	%rd4959, %rd4878, %rd4958;
	xor.b64  	%rd4960, %rd4959, %rd4880;
	not.b64 	%rd4961, %rd4878;
	and.b64  	%rd4962, %rd4885, %rd4961;
	xor.b64  	%rd4963, %rd4962, %rd4889;
	not.b64 	%rd4964, %rd4885;
	and.b64  	%rd4965, %rd4888, %rd4964;
	xor.b64  	%rd4966, %rd4965, %rd4878;
	not.b64 	%rd4967, %rd4888;
	and.b64  	%rd4968, %rd4880, %rd4967;
	xor.b64  	%rd4969, %rd4968, %rd4885;
	not.b64 	%rd4970, %rd4880;
	and.b64  	%rd4971, %rd4889, %rd4970;
	xor.b64  	%rd4972, %rd4971, %rd4888;
	xor.b64  	%rd4973, %rd4850, %rd4900;
	xor.b64  	%rd4974, %rd4973, 138;
	xor.b64  	%rd4975, %rd4974, %rd4915;
	xor.b64  	%rd4976, %rd4975, %rd4930;
	xor.b64  	%rd4977, %rd4976, %rd4945;
	xor.b64  	%rd4978, %rd4977, %rd4960;
	xor.b64  	%rd4979, %rd4903, %rd4918;
	xor.b64  	%rd4980, %rd4979, %rd4933;
	xor.b64  	%rd4981, %rd4980, %rd4948;
	xor.b64  	%rd4982, %rd4981, %rd4963;
	xor.b64  	%rd4983, %rd4906, %rd4921;
	xor.b64  	%rd4984, %rd4983, %rd4936;
	xor.b64  	%rd4985, %rd4984, %rd4951;
	xor.b64  	%rd4986, %rd4985, %rd4966;
	xor.b64  	%rd4987, %rd4909, %rd4924;
	xor.b64  	%rd4988, %rd4987, %rd4939;
	xor.b64  	%rd4989, %rd4988, %rd4954;
	xor.b64  	%rd4990, %rd4989, %rd4969;
	xor.b64  	%rd4991, %rd4912, %rd4927;
	xor.b64  	%rd4992, %rd4991, %rd4942;
	xor.b64  	%rd4993, %rd4992, %rd4957;
	xor.b64  	%rd4994, %rd4993, %rd4972;
	mov.b64 	{%r3702, %r3703}, %rd4982;
	shf.l.wrap.b32 	%r3704, %r3702, %r3703, 1;
	shf.l.wrap.b32 	%r3705, %r3703, %r3702, 1;
	mov.b64 	%rd4995, {%r3705, %r3704};
	xor.b64  	%rd4996, %rd4995, %rd4994;
	mov.b64 	{%r3706, %r3707}, %rd4986;
	shf.l.wrap.b32 	%r3708, %r3706, %r3707, 1;
	shf.l.wrap.b32 	%r3709, %r3707, %r3706, 1;
	mov.b64 	%rd4997, {%r3709, %r3708};
	xor.b64  	%rd4998, %rd4997, %rd4978;
	mov.b64 	{%r3710, %r3711}, %rd4990;
	shf.l.wrap.b32 	%r3712, %r3710, %r3711, 1;
	shf.l.wrap.b32 	%r3713, %r3711, %r3710, 1;
	mov.b64 	%rd4999, {%r3713, %r3712};
	xor.b64  	%rd5000, %rd4999, %rd4982;
	mov.b64 	{%r3714, %r3715}, %rd4994;
	shf.l.wrap.b32 	%r3716, %r3714, %r3715, 1;
	shf.l.wrap.b32 	%r3717, %r3715, %r3714, 1;
	mov.b64 	%rd5001, {%r3717, %r3716};
	xor.b64  	%rd5002, %rd5001, %rd4986;
	mov.b64 	{%r3718, %r3719}, %rd4978;
	shf.l.wrap.b32 	%r3720, %r3718, %r3719, 1;
	shf.l.wrap.b32 	%r3721, %r3719, %r3718, 1;
	mov.b64 	%rd5003, {%r3721, %r3720};
	xor.b64  	%rd5004, %rd5003, %rd4990;
	xor.b64  	%rd5005, %rd4996, %rd4974;
	xor.b64  	%rd5006, %rd4996, %rd4915;
	xor.b64  	%rd5007, %rd4996, %rd4930;
	xor.b64  	%rd5008, %rd4996, %rd4945;
	xor.b64  	%rd5009, %rd4996, %rd4960;
	xor.b64  	%rd5010, %rd4998, %rd4903;
	xor.b64  	%rd5011, %rd4998, %rd4918;
	xor.b64  	%rd5012, %rd4998, %rd4933;
	xor.b64  	%rd5013, %rd4998, %rd4948;
	xor.b64  	%rd5014, %rd4998, %rd4963;
	xor.b64  	%rd5015, %rd5000, %rd4906;
	xor.b64  	%rd5016, %rd5000, %rd4921;
	xor.b64  	%rd5017, %rd5000, %rd4936;
	xor.b64  	%rd5018, %rd5000, %rd4951;
	xor.b64  	%rd5019, %rd5000, %rd4966;
	xor.b64  	%rd5020, %rd5002, %rd4909;
	xor.b64  	%rd5021, %rd5002, %rd4924;
	xor.b64  	%rd5022, %rd5002, %rd4939;
	xor.b64  	%rd5023, %rd5002, %rd4954;
	xor.b64  	%rd5024, %rd5002, %rd4969;
	xor.b64  	%rd5025, %rd5004, %rd4912;
	xor.b64  	%rd5026, %rd5004, %rd4927;
	xor.b64  	%rd5027, %rd5004, %rd4942;
	xor.b64  	%rd5028, %rd5004, %rd4957;
	xor.b64  	%rd5029, %rd5004, %rd4972;
	mov.b64 	{%r3722, %r3723}, %rd5011;
	shf.l.wrap.b32 	%r3724, %r3723, %r3722, 12;
	shf.l.wrap.b32 	%r3725, %r3722, %r3723, 12;
	mov.b64 	%rd5030, {%r3725, %r3724};
	mov.b64 	{%r3726, %r3727}, %rd5026;
	shf.l.wrap.b32 	%r3728, %r3726, %r3727, 20;
	shf.l.wrap.b32 	%r3729, %r3727, %r3726, 20;
	mov.b64 	%rd5031, {%r3729, %r3728};
	mov.b64 	{%r3730, %r3731}, %rd5019;
	shf.l.wrap.b32 	%r3732, %r3731, %r3730, 29;
	shf.l.wrap.b32 	%r3733, %r3730, %r3731, 29;
	mov.b64 	%rd5032, {%r3733, %r3732};
	mov.b64 	{%r3734, %r3735}, %rd5027;
	shf.l.wrap.b32 	%r3736, %r3735, %r3734, 7;
	shf.l.wrap.b32 	%r3737, %r3734, %r3735, 7;
	mov.b64 	%rd5033, {%r3737, %r3736};
	mov.b64 	{%r3738, %r3739}, %rd5009;
	shf.l.wrap.b32 	%r3740, %r3738, %r3739, 18;
	shf.l.wrap.b32 	%r3741, %r3739, %r3738, 18;
	mov.b64 	%rd5034, {%r3741, %r3740};
	mov.b64 	{%r3742, %r3743}, %rd5015;
	shf.l.wrap.b32 	%r3744, %r3743, %r3742, 30;
	shf.l.wrap.b32 	%r3745, %r3742, %r3743, 30;
	mov.b64 	%rd5035, {%r3745, %r3744};
	mov.b64 	{%r3746, %r3747}, %rd5017;
	shf.l.wrap.b32 	%r3748, %r3747, %r3746, 11;
	shf.l.wrap.b32 	%r3749, %r3746, %r3747, 11;
	mov.b64 	%rd5036, {%r3749, %r3748};
	mov.b64 	{%r3750, %r3751}, %rd5022;
	shf.l.wrap.b32 	%r3752, %r3750, %r3751, 25;
	shf.l.wrap.b32 	%r3753, %r3751, %r3750, 25;
	mov.b64 	%rd5037, {%r3753, %r3752};
	mov.b64 	{%r3754, %r3755}, %rd5028;
	shf.l.wrap.b32 	%r3756, %r3754, %r3755, 8;
	shf.l.wrap.b32 	%r3757, %r3755, %r3754, 8;
	mov.b64 	%rd5038, {%r3757, %r3756};
	mov.b64 	{%r3758, %r3759}, %rd5024;
	shf.l.wrap.b32 	%r3760, %r3759, %r3758, 24;
	shf.l.wrap.b32 	%r3761, %r3758, %r3759, 24;
	mov.b64 	%rd5039, {%r3761, %r3760};
	mov.b64 	{%r3762, %r3763}, %rd5008;
	shf.l.wrap.b32 	%r3764, %r3763, %r3762, 9;
	shf.l.wrap.b32 	%r3765, %r3762, %r3763, 9;
	mov.b64 	%rd5040, {%r3765, %r3764};
	mov.b64 	{%r3766, %r3767}, %rd5025;
	shf.l.wrap.b32 	%r3768, %r3766, %r3767, 27;
	shf.l.wrap.b32 	%r3769, %r3767, %r3766, 27;
	mov.b64 	%rd5041, {%r3769, %r3768};
	mov.b64 	{%r3770, %r3771}, %rd5029;
	shf.l.wrap.b32 	%r3772, %r3770, %r3771, 14;
	shf.l.wrap.b32 	%r3773, %r3771, %r3770, 14;
	mov.b64 	%rd5042, {%r3773, %r3772};
	mov.b64 	{%r3774, %r3775}, %rd5014;
	shf.l.wrap.b32 	%r3776, %r3774, %r3775, 2;
	shf.l.wrap.b32 	%r3777, %r3775, %r3774, 2;
	mov.b64 	%rd5043, {%r3777, %r3776};
	mov.b64 	{%r3778, %r3779}, %rd5021;
	shf.l.wrap.b32 	%r3780, %r3779, %r3778, 23;
	shf.l.wrap.b32 	%r3781, %r3778, %r3779, 23;
	mov.b64 	%rd5044, {%r3781, %r3780};
	mov.b64 	{%r3782, %r3783}, %rd5013;
	shf.l.wrap.b32 	%r3784, %r3783, %r3782, 13;
	shf.l.wrap.b32 	%r3785, %r3782, %r3783, 13;
	mov.b64 	%rd5045, {%r3785, %r3784};
	mov.b64 	{%r3786, %r3787}, %rd5006;
	shf.l.wrap.b32 	%r3788, %r3787, %r3786, 4;
	shf.l.wrap.b32 	%r3789, %r3786, %r3787, 4;
	mov.b64 	%rd5046, {%r3789, %r3788};
	mov.b64 	{%r3790, %r3791}, %rd5020;
	shf.l.wrap.b32 	%r3792, %r3790, %r3791, 28;
	shf.l.wrap.b32 	%r3793, %r3791, %r3790, 28;
	mov.b64 	%rd5047, {%r3793, %r3792};
	mov.b64 	{%r3794, %r3795}, %rd5023;
	shf.l.wrap.b32 	%r3796, %r3794, %r3795, 21;
	shf.l.wrap.b32 	%r3797, %r3795, %r3794, 21;
	mov.b64 	%rd5048, {%r3797, %r3796};
	mov.b64 	{%r3798, %r3799}, %rd5018;
	shf.l.wrap.b32 	%r3800, %r3798, %r3799, 15;
	shf.l.wrap.b32 	%r3801, %r3799, %r3798, 15;
	mov.b64 	%rd5049, {%r3801, %r3800};
	mov.b64 	{%r3802, %r3803}, %rd5012;
	shf.l.wrap.b32 	%r3804, %r3802, %r3803, 10;
	shf.l.wrap.b32 	%r3805, %r3803, %r3802, 10;
	mov.b64 	%rd5050, {%r3805, %r3804};
	mov.b64 	{%r3806, %r3807}, %rd5016;
	shf.l.wrap.b32 	%r3808, %r3806, %r3807, 6;
	shf.l.wrap.b32 	%r3809, %r3807, %r3806, 6;
	mov.b64 	%rd5051, {%r3809, %r3808};
	mov.b64 	{%r3810, %r3811}, %rd5007;
	shf.l.wrap.b32 	%r3812, %r3810, %r3811, 3;
	shf.l.wrap.b32 	%r3813, %r3811, %r3810, 3;
	mov.b64 	%rd5052, {%r3813, %r3812};
	mov.b64 	{%r3814, %r3815}, %rd5010;
	shf.l.wrap.b32 	%r3816, %r3814, %r3815, 1;
	shf.l.wrap.b32 	%r3817, %r3815, %r3814, 1;
	mov.b64 	%rd5053, {%r3817, %r3816};
	not.b64 	%rd5054, %rd5030;
	and.b64  	%rd5055, %rd5036, %rd5054;
	not.b64 	%rd5056, %rd5036;
	and.b64  	%rd5057, %rd5048, %rd5056;
	xor.b64  	%rd5058, %rd5057, %rd5030;
	not.b64 	%rd5059, %rd5048;
	and.b64  	%rd5060, %rd5042, %rd5059;
	xor.b64  	%rd5061, %rd5060, %rd5036;
	not.b64 	%rd5062, %rd5042;
	and.b64  	%rd5063, %rd5005, %rd5062;
	xor.b64  	%rd5064, %rd5063, %rd5048;
	not.b64 	%rd5065, %rd5005;
	and.b64  	%rd5066, %rd5030, %rd5065;
	xor.b64  	%rd5067, %rd5066, %rd5042;
	not.b64 	%rd5068, %rd5031;
	and.b64  	%rd5069, %rd5052, %rd5068;
	xor.b64  	%rd5070, %rd5069, %rd5047;
	not.b64 	%rd5071, %rd5052;
	and.b64  	%rd5072, %rd5045, %rd5071;
	xor.b64  	%rd5073, %rd5072, %rd5031;
	not.b64 	%rd5074, %rd5045;
	and.b64  	%rd5075, %rd5032, %rd5074;
	xor.b64  	%rd5076, %rd5075, %rd5052;
	not.b64 	%rd5077, %rd5032;
	and.b64  	%rd5078, %rd5047, %rd5077;
	xor.b64  	%rd5079, %rd5078, %rd5045;
	not.b64 	%rd5080, %rd5047;
	and.b64  	%rd5081, %rd5031, %rd5080;
	xor.b64  	%rd5082, %rd5081, %rd5032;
	not.b64 	%rd5083, %rd5051;
	and.b64  	%rd5084, %rd5037, %rd5083;
	xor.b64  	%rd5085, %rd5084, %rd5053;
	not.b64 	%rd5086, %rd5037;
	and.b64  	%rd5087, %rd5038, %rd5086;
	xor.b64  	%rd5088, %rd5087, %rd5051;
	not.b64 	%rd5089, %rd5038;
	and.b64  	%rd5090, %rd5034, %rd5089;
	xor.b64  	%rd5091, %rd5090, %rd5037;
	not.b64 	%rd5092, %rd5034;
	and.b64  	%rd5093, %rd5053, %rd5092;
	xor.b64  	%rd5094, %rd5093, %rd5038;
	not.b64 	%rd5095, %rd5053;
	and.b64  	%rd5096, %rd5051, %rd5095;
	xor.b64  	%rd5097, %rd5096, %rd5034;
	not.b64 	%rd5098, %rd5046;
	and.b64  	%rd5099, %rd5050, %rd5098;
	xor.b64  	%rd5100, %rd5099, %rd5041;
	not.b64 	%rd5101, %rd5050;
	and.b64  	%rd5102, %rd5049, %rd5101;
	xor.b64  	%rd5103, %rd5102, %rd5046;
	not.b64 	%rd5104, %rd5049;
	and.b64  	%rd5105, %rd5039, %rd5104;
	xor.b64  	%rd5106, %rd5105, %rd5050;
	not.b64 	%rd5107, %rd5039;
	and.b64  	%rd5108, %rd5041, %rd5107;
	xor.b64  	%rd5109, %rd5108, %rd5049;
	not.b64 	%rd5110, %rd5041;
	and.b64  	%rd5111, %rd5046, %rd5110;
	xor.b64  	%rd5112, %rd5111, %rd5039;
	not.b64 	%rd5113, %rd5044;
	and.b64  	%rd5114, %rd5033, %rd5113;
	xor.b64  	%rd5115, %rd5114, %rd5035;
	not.b64 	%rd5116, %rd5033;
	and.b64  	%rd5117, %rd5040, %rd5116;
	xor.b64  	%rd5118, %rd5117, %rd5044;
	not.b64 	%rd5119, %rd5040;
	and.b64  	%rd5120, %rd5043, %rd5119;
	xor.b64  	%rd5121, %rd5120, %rd5033;
	not.b64 	%rd5122, %rd5043;
	and.b64  	%rd5123, %rd5035, %rd5122;
	xor.b64  	%rd5124, %rd5123, %rd5040;
	not.b64 	%rd5125, %rd5035;
	and.b64  	%rd5126, %rd5044, %rd5125;
	xor.b64  	%rd5127, %rd5126, %rd5043;
	xor.b64  	%rd5128, %rd5005, %rd5055;
	xor.b64  	%rd5129, %rd5128, 136;
	xor.b64  	%rd5130, %rd5129, %rd5070;
	xor.b64  	%rd5131, %rd5130, %rd5085;
	xor.b64  	%rd5132, %rd5131, %rd5100;
	xor.b64  	%rd5133, %rd5132, %rd5115;
	xor.b64  	%rd5134, %rd5058, %rd5073;
	xor.b64  	%rd5135, %rd5134, %rd5088;
	xor.b64  	%rd5136, %rd5135, %rd5103;
	xor.b64  	%rd5137, %rd5136, %rd5118;
	xor.b64  	%rd5138, %rd5061, %rd5076;
	xor.b64  	%rd5139, %rd5138, %rd5091;
	xor.b64  	%rd5140, %rd5139, %rd5106;
	xor.b64  	%rd5141, %rd5140, %rd5121;
	xor.b64  	%rd5142, %rd5064, %rd5079;
	xor.b64  	%rd5143, %rd5142, %rd5094;
	xor.b64  	%rd5144, %rd5143, %rd5109;
	xor.b64  	%rd5145, %rd5144, %rd5124;
	xor.b64  	%rd5146, %rd5067, %rd5082;
	xor.b64  	%rd5147, %rd5146, %rd5097;
	xor.b64  	%rd5148, %rd5147, %rd5112;
	xor.b64  	%rd5149, %rd5148, %rd5127;
	mov.b64 	{%r3818, %r3819}, %rd5137;
	shf.l.wrap.b32 	%r3820, %r3818, %r3819, 1;
	shf.l.wrap.b32 	%r3821, %r3819, %r3818, 1;
	mov.b64 	%rd5150, {%r3821, %r3820};
	xor.b64  	%rd5151, %rd5150, %rd5149;
	mov.b64 	{%r3822, %r3823}, %rd5141;
	shf.l.wrap.b32 	%r3824, %r3822, %r3823, 1;
	shf.l.wrap.b32 	%r3825, %r3823, %r3822, 1;
	mov.b64 	%rd5152, {%r3825, %r3824};
	xor.b64  	%rd5153, %rd5152, %rd5133;
	mov.b64 	{%r3826, %r3827}, %rd5145;
	shf.l.wrap.b32 	%r3828, %r3826, %r3827, 1;
	shf.l.wrap.b32 	%r3829, %r3827, %r3826, 1;
	mov.b64 	%rd5154, {%r3829, %r3828};
	xor.b64  	%rd5155, %rd5154, %rd5137;
	mov.b64 	{%r3830, %r3831}, %rd5149;
	shf.l.wrap.b32 	%r3832, %r3830, %r3831, 1;
	shf.l.wrap.b32 	%r3833, %r3831, %r3830, 1;
	mov.b64 	%rd5156, {%r3833, %r3832};
	xor.b64  	%rd5157, %rd5156, %rd5141;
	mov.b64 	{%r3834, %r3835}, %rd5133;
	shf.l.wrap.b32 	%r3836, %r3834, %r3835, 1;
	shf.l.wrap.b32 	%r3837, %r3835, %r3834, 1;
	mov.b64 	%rd5158, {%r3837, %r3836};
	xor.b64  	%rd5159, %rd5158, %rd5145;
	xor.b64  	%rd5160, %rd5151, %rd5129;
	xor.b64  	%rd5161, %rd5151, %rd5070;
	xor.b64  	%rd5162, %rd5151, %rd5085;
	xor.b64  	%rd5163, %rd5151, %rd5100;
	xor.b64  	%rd5164, %rd5151, %rd5115;
	xor.b64  	%rd5165, %rd5153, %rd5058;
	xor.b64  	%rd5166, %rd5153, %rd5073;
	xor.b64  	%rd5167, %rd5153, %rd5088;
	xor.b64  	%rd5168, %rd5153, %rd5103;
	xor.b64  	%rd5169, %rd5153, %rd5118;
	xor.b64  	%rd5170, %rd5155, %rd5061;
	xor.b64  	%rd5171, %rd5155, %rd5076;
	xor.b64  	%rd5172, %rd5155, %rd5091;
	xor.b64  	%rd5173, %rd5155, %rd5106;
	xor.b64  	%rd5174, %rd5155, %rd5121;
	xor.b64  	%rd5175, %rd5157, %rd5064;
	xor.b64  	%rd5176, %rd5157, %rd5079;
	xor.b64  	%rd5177, %rd5157, %rd5094;
	xor.b64  	%rd5178, %rd5157, %rd5109;
	xor.b64  	%rd5179, %rd5157, %rd5124;
	xor.b64  	%rd5180, %rd5159, %rd5067;
	xor.b64  	%rd5181, %rd5159, %rd5082;
	xor.b64  	%rd5182, %rd5159, %rd5097;
	xor.b64  	%rd5183, %rd5159, %rd5112;
	xor.b64  	%rd5184, %rd5159, %rd5127;
	mov.b64 	{%r3838, %r3839}, %rd5166;
	shf.l.wrap.b32 	%r3840, %r3839, %r3838, 12;
	shf.l.wrap.b32 	%r3841, %r3838, %r3839, 12;
	mov.b64 	%rd5185, {%r3841, %r3840};
	mov.b64 	{%r3842, %r3843}, %rd5181;
	shf.l.wrap.b32 	%r3844, %r3842, %r3843, 20;
	shf.l.wrap.b32 	%r3845, %r3843, %r3842, 20;
	mov.b64 	%rd5186, {%r3845, %r3844};
	mov.b64 	{%r3846, %r3847}, %rd5174;
	shf.l.wrap.b32 	%r3848, %r3847, %r3846, 29;
	shf.l.wrap.b32 	%r3849, %r3846, %r3847, 29;
	mov.b64 	%rd5187, {%r3849, %r3848};
	mov.b64 	{%r3850, %r3851}, %rd5182;
	shf.l.wrap.b32 	%r3852, %r3851, %r3850, 7;
	shf.l.wrap.b32 	%r3853, %r3850, %r3851, 7;
	mov.b64 	%rd5188, {%r3853, %r3852};
	mov.b64 	{%r3854, %r3855}, %rd5164;
	shf.l.wrap.b32 	%r3856, %r3854, %r3855, 18;
	shf.l.wrap.b32 	%r3857, %r3855, %r3854, 18;
	mov.b64 	%rd5189, {%r3857, %r3856};
	mov.b64 	{%r3858, %r3859}, %rd5170;
	shf.l.wrap.b32 	%r3860, %r3859, %r3858, 30;
	shf.l.wrap.b32 	%r3861, %r3858, %r3859, 30;
	mov.b64 	%rd5190, {%r3861, %r3860};
	mov.b64 	{%r3862, %r3863}, %rd5172;
	shf.l.wrap.b32 	%r3864, %r3863, %r3862, 11;
	shf.l.wrap.b32 	%r3865, %r3862, %r3863, 11;
	mov.b64 	%rd5191, {%r3865, %r3864};
	mov.b64 	{%r3866, %r3867}, %rd5177;
	shf.l.wrap.b32 	%r3868, %r3866, %r3867, 25;
	shf.l.wrap.b32 	%r3869, %r3867, %r3866, 25;
	mov.b64 	%rd5192, {%r3869, %r3868};
	mov.b64 	{%r3870, %r3871}, %rd5183;
	shf.l.wrap.b32 	%r3872, %r3870, %r3871, 8;
	shf.l.wrap.b32 	%r3873, %r3871, %r3870, 8;
	mov.b64 	%rd5193, {%r3873, %r3872};
	mov.b64 	{%r3874, %r3875}, %rd5179;
	shf.l.wrap.b32 	%r3876, %r3875, %r3874, 24;
	shf.l.wrap.b32 	%r3877, %r3874, %r3875, 24;
	mov.b64 	%rd5194, {%r3877, %r3876};
	mov.b64 	{%r3878, %r3879}, %rd5163;
	shf.l.wrap.b32 	%r3880, %r3879, %r3878, 9;
	shf.l.wrap.b32 	%r3881, %r3878, %r3879, 9;
	mov.b64 	%rd5195, {%r3881, %r3880};
	mov.b64 	{%r3882, %r3883}, %rd5180;
	shf.l.wrap.b32 	%r3884, %r3882, %r3883, 27;
	shf.l.wrap.b32 	%r3885, %r3883, %r3882, 27;
	mov.b64 	%rd5196, {%r3885, %r3884};
	mov.b64 	{%r3886, %r3887}, %rd5184;
	shf.l.wrap.b32 	%r3888, %r3886, %r3887, 14;
	shf.l.wrap.b32 	%r3889, %r3887, %r3886, 14;
	mov.b64 	%rd5197, {%r3889, %r3888};
	mov.b64 	{%r3890, %r3891}, %rd5169;
	shf.l.wrap.b32 	%r3892, %r3890, %r3891, 2;
	shf.l.wrap.b32 	%r3893, %r3891, %r3890, 2;
	mov.b64 	%rd5198, {%r3893, %r3892};
	mov.b64 	{%r3894, %r3895}, %rd5176;
	shf.l.wrap.b32 	%r3896, %r3895, %r3894, 23;
	shf.l.wrap.b32 	%r3897, %r3894, %r3895, 23;
	mov.b64 	%rd5199, {%r3897, %r3896};
	mov.b64 	{%r3898, %r3899}, %rd5168;
	shf.l.wrap.b32 	%r3900, %r3899, %r3898, 13;
	shf.l.wrap.b32 	%r3901, %r3898, %r3899, 13;
	mov.b64 	%rd5200, {%r3901, %r3900};
	mov.b64 	{%r3902, %r3903}, %rd5161;
	shf.l.wrap.b32 	%r3904, %r3903, %r3902, 4;
	shf.l.wrap.b32 	%r3905, %r3902, %r3903, 4;
	mov.b64 	%rd5201, {%r3905, %r3904};
	mov.b64 	{%r3906, %r3907}, %rd5175;
	shf.l.wrap.b32 	%r3908, %r3906, %r3907, 28;
	shf.l.wrap.b32 	%r3909, %r3907, %r3906, 28;
	mov.b64 	%rd5202, {%r3909, %r3908};
	mov.b64 	{%r3910, %r3911}, %rd5178;
	shf.l.wrap.b32 	%r3912, %r3910, %r3911, 21;
	shf.l.wrap.b32 	%r3913, %r3911, %r3910, 21;
	mov.b64 	%rd5203, {%r3913, %r3912};
	mov.b64 	{%r3914, %r3915}, %rd5173;
	shf.l.wrap.b32 	%r3916, %r3914, %r3915, 15;
	shf.l.wrap.b32 	%r3917, %r3915, %r3914, 15;
	mov.b64 	%rd5204, {%r3917, %r3916};
	mov.b64 	{%r3918, %r3919}, %rd5167;
	shf.l.wrap.b32 	%r3920, %r3918, %r3919, 10;
	shf.l.wrap.b32 	%r3921, %r3919, %r3918, 10;
	mov.b64 	%rd5205, {%r3921, %r3920};
	mov.b64 	{%r3922, %r3923}, %rd5171;
	shf.l.wrap.b32 	%r3924, %r3922, %r3923, 6;
	shf.l.wrap.b32 	%r3925, %r3923, %r3922, 6;
	mov.b64 	%rd5206, {%r3925, %r3924};
	mov.b64 	{%r3926, %r3927}, %rd5162;
	shf.l.wrap.b32 	%r3928, %r3926, %r3927, 3;
	shf.l.wrap.b32 	%r3929, %r3927, %r3926, 3;
	mov.b64 	%rd5207, {%r3929, %r3928};
	mov.b64 	{%r3930, %r3931}, %rd5165;
	shf.l.wrap.b32 	%r3932, %r3930, %r3931, 1;
	shf.l.wrap.b32 	%r3933, %r3931, %r3930, 1;
	mov.b64 	%rd5208, {%r3933, %r3932};
	not.b64 	%rd5209, %rd5185;
	and.b64  	%rd5210, %rd5191, %rd5209;
	not.b64 	%rd5211, %rd5191;
	and.b64  	%rd5212, %rd5203, %rd5211;
	xor.b64  	%rd5213, %rd5212, %rd5185;
	not.b64 	%rd5214, %rd5203;
	and.b64  	%rd5215, %rd5197, %rd5214;
	xor.b64  	%rd5216, %rd5215, %rd5191;
	not.b64 	%rd5217, %rd5197;
	and.b64  	%rd5218, %rd5160, %rd5217;
	xor.b64  	%rd5219, %rd5218, %rd5203;
	not.b64 	%rd5220, %rd5160;
	and.b64  	%rd5221, %rd5185, %rd5220;
	xor.b64  	%rd5222, %rd5221, %rd5197;
	not.b64 	%rd5223, %rd5186;
	and.b64  	%rd5224, %rd5207, %rd5223;
	xor.b64  	%rd5225, %rd5224, %rd5202;
	not.b64 	%rd5226, %rd5207;
	and.b64  	%rd5227, %rd5200, %rd5226;
	xor.b64  	%rd5228, %rd5227, %rd5186;
	not.b64 	%rd5229, %rd5200;
	and.b64  	%rd5230, %rd5187, %rd5229;
	xor.b64  	%rd5231, %rd5230, %rd5207;
	not.b64 	%rd5232, %rd5187;
	and.b64  	%rd5233, %rd5202, %rd5232;
	xor.b64  	%rd5234, %rd5233, %rd5200;
	not.b64 	%rd5235, %rd5202;
	and.b64  	%rd5236, %rd5186, %rd5235;
	xor.b64  	%rd5237, %rd5236, %rd5187;
	not.b64 	%rd5238, %rd5206;
	and.b64  	%rd5239, %rd5192, %rd5238;
	xor.b64  	%rd5240, %rd5239, %rd5208;
	not.b64 	%rd5241, %rd5192;
	and.b64  	%rd5242, %rd5193, %rd5241;
	xor.b64  	%rd5243, %rd5242, %rd5206;
	not.b64 	%rd5244, %rd5193;
	and.b64  	%rd5245, %rd5189, %rd5244;
	xor.b64  	%rd5246, %rd5245, %rd5192;
	not.b64 	%rd5247, %rd5189;
	and.b64  	%rd5248, %rd5208, %rd5247;
	xor.b64  	%rd5249, %rd5248, %rd5193;
	not.b64 	%rd5250, %rd5208;
	and.b64  	%rd5251, %rd5206, %rd5250;
	xor.b64  	%rd5252, %rd5251, %rd5189;
	not.b64 	%rd5253, %rd5201;
	and.b64  	%rd5254, %rd5205, %rd5253;
	xor.b64  	%rd5255, %rd5254, %rd5196;
	not.b64 	%rd5256, %rd5205;
	and.b64  	%rd5257, %rd5204, %rd5256;
	xor.b64  	%rd5258, %rd5257, %rd5201;
	not.b64 	%rd5259, %rd5204;
	and.b64  	%rd5260, %rd5194, %rd5259;
	xor.b64  	%rd5261, %rd5260, %rd5205;
	not.b64 	%rd5262, %rd5194;
	and.b64  	%rd5263, %rd5196, %rd5262;
	xor.b64  	%rd5264, %rd5263, %rd5204;
	not.b64 	%rd5265, %rd5196;
	and.b64  	%rd5266, %rd5201, %rd5265;
	xor.b64  	%rd5267, %rd5266, %rd5194;
	not.b64 	%rd5268, %rd5199;
	and.b64  	%rd5269, %rd5188, %rd5268;
	xor.b64  	%rd5270, %rd5269, %rd5190;
	not.b64 	%rd5271, %rd5188;
	and.b64  	%rd5272, %rd5195, %rd5271;
	xor.b64  	%rd5273, %rd5272, %rd5199;
	not.b64 	%rd5274, %rd5195;
	and.b64  	%rd5275, %rd5198, %rd5274;
	xor.b64  	%rd5276, %rd5275, %rd5188;
	not.b64 	%rd5277, %rd5198;
	and.b64  	%rd5278, %rd5190, %rd5277;
	xor.b64  	%rd5279, %rd5278, %rd5195;
	not.b64 	%rd5280, %rd5190;
	and.b64  	%rd5281, %rd5199, %rd5280;
	xor.b64  	%rd5282, %rd5281, %rd5198;
	xor.b64  	%rd5283, %rd5160, %rd5210;
	xor.b64  	%rd5284, %rd5283, 2147516425;
	xor.b64  	%rd5285, %rd5284, %rd5225;
	xor.b64  	%rd5286, %rd5285, %rd5240;
	xor.b64  	%rd5287, %rd5286, %rd5255;
	xor.b64  	%rd5288, %rd5287, %rd5270;
	xor.b64  	%rd5289, %rd5213, %rd5228;
	xor.b64  	%rd5290, %rd5289, %rd5243;
	xor.b64  	%rd5291, %rd5290, %rd5258;
	xor.b64  	%rd5292, %rd5291, %rd5273;
	xor.b64  	%rd5293, %rd5216, %rd5231;
	xor.b64  	%rd5294, %rd5293, %rd5246;
	xor.b64  	%rd5295, %rd5294, %rd5261;
	xor.b64  	%rd5296, %rd5295, %rd5276;
	xor.b64  	%rd5297, %rd5219, %rd5234;
	xor.b64  	%rd5298, %rd5297, %rd5249;
	xor.b64  	%rd5299, %rd5298, %rd5264;
	xor.b64  	%rd5300, %rd5299, %rd5279;
	xor.b64  	%rd5301, %rd5222, %rd5237;
	xor.b64  	%rd5302, %rd5301, %rd5252;
	xor.b64  	%rd5303, %rd5302, %rd5267;
	xor.b64  	%rd5304, %rd5303, %rd5282;
	mov.b64 	{%r3934, %r3935}, %rd5292;
	shf.l.wrap.b32 	%r3936, %r3934, %r3935, 1;
	shf.l.wrap.b32 	%r3937, %r3935, %r3934, 1;
	mov.b64 	%rd5305, {%r3937, %r3936};
	xor.b64  	%rd5306, %rd5305, %rd5304;
	mov.b64 	{%r3938, %r3939}, %rd5296;
	shf.l.wrap.b32 	%r3940, %r3938, %r3939, 1;
	shf.l.wrap.b32 	%r3941, %r3939, %r3938, 1;
	mov.b64 	%rd5307, {%r3941, %r3940};
	xor.b64  	%rd5308, %rd5307, %rd5288;
	mov.b64 	{%r3942, %r3943}, %rd5300;
	shf.l.wrap.b32 	%r3944, %r3942, %r3943, 1;
	shf.l.wrap.b32 	%r3945, %r3943, %r3942, 1;
	mov.b64 	%rd5309, {%r3945, %r3944};
	xor.b64  	%rd5310, %rd5309, %rd5292;
	mov.b64 	{%r3946, %r3947}, %rd5304;
	shf.l.wrap.b32 	%r3948, %r3946, %r3947, 1;
	shf.l.wrap.b32 	%r3949, %r3947, %r3946, 1;
	mov.b64 	%rd5311, {%r3949, %r3948};
	xor.b64  	%rd5312, %rd5311, %rd5296;
	mov.b64 	{%r3950, %r3951}, %rd5288;
	shf.l.wrap.b32 	%r3952, %r3950, %r3951, 1;
	shf.l.wrap.b32 	%r3953, %r3951, %r3950, 1;
	mov.b64 	%rd5313, {%r3953, %r3952};
	xor.b64  	%rd5314, %rd5313, %rd5300;
	xor.b64  	%rd5315, %rd5306, %rd5284;
	xor.b64  	%rd5316, %rd5306, %rd5225;
	xor.b64  	%rd5317, %rd5306, %rd5240;
	xor.b64  	%rd5318, %rd5306, %rd5255;
	xor.b64  	%rd5319, %rd5306, %rd5270;
	xor.b64  	%rd5320, %rd5308, %rd5213;
	xor.b64  	%rd5321, %rd5308, %rd5228;
	xor.b64  	%rd5322, %rd5308, %rd5243;
	xor.b64  	%rd5323, %rd5308, %rd5258;
	xor.b64  	%rd5324, %rd5308, %rd5273;
	xor.b64  	%rd5325, %rd5310, %rd5216;
	xor.b64  	%rd5326, %rd5310, %rd5231;
	xor.b64  	%rd5327, %rd5310, %rd5246;
	xor.b64  	%rd5328, %rd5310, %rd5261;
	xor.b64  	%rd5329, %rd5310, %rd5276;
	xor.b64  	%rd5330, %rd5312, %rd5219;
	xor.b64  	%rd5331, %rd5312, %rd5234;
	xor.b64  	%rd5332, %rd5312, %rd5249;
	xor.b64  	%rd5333, %rd5312, %rd5264;
	xor.b64  	%rd5334, %rd5312, %rd5279;
	xor.b64  	%rd5335, %rd5314, %rd5222;
	xor.b64  	%rd5336, %rd5314, %rd5237;
	xor.b64  	%rd5337, %rd5314, %rd5252;
	xor.b64  	%rd5338, %rd5314, %rd5267;
	xor.b64  	%rd5339, %rd5314, %rd5282;
	mov.b64 	{%r3954, %r3955}, %rd5321;
	shf.l.wrap.b32 	%r3956, %r3955, %r3954, 12;
	shf.l.wrap.b32 	%r3957, %r3954, %r3955, 12;
	mov.b64 	%rd5340, {%r3957, %r3956};
	mov.b64 	{%r3958, %r3959}, %rd5336;
	shf.l.wrap.b32 	%r3960, %r3958, %r3959, 20;
	shf.l.wrap.b32 	%r3961, %r3959, %r3958, 20;
	mov.b64 	%rd5341, {%r3961, %r3960};
	mov.b64 	{%r3962, %r3963}, %rd5329;
	shf.l.wrap.b32 	%r3964, %r3963, %r3962, 29;
	shf.l.wrap.b32 	%r3965, %r3962, %r3963, 29;
	mov.b64 	%rd5342, {%r3965, %r3964};
	mov.b64 	{%r3966, %r3967}, %rd5337;
	shf.l.wrap.b32 	%r3968, %r3967, %r3966, 7;
	shf.l.wrap.b32 	%r3969, %r3966, %r3967, 7;
	mov.b64 	%rd5343, {%r3969, %r3968};
	mov.b64 	{%r3970, %r3971}, %rd5319;
	shf.l.wrap.b32 	%r3972, %r3970, %r3971, 18;
	shf.l.wrap.b32 	%r3973, %r3971, %r3970, 18;
	mov.b64 	%rd5344, {%r3973, %r3972};
	mov.b64 	{%r3974, %r3975}, %rd5325;
	shf.l.wrap.b32 	%r3976, %r3975, %r3974, 30;
	shf.l.wrap.b32 	%r3977, %r3974, %r3975, 30;
	mov.b64 	%rd5345, {%r3977, %r3976};
	mov.b64 	{%r3978, %r3979}, %rd5327;
	shf.l.wrap.b32 	%r3980, %r3979, %r3978, 11;
	shf.l.wrap.b32 	%r3981, %r3978, %r3979, 11;
	mov.b64 	%rd5346, {%r3981, %r3980};
	mov.b64 	{%r3982, %r3983}, %rd5332;
	shf.l.wrap.b32 	%r3984, %r3982, %r3983, 25;
	shf.l.wrap.b32 	%r3985, %r3983, %r3982, 25;
	mov.b64 	%rd5347, {%r3985, %r3984};
	mov.b64 	{%r3986, %r3987}, %rd5338;
	shf.l.wrap.b32 	%r3988, %r3986, %r3987, 8;
	shf.l.wrap.b32 	%r3989, %r3987, %r3986, 8;
	mov.b64 	%rd5348, {%r3989, %r3988};
	mov.b64 	{%r3990, %r3991}, %rd5334;
	shf.l.wrap.b32 	%r3992, %r3991, %r3990, 24;
	shf.l.wrap.b32 	%r3993, %r3990, %r3991, 24;
	mov.b64 	%rd5349, {%r3993, %r3992};
	mov.b64 	{%r3994, %r3995}, %rd5318;
	shf.l.wrap.b32 	%r3996, %r3995, %r3994, 9;
	shf.l.wrap.b32 	%r3997, %r3994, %r3995, 9;
	mov.b64 	%rd5350, {%r3997, %r3996};
	mov.b64 	{%r3998, %r3999}, %rd5335;
	shf.l.wrap.b32 	%r4000, %r3998, %r3999, 27;
	shf.l.wrap.b32 	%r4001, %r3999, %r3998, 27;
	mov.b64 	%rd5351, {%r4001, %r4000};
	mov.b64 	{%r4002, %r4003}, %rd5339;
	shf.l.wrap.b32 	%r4004, %r4002, %r4003, 14;
	shf.l.wrap.b32 	%r4005, %r4003, %r4002, 14;
	mov.b64 	%rd5352, {%r4005, %r4004};
	mov.b64 	{%r4006, %r4007}, %rd5324;
	shf.l.wrap.b32 	%r4008, %r4006, %r4007, 2;
	shf.l.wrap.b32 	%r4009, %r4007, %r4006, 2;
	mov.b64 	%rd5353, {%r4009, %r4008};
	mov.b64 	{%r4010, %r4011}, %rd5331;
	shf.l.wrap.b32 	%r4012, %r4011, %r4010, 23;
	shf.l.wrap.b32 	%r4013, %r4010, %r4011, 23;
	mov.b64 	%rd5354, {%r4013, %r4012};
	mov.b64 	{%r4014, %r4015}, %rd5323;
	shf.l.wrap.b32 	%r4016, %r4015, %r4014, 13;
	shf.l.wrap.b32 	%r4017, %r4014, %r4015, 13;
	mov.b64 	%rd5355, {%r4017, %r4016};
	mov.b64 	{%r4018, %r4019}, %rd5316;
	shf.l.wrap.b32 	%r4020, %r4019, %r4018, 4;
	shf.l.wrap.b32 	%r4021, %r4018, %r4019, 4;
	mov.b64 	%rd5356, {%r4021, %r4020};
	mov.b64 	{%r4022, %r4023}, %rd5330;
	shf.l.wrap.b32 	%r4024, %r4022, %r4023, 28;
	shf.l.wrap.b32 	%r4025, %r4023, %r4022, 28;
	mov.b64 	%rd5357, {%r4025, %r4024};
	mov.b64 	{%r4026, %r4027}, %rd5333;
	shf.l.wrap.b32 	%r4028, %r4026, %r4027, 21;
	shf.l.wrap.b32 	%r4029, %r4027, %r4026, 21;
	mov.b64 	%rd5358, {%r4029, %r4028};
	mov.b64 	{%r4030, %r4031}, %rd5328;
	shf.l.wrap.b32 	%r4032, %r4030, %r4031, 15;
	shf.l.wrap.b32 	%r4033, %r4031, %r4030, 15;
	mov.b64 	%rd5359, {%r4033, %r4032};
	mov.b64 	{%r4034, %r4035}, %rd5322;
	shf.l.wrap.b32 	%r4036, %r4034, %r4035, 10;
	shf.l.wrap.b32 	%r4037, %r4035, %r4034, 10;
	mov.b64 	%rd5360, {%r4037, %r4036};
	mov.b64 	{%r4038, %r4039}, %rd5326;
	shf.l.wrap.b32 	%r4040, %r4038, %r4039, 6;
	shf.l.wrap.b32 	%r4041, %r4039, %r4038, 6;
	mov.b64 	%rd5361, {%r4041, %r4040};
	mov.b64 	{%r4042, %r4043}, %rd5317;
	shf.l.wrap.b32 	%r4044, %r4042, %r4043, 3;
	shf.l.wrap.b32 	%r4045, %r4043, %r4042, 3;
	mov.b64 	%rd5362, {%r4045, %r4044};
	mov.b64 	{%r4046, %r4047}, %rd5320;
	shf.l.wrap.b32 	%r4048, %r4046, %r4047, 1;
	shf.l.wrap.b32 	%r4049, %r4047, %r4046, 1;
	mov.b64 	%rd5363, {%r4049, %r4048};
	not.b64 	%rd5364, %rd5340;
	and.b64  	%rd5365, %rd5346, %rd5364;
	not.b64 	%rd5366, %rd5346;
	and.b64  	%rd5367, %rd5358, %rd5366;
	xor.b64  	%rd5368, %rd5367, %rd5340;
	not.b64 	%rd5369, %rd5358;
	and.b64  	%rd5370, %rd5352, %rd5369;
	xor.b64  	%rd5371, %rd5370, %rd5346;
	not.b64 	%rd5372, %rd5352;
	and.b64  	%rd5373, %rd5315, %rd5372;
	xor.b64  	%rd5374, %rd5373, %rd5358;
	not.b64 	%rd5375, %rd5315;
	and.b64  	%rd5376, %rd5340, %rd5375;
	xor.b64  	%rd5377, %rd5376, %rd5352;
	not.b64 	%rd5378, %rd5341;
	and.b64  	%rd5379, %rd5362, %rd5378;
	xor.b64  	%rd5380, %rd5379, %rd5357;
	not.b64 	%rd5381, %rd5362;
	and.b64  	%rd5382, %rd5355, %rd5381;
	xor.b64  	%rd5383, %rd5382, %rd5341;
	not.b64 	%rd5384, %rd5355;
	and.b64  	%rd5385, %rd5342, %rd5384;
	xor.b64  	%rd5386, %rd5385, %rd5362;
	not.b64 	%rd5387, %rd5342;
	and.b64  	%rd5388, %rd5357, %rd5387;
	xor.b64  	%rd5389, %rd5388, %rd5355;
	not.b64 	%rd5390, %rd5357;
	and.b64  	%rd5391, %rd5341, %rd5390;
	xor.b64  	%rd5392, %rd5391, %rd5342;
	not.b64 	%rd5393, %rd5361;
	and.b64  	%rd5394, %rd5347, %rd5393;
	xor.b64  	%rd5395, %rd5394, %rd5363;
	not.b64 	%rd5396, %rd5347;
	and.b64  	%rd5397, %rd5348, %rd5396;
	xor.b64  	%rd5398, %rd5397, %rd5361;
	not.b64 	%rd5399, %rd5348;
	and.b64  	%rd5400, %rd5344, %rd5399;
	xor.b64  	%rd5401, %rd5400, %rd5347;
	not.b64 	%rd5402, %rd5344;
	and.b64  	%rd5403, %rd5363, %rd5402;
	xor.b64  	%rd5404, %rd5403, %rd5348;
	not.b64 	%rd5405, %rd5363;
	and.b64  	%rd5406, %rd5361, %rd5405;
	xor.b64  	%rd5407, %rd5406, %rd5344;
	not.b64 	%rd5408, %rd5356;
	and.b64  	%rd5409, %rd5360, %rd5408;
	xor.b64  	%rd5410, %rd5409, %rd5351;
	not.b64 	%rd5411, %rd5360;
	and.b64  	%rd5412, %rd5359, %rd5411;
	xor.b64  	%rd5413, %rd5412, %rd5356;
	not.b64 	%rd5414, %rd5359;
	and.b64  	%rd5415, %rd5349, %rd5414;
	xor.b64  	%rd5416, %rd5415, %rd5360;
	not.b64 	%rd5417, %rd5349;
	and.b64  	%rd5418, %rd5351, %rd5417;
	xor.b64  	%rd5419, %rd5418, %rd5359;
	not.b64 	%rd5420, %rd5351;
	and.b64  	%rd5421, %rd5356, %rd5420;
	xor.b64  	%rd5422, %rd5421, %rd5349;
	not.b64 	%rd5423, %rd5354;
	and.b64  	%rd5424, %rd5343, %rd5423;
	xor.b64  	%rd5425, %rd5424, %rd5345;
	not.b64 	%rd5426, %rd5343;
	and.b64  	%rd5427, %rd5350, %rd5426;
	xor.b64  	%rd5428, %rd5427, %rd5354;
	not.b64 	%rd5429, %rd5350;
	and.b64  	%rd5430, %rd5353, %rd5429;
	xor.b64  	%rd5431, %rd5430, %rd5343;
	not.b64 	%rd5432, %rd5353;
	and.b64  	%rd5433, %rd5345, %rd5432;
	xor.b64  	%rd5434, %rd5433, %rd5350;
	not.b64 	%rd5435, %rd5345;
	and.b64  	%rd5436, %rd5354, %rd5435;
	xor.b64  	%rd5437, %rd5436, %rd5353;
	xor.b64  	%rd5438, %rd5315, %rd5365;
	xor.b64  	%rd5439, %rd5438, 2147483658;
	xor.b64  	%rd5440, %rd5439, %rd5380;
	xor.b64  	%rd5441, %rd5440, %rd5395;
	xor.b64  	%rd5442, %rd5441, %rd5410;
	xor.b64  	%rd5443, %rd5442, %rd5425;
	xor.b64  	%rd5444, %rd5368, %rd5383;
	xor.b64  	%rd5445, %rd5444, %rd5398;
	xor.b64  	%rd5446, %rd5445, %rd5413;
	xor.b64  	%rd5447, %rd5446, %rd5428;
	xor.b64  	%rd5448, %rd5371, %rd5386;
	xor.b64  	%rd5449, %rd5448, %rd5401;
	xor.b64  	%rd5450, %rd5449, %rd5416;
	xor.b64  	%rd5451, %rd5450, %rd5431;
	xor.b64  	%rd5452, %rd5374, %rd5389;
	xor.b64  	%rd5453, %rd5452, %rd5404;
	xor.b64  	%rd5454, %rd5453, %rd5419;
	xor.b64  	%rd5455, %rd5454, %rd5434;
	xor.b64  	%rd5456, %rd5377, %rd5392;
	xor.b64  	%rd5457, %rd5456, %rd5407;
	xor.b64  	%rd5458, %rd5457, %rd5422;
	xor.b64  	%rd5459, %rd5458, %rd5437;
	mov.b64 	{%r4050, %r4051}, %rd5447;
	shf.l.wrap.b32 	%r4052, %r4050, %r4051, 1;
	shf.l.wrap.b32 	%r4053, %r4051, %r4050, 1;
	mov.b64 	%rd5460, {%r4053, %r4052};
	xor.b64  	%rd5461, %rd5460, %rd5459;
	mov.b64 	{%r4054, %r4055}, %rd5451;
	shf.l.wrap.b32 	%r4056, %r4054, %r4055, 1;
	shf.l.wrap.b32 	%r4057, %r4055, %r4054, 1;
	mov.b64 	%rd5462, {%r4057, %r4056};
	xor.b64  	%rd5463, %rd5462, %rd5443;
	mov.b64 	{%r4058, %r4059}, %rd5455;
	shf.l.wrap.b32 	%r4060, %r4058, %r4059, 1;
	shf.l.wrap.b32 	%r4061, %r4059, %r4058, 1;
	mov.b64 	%rd5464, {%r4061, %r4060};
	xor.b64  	%rd5465, %rd5464, %rd5447;
	mov.b64 	{%r4062, %r4063}, %rd5459;
	shf.l.wrap.b32 	%r4064, %r4062, %r4063, 1;
	shf.l.wrap.b32 	%r4065, %r4063, %r4062, 1;
	mov.b64 	%rd5466, {%r4065, %r4064};
	xor.b64  	%rd5467, %rd5466, %rd5451;
	mov.b64 	{%r4066, %r4067}, %rd5443;
	shf.l.wrap.b32 	%r4068, %r4066, %r4067, 1;
	shf.l.wrap.b32 	%r4069, %r4067, %r4066, 1;
	mov.b64 	%rd5468, {%r4069, %r4068};
	xor.b64  	%rd5469, %rd5468, %rd5455;
	xor.b64  	%rd5470, %rd5461, %rd5439;
	xor.b64  	%rd5471, %rd5461, %rd5380;
	xor.b64  	%rd5472, %rd5461, %rd5395;
	xor.b64  	%rd5473, %rd5461, %rd5410;
	xor.b64  	%rd5474, %rd5461, %rd5425;
	xor.b64  	%rd5475, %rd5463, %rd5368;
	xor.b64  	%rd5476, %rd5463, %rd5383;
	xor.b64  	%rd5477, %rd5463, %rd5398;
	xor.b64  	%rd5478, %rd5463, %rd5413;
	xor.b64  	%rd5479, %rd5463, %rd5428;
	xor.b64  	%rd5480, %rd5465, %rd5371;
	xor.b64  	%rd5481, %rd5465, %rd5386;
	xor.b64  	%rd5482, %rd5465, %rd5401;
	xor.b64  	%rd5483, %rd5465, %rd5416;
	xor.b64  	%rd5484, %rd5465, %rd5431;
	xor.b64  	%rd5485, %rd5467, %rd5374;
	xor.b64  	%rd5486, %rd5467, %rd5389;
	xor.b64  	%rd5487, %rd5467, %rd5404;
	xor.b64  	%rd5488, %rd5467, %rd5419;
	xor.b64  	%rd5489, %rd5467, %rd5434;
	xor.b64  	%rd5490, %rd5469, %rd5377;
	xor.b64  	%rd5491, %rd5469, %rd5392;
	xor.b64  	%rd5492, %rd5469, %rd5407;
	xor.b64  	%rd5493, %rd5469, %rd5422;
	xor.b64  	%rd5494, %rd5469, %rd5437;
	mov.b64 	{%r4070, %r4071}, %rd5476;
	shf.l.wrap.b32 	%r4072, %r4071, %r4070, 12;
	shf.l.wrap.b32 	%r4073, %r4070, %r4071, 12;
	mov.b64 	%rd5495, {%r4073, %r4072};
	mov.b64 	{%r4074, %r4075}, %rd5491;
	shf.l.wrap.b32 	%r4076, %r4074, %r4075, 20;
	shf.l.wrap.b32 	%r4077, %r4075, %r4074, 20;
	mov.b64 	%rd5496, {%r4077, %r4076};
	mov.b64 	{%r4078, %r4079}, %rd5484;
	shf.l.wrap.b32 	%r4080, %r4079, %r4078, 29;
	shf.l.wrap.b32 	%r4081, %r4078, %r4079, 29;
	mov.b64 	%rd5497, {%r4081, %r4080};
	mov.b64 	{%r4082, %r4083}, %rd5492;
	shf.l.wrap.b32 	%r4084, %r4083, %r4082, 7;
	shf.l.wrap.b32 	%r4085, %r4082, %r4083, 7;
	mov.b64 	%rd5498, {%r4085, %r4084};
	mov.b64 	{%r4086, %r4087}, %rd5474;
	shf.l.wrap.b32 	%r4088, %r4086, %r4087, 18;
	shf.l.wrap.b32 	%r4089, %r4087, %r4086, 18;
	mov.b64 	%rd5499, {%r4089, %r4088};
	mov.b64 	{%r4090, %r4091}, %rd5480;
	shf.l.wrap.b32 	%r4092, %r4091, %r4090, 30;
	shf.l.wrap.b32 	%r4093, %r4090, %r4091, 30;
	mov.b64 	%rd5500, {%r4093, %r4092};
	mov.b64 	{%r4094, %r4095}, %rd5482;
	shf.l.wrap.b32 	%r4096, %r4095, %r4094, 11;
	shf.l.wrap.b32 	%r4097, %r4094, %r4095, 11;
	mov.b64 	%rd5501, {%r4097, %r4096};
	mov.b64 	{%r4098, %r4099}, %rd5487;
	shf.l.wrap.b32 	%r4100, %r4098, %r4099, 25;
	shf.l.wrap.b32 	%r4101, %r4099, %r4098, 25;
	mov.b64 	%rd5502, {%r4101, %r4100};
	mov.b64 	{%r4102, %r4103}, %rd5493;
	shf.l.wrap.b32 	%r4104, %r4102, %r4103, 8;
	shf.l.wrap.b32 	%r4105, %r4103, %r4102, 8;
	mov.b64 	%rd5503, {%r4105, %r4104};
	mov.b64 	{%r4106, %r4107}, %rd5489;
	shf.l.wrap.b32 	%r4108, %r4107, %r4106, 24;
	shf.l.wrap.b32 	%r4109, %r4106, %r4107, 24;
	mov.b64 	%rd5504, {%r4109, %r4108};
	mov.b64 	{%r4110, %r4111}, %rd5473;
	shf.l.wrap.b32 	%r4112, %r4111, %r4110, 9;
	shf.l.wrap.b32 	%r4113, %r4110, %r4111, 9;
	mov.b64 	%rd5505, {%r4113, %r4112};
	mov.b64 	{%r4114, %r4115}, %rd5490;
	shf.l.wrap.b32 	%r4116, %r4114, %r4115, 27;
	shf.l.wrap.b32 	%r4117, %r4115, %r4114, 27;
	mov.b64 	%rd5506, {%r4117, %r4116};
	mov.b64 	{%r4118, %r4119}, %rd5494;
	shf.l.wrap.b32 	%r4120, %r4118, %r4119, 14;
	shf.l.wrap.b32 	%r4121, %r4119, %r4118, 14;
	mov.b64 	%rd5507, {%r4121, %r4120};
	mov.b64 	{%r4122, %r4123}, %rd5479;
	shf.l.wrap.b32 	%r4124, %r4122, %r4123, 2;
	shf.l.wrap.b32 	%r4125, %r4123, %r4122, 2;
	mov.b64 	%rd5508, {%r4125, %r4124};
	mov.b64 	{%r4126, %r4127}, %rd5486;
	shf.l.wrap.b32 	%r4128, %r4127, %r4126, 23;
	shf.l.wrap.b32 	%r4129, %r4126, %r4127, 23;
	mov.b64 	%rd5509, {%r4129, %r4128};
	mov.b64 	{%r4130, %r4131}, %rd5478;
	shf.l.wrap.b32 	%r4132, %r4131, %r4130, 13;
	shf.l.wrap.b32 	%r4133, %r4130, %r4131, 13;
	mov.b64 	%rd5510, {%r4133, %r4132};
	mov.b64 	{%r4134, %r4135}, %rd5471;
	shf.l.wrap.b32 	%r4136, %r4135, %r4134, 4;
	shf.l.wrap.b32 	%r4137, %r4134, %r4135, 4;
	mov.b64 	%rd5511, {%r4137, %r4136};
	mov.b64 	{%r4138, %r4139}, %rd5485;
	shf.l.wrap.b32 	%r4140, %r4138, %r4139, 28;
	shf.l.wrap.b32 	%r4141, %r4139, %r4138, 28;
	mov.b64 	%rd5512, {%r4141, %r4140};
	mov.b64 	{%r4142, %r4143}, %rd5488;
	shf.l.wrap.b32 	%r4144, %r4142, %r4143, 21;
	shf.l.wrap.b32 	%r4145, %r4143, %r4142, 21;
	mov.b64 	%rd5513, {%r4145, %r4144};
	mov.b64 	{%r4146, %r4147}, %rd5483;
	shf.l.wrap.b32 	%r4148, %r4146, %r4147, 15;
	shf.l.wrap.b32 	%r4149, %r4147, %r4146, 15;
	mov.b64 	%rd5514, {%r4149, %r4148};
	mov.b64 	{%r4150, %r4151}, %rd5477;
	shf.l.wrap.b32 	%r4152, %r4150, %r4151, 10;
	shf.l.wrap.b32 	%r4153, %r4151, %r4150, 10;
	mov.b64 	%rd5515, {%r4153, %r4152};
	mov.b64 	{%r4154, %r4155}, %rd5481;
	shf.l.wrap.b32 	%r4156, %r4154, %r4155, 6;
	shf.l.wrap.b32 	%r4157, %r4155, %r4154, 6;
	mov.b64 	%rd5516, {%r4157, %r4156};
	mov.b64 	{%r4158, %r4159}, %rd5472;
	shf.l.wrap.b32 	%r4160, %r4158, %r4159, 3;
	shf.l.wrap.b32 	%r4161, %r4159, %r4158, 3;
	mov.b64 	%rd5517, {%r4161, %r4160};
	mov.b64 	{%r4162, %r4163}, %rd5475;
	shf.l.wrap.b32 	%r4164, %r4162, %r4163, 1;
	shf.l.wrap.b32 	%r4165, %r4163, %r4162, 1;
	mov.b64 	%rd5518, {%r4165, %r4164};
	not.b64 	%rd5519, %rd5495;
	and.b64  	%rd5520, %rd5501, %rd5519;
	not.b64 	%rd5521, %rd5501;
	and.b64  	%rd5522, %rd5513, %rd5521;
	xor.b64  	%rd5523, %rd5522, %rd5495;
	not.b64 	%rd5524, %rd5513;
	and.b64  	%rd5525, %rd5507, %rd5524;
	xor.b64  	%rd5526, %rd5525, %rd5501;
	not.b64 	%rd5527, %rd5507;
	and.b64  	%rd5528, %rd5470, %rd5527;
	xor.b64  	%rd5529, %rd5528, %rd5513;
	not.b64 	%rd5530, %rd5470;
	and.b64  	%rd5531, %rd5495, %rd5530;
	xor.b64  	%rd5532, %rd5531, %rd5507;
	not.b64 	%rd5533, %rd5496;
	and.b64  	%rd5534, %rd5517, %rd5533;
	xor.b64  	%rd5535, %rd5534, %rd5512;
	not.b64 	%rd5536, %rd5517;
	and.b64  	%rd5537, %rd5510, %rd5536;
	xor.b64  	%rd5538, %rd5537, %rd5496;
	not.b64 	%rd5539, %rd5510;
	and.b64  	%rd5540, %rd5497, %rd5539;
	xor.b64  	%rd5541, %rd5540, %rd5517;
	not.b64 	%rd5542, %rd5497;
	and.b64  	%rd5543, %rd5512, %rd5542;
	xor.b64  	%rd5544, %rd5543, %rd5510;
	not.b64 	%rd5545, %rd5512;
	and.b64  	%rd5546, %rd5496, %rd5545;
	xor.b64  	%rd5547, %rd5546, %rd5497;
	not.b64 	%rd5548, %rd5516;
	and.b64  	%rd5549, %rd5502, %rd5548;
	xor.b64  	%rd5550, %rd5549, %rd5518;
	not.b64 	%rd5551, %rd5502;
	and.b64  	%rd5552, %rd5503, %rd5551;
	xor.b64  	%rd5553, %rd5552, %rd5516;
	not.b64 	%rd5554, %rd5503;
	and.b64  	%rd5555, %rd5499, %rd5554;
	xor.b64  	%rd5556, %rd5555, %rd5502;
	not.b64 	%rd5557, %rd5499;
	and.b64  	%rd5558, %rd5518, %rd5557;
	xor.b64  	%rd5559, %rd5558, %rd5503;
	not.b64 	%rd5560, %rd5518;
	and.b64  	%rd5561, %rd5516, %rd5560;
	xor.b64  	%rd5562, %rd5561, %rd5499;
	not.b64 	%rd5563, %rd5511;
	and.b64  	%rd5564, %rd5515, %rd5563;
	xor.b64  	%rd5565, %rd5564, %rd5506;
	not.b64 	%rd5566, %rd5515;
	and.b64  	%rd5567, %rd5514, %rd5566;
	xor.b64  	%rd5568, %rd5567, %rd5511;
	not.b64 	%rd5569, %rd5514;
	and.b64  	%rd5570, %rd5504, %rd5569;
	xor.b64  	%rd5571, %rd5570, %rd5515;
	not.b64 	%rd5572, %rd5504;
	and.b64  	%rd5573, %rd5506, %rd5572;
	xor.b64  	%rd5574, %rd5573, %rd5514;
	not.b64 	%rd5575, %rd5506;
	and.b64  	%rd5576, %rd5511, %rd5575;
	xor.b64  	%rd5577, %rd5576, %rd5504;
	not.b64 	%rd5578, %rd5509;
	and.b64  	%rd5579, %rd5498, %rd5578;
	xor.b64  	%rd5580, %rd5579, %rd5500;
	not.b64 	%rd5581, %rd5498;
	and.b64  	%rd5582, %rd5505, %rd5581;
	xor.b64  	%rd5583, %rd5582, %rd5509;
	not.b64 	%rd5584, %rd5505;
	and.b64  	%rd5585, %rd5508, %rd5584;
	xor.b64  	%rd5586, %rd5585, %rd5498;
	not.b64 	%rd5587, %rd5508;
	and.b64  	%rd5588, %rd5500, %rd5587;
	xor.b64  	%rd5589, %rd5588, %rd5505;
	not.b64 	%rd5590, %rd5500;
	and.b64  	%rd5591, %rd5509, %rd5590;
	xor.b64  	%rd5592, %rd5591, %rd5508;
	xor.b64  	%rd5593, %rd5470, %rd5520;
	xor.b64  	%rd5594, %rd5593, 2147516555;
	xor.b64  	%rd5595, %rd5594, %rd5535;
	xor.b64  	%rd5596, %rd5595, %rd5550;
	xor.b64  	%rd5597, %rd5596, %rd5565;
	xor.b64  	%rd5598, %rd5597, %rd5580;
	xor.b64  	%rd5599, %rd5523, %rd5538;
	xor.b64  	%rd5600, %rd5599, %rd5553;
	xor.b64  	%rd5601, %rd5600, %rd5568;
	xor.b64  	%rd5602, %rd5601, %rd5583;
	xor.b64  	%rd5603, %rd5526, %rd5541;
	xor.b64  	%rd5604, %rd5603, %rd5556;
	xor.b64  	%rd5605, %rd5604, %rd5571;
	xor.b64  	%rd5606, %rd5605, %rd5586;
	xor.b64  	%rd5607, %rd5529, %rd5544;
	xor.b64  	%rd5608, %rd5607, %rd5559;
	xor.b64  	%rd5609, %rd5608, %rd5574;
	xor.b64  	%rd5610, %rd5609, %rd5589;
	xor.b64  	%rd5611, %rd5532, %rd5547;
	xor.b64  	%rd5612, %rd5611, %rd5562;
	xor.b64  	%rd5613, %rd5612, %rd5577;
	xor.b64  	%rd5614, %rd5613, %rd5592;
	mov.b64 	{%r4166, %r4167}, %rd5602;
	shf.l.wrap.b32 	%r4168, %r4166, %r4167, 1;
	shf.l.wrap.b32 	%r4169, %r4167, %r4166, 1;
	mov.b64 	%rd5615, {%r4169, %r4168};
	xor.b64  	%rd5616, %rd5615, %rd5614;
	mov.b64 	{%r4170, %r4171}, %rd5606;
	shf.l.wrap.b32 	%r4172, %r4170, %r4171, 1;
	shf.l.wrap.b32 	%r4173, %r4171, %r4170, 1;
	mov.b64 	%rd5617, {%r4173, %r4172};
	xor.b64  	%rd5618, %rd5617, %rd5598;
	mov.b64 	{%r4174, %r4175}, %rd5610;
	shf.l.wrap.b32 	%r4176, %r4174, %r4175, 1;
	shf.l.wrap.b32 	%r4177, %r4175, %r4174, 1;
	mov.b64 	%rd5619, {%r4177, %r4176};
	xor.b64  	%rd5620, %rd5619, %rd5602;
	mov.b64 	{%r4178, %r4179}, %rd5614;
	shf.l.wrap.b32 	%r4180, %r4178, %r4179, 1;
	shf.l.wrap.b32 	%r4181, %r4179, %r4178, 1;
	mov.b64 	%rd5621, {%r4181, %r4180};
	xor.b64  	%rd5622, %rd5621, %rd5606;
	mov.b64 	{%r4182, %r4183}, %rd5598;
	shf.l.wrap.b32 	%r4184, %r4182, %r4183, 1;
	shf.l.wrap.b32 	%r4185, %r4183, %r4182, 1;
	mov.b64 	%rd5623, {%r4185, %r4184};
	xor.b64  	%rd5624, %rd5623, %rd5610;
	xor.b64  	%rd5625, %rd5616, %rd5594;
	xor.b64  	%rd5626, %rd5616, %rd5535;
	xor.b64  	%rd5627, %rd5616, %rd5550;
	xor.b64  	%rd5628, %rd5616, %rd5565;
	xor.b64  	%rd5629, %rd5616, %rd5580;
	xor.b64  	%rd5630, %rd5618, %rd5523;
	xor.b64  	%rd5631, %rd5618, %rd5538;
	xor.b64  	%rd5632, %rd5618, %rd5553;
	xor.b64  	%rd5633, %rd5618, %rd5568;
	xor.b64  	%rd5634, %rd5618, %rd5583;
	xor.b64  	%rd5635, %rd5620, %rd5526;
	xor.b64  	%rd5636, %rd5620, %rd5541;
	xor.b64  	%rd5637, %rd5620, %rd5556;
	xor.b64  	%rd5638, %rd5620, %rd5571;
	xor.b64  	%rd5639, %rd5620, %rd5586;
	xor.b64  	%rd5640, %rd5622, %rd5529;
	xor.b64  	%rd5641, %rd5622, %rd5544;
	xor.b64  	%rd5642, %rd5622, %rd5559;
	xor.b64  	%rd5643, %rd5622, %rd5574;
	xor.b64  	%rd5644, %rd5622, %rd5589;
	xor.b64  	%rd5645, %rd5624, %rd5532;
	xor.b64  	%rd5646, %rd5624, %rd5547;
	xor.b64  	%rd5647, %rd5624, %rd5562;
	xor.b64  	%rd5648, %rd5624, %rd5577;
	xor.b64  	%rd5649, %rd5624, %rd5592;
	mov.b64 	{%r4186, %r4187}, %rd5631;
	shf.l.wrap.b32 	%r4188, %r4187, %r4186, 12;
	shf.l.wrap.b32 	%r4189, %r4186, %r4187, 12;
	mov.b64 	%rd5650, {%r4189, %r4188};
	mov.b64 	{%r4190, %r4191}, %rd5646;
	shf.l.wrap.b32 	%r4192, %r4190, %r4191, 20;
	shf.l.wrap.b32 	%r4193, %r4191, %r4190, 20;
	mov.b64 	%rd5651, {%r4193, %r4192};
	mov.b64 	{%r4194, %r4195}, %rd5639;
	shf.l.wrap.b32 	%r4196, %r4195, %r4194, 29;
	shf.l.wrap.b32 	%r4197, %r4194, %r4195, 29;
	mov.b64 	%rd5652, {%r4197, %r4196};
	mov.b64 	{%r4198, %r4199}, %rd5647;
	shf.l.wrap.b32 	%r4200, %r4199, %r4198, 7;
	shf.l.wrap.b32 	%r4201, %r4198, %r4199, 7;
	mov.b64 	%rd5653, {%r4201, %r4200};
	mov.b64 	{%r4202, %r4203}, %rd5629;
	shf.l.wrap.b32 	%r4204, %r4202, %r4203, 18;
	shf.l.wrap.b32 	%r4205, %r4203, %r4202, 18;
	mov.b64 	%rd5654, {%r4205, %r4204};
	mov.b64 	{%r4206, %r4207}, %rd5635;
	shf.l.wrap.b32 	%r4208, %r4207, %r4206, 30;
	shf.l.wrap.b32 	%r4209, %r4206, %r4207, 30;
	mov.b64 	%rd5655, {%r4209, %r4208};
	mov.b64 	{%r4210, %r4211}, %rd5637;
	shf.l.wrap.b32 	%r4212, %r4211, %r4210, 11;
	shf.l.wrap.b32 	%r4213, %r4210, %r4211, 11;
	mov.b64 	%rd5656, {%r4213, %r4212};
	mov.b64 	{%r4214, %r4215}, %rd5642;
	shf.l.wrap.b32 	%r4216, %r4214, %r4215, 25;
	shf.l.wrap.b32 	%r4217, %r4215, %r4214, 25;
	mov.b64 	%rd5657, {%r4217, %r4216};
	mov.b64 	{%r4218, %r4219}, %rd5648;
	shf.l.wrap.b32 	%r4220, %r4218, %r4219, 8;
	shf.l.wrap.b32 	%r4221, %r4219, %r4218, 8;
	mov.b64 	%rd5658, {%r4221, %r4220};
	mov.b64 	{%r4222, %r4223}, %rd5644;
	shf.l.wrap.b32 	%r4224, %r4223, %r4222, 24;
	shf.l.wrap.b32 	%r4225, %r4222, %r4223, 24;
	mov.b64 	%rd5659, {%r4225, %r4224};
	mov.b64 	{%r4226, %r4227}, %rd5628;
	shf.l.wrap.b32 	%r4228, %r4227, %r4226, 9;
	shf.l.wrap.b32 	%r4229, %r4226, %r4227, 9;
	mov.b64 	%rd5660, {%r4229, %r4228};
	mov.b64 	{%r4230, %r4231}, %rd5645;
	shf.l.wrap.b32 	%r4232, %r4230, %r4231, 27;
	shf.l.wrap.b32 	%r4233, %r4231, %r4230, 27;
	mov.b64 	%rd5661, {%r4233, %r4232};
	mov.b64 	{%r4234, %r4235}, %rd5649;
	shf.l.wrap.b32 	%r4236, %r4234, %r4235, 14;
	shf.l.wrap.b32 	%r4237, %r4235, %r4234, 14;
	mov.b64 	%rd5662, {%r4237, %r4236};
	mov.b64 	{%r4238, %r4239}, %rd5634;
	shf.l.wrap.b32 	%r4240, %r4238, %r4239, 2;
	shf.l.wrap.b32 	%r4241, %r4239, %r4238, 2;
	mov.b64 	%rd5663, {%r4241, %r4240};
	mov.b64 	{%r4242, %r4243}, %rd5641;
	shf.l.wrap.b32 	%r4244, %r4243, %r4242, 23;
	shf.l.wrap.b32 	%r4245, %r4242, %r4243, 23;
	mov.b64 	%rd5664, {%r4245, %r4244};
	mov.b64 	{%r4246, %r4247}, %rd5633;
	shf.l.wrap.b32 	%r4248, %r4247, %r4246, 13;
	shf.l.wrap.b32 	%r4249, %r4246, %r4247, 13;
	mov.b64 	%rd5665, {%r4249, %r4248};
	mov.b64 	{%r4250, %r4251}, %rd5626;
	shf.l.wrap.b32 	%r4252, %r4251, %r4250, 4;
	shf.l.wrap.b32 	%r4253, %r4250, %r4251, 4;
	mov.b64 	%rd5666, {%r4253, %r4252};
	mov.b64 	{%r4254, %r4255}, %rd5640;
	shf.l.wrap.b32 	%r4256, %r4254, %r4255, 28;
	shf.l.wrap.b32 	%r4257, %r4255, %r4254, 28;
	mov.b64 	%rd5667, {%r4257, %r4256};
	mov.b64 	{%r4258, %r4259}, %rd5643;
	shf.l.wrap.b32 	%r4260, %r4258, %r4259, 21;
	shf.l.wrap.b32 	%r4261, %r4259, %r4258, 21;
	mov.b64 	%rd5668, {%r4261, %r4260};
	mov.b64 	{%r4262, %r4263}, %rd5638;
	shf.l.wrap.b32 	%r4264, %r4262, %r4263, 15;
	shf.l.wrap.b32 	%r4265, %r4263, %r4262, 15;
	mov.b64 	%rd5669, {%r4265, %r4264};
	mov.b64 	{%r4266, %r4267}, %rd5632;
	shf.l.wrap.b32 	%r4268, %r4266, %r4267, 10;
	shf.l.wrap.b32 	%r4269, %r4267, %r4266, 10;
	mov.b64 	%rd5670, {%r4269, %r4268};
	mov.b64 	{%r4270, %r4271}, %rd5636;
	shf.l.wrap.b32 	%r4272, %r4270, %r4271, 6;
	shf.l.wrap.b32 	%r4273, %r4271, %r4270, 6;
	mov.b64 	%rd5671, {%r4273, %r4272};
	mov.b64 	{%r4274, %r4275}, %rd5627;
	shf.l.wrap.b32 	%r4276, %r4274, %r4275, 3;
	shf.l.wrap.b32 	%r4277, %r4275, %r4274, 3;
	mov.b64 	%rd5672, {%r4277, %r4276};
	mov.b64 	{%r4278, %r4279}, %rd5630;
	shf.l.wrap.b32 	%r4280, %r4278, %r4279, 1;
	shf.l.wrap.b32 	%r4281, %r4279, %r4278, 1;
	mov.b64 	%rd5673, {%r4281, %r4280};
	not.b64 	%rd5674, %rd5650;
	and.b64  	%rd5675, %rd5656, %rd5674;
	not.b64 	%rd5676, %rd5656;
	and.b64  	%rd5677, %rd5668, %rd5676;
	xor.b64  	%rd5678, %rd5677, %rd5650;
	not.b64 	%rd5679, %rd5668;
	and.b64  	%rd5680, %rd5662, %rd5679;
	xor.b64  	%rd5681, %rd5680, %rd5656;
	not.b64 	%rd5682, %rd5662;
	and.b64  	%rd5683, %rd5625, %rd5682;
	xor.b64  	%rd5684, %rd5683, %rd5668;
	not.b64 	%rd5685, %rd5625;
	and.b64  	%rd5686, %rd5650, %rd5685;
	xor.b64  	%rd5687, %rd5686, %rd5662;
	not.b64 	%rd5688, %rd5651;
	and.b64  	%rd5689, %rd5672, %rd5688;
	xor.b64  	%rd5690, %rd5689, %rd5667;
	not.b64 	%rd5691, %rd5672;
	and.b64  	%rd5692, %rd5665, %rd5691;
	xor.b64  	%rd5693, %rd5692, %rd5651;
	not.b64 	%rd5694, %rd5665;
	and.b64  	%rd5695, %rd5652, %rd5694;
	xor.b64  	%rd5696, %rd5695, %rd5672;
	not.b64 	%rd5697, %rd5652;
	and.b64  	%rd5698, %rd5667, %rd5697;
	xor.b64  	%rd5699, %rd5698, %rd5665;
	not.b64 	%rd5700, %rd5667;
	and.b64  	%rd5701, %rd5651, %rd5700;
	xor.b64  	%rd5702, %rd5701, %rd5652;
	not.b64 	%rd5703, %rd5671;
	and.b64  	%rd5704, %rd5657, %rd5703;
	xor.b64  	%rd5705, %rd5704, %rd5673;
	not.b64 	%rd5706, %rd5657;
	and.b64  	%rd5707, %rd5658, %rd5706;
	xor.b64  	%rd5708, %rd5707, %rd5671;
	not.b64 	%rd5709, %rd5658;
	and.b64  	%rd5710, %rd5654, %rd5709;
	xor.b64  	%rd5711, %rd5710, %rd5657;
	not.b64 	%rd5712, %rd5654;
	and.b64  	%rd5713, %rd5673, %rd5712;
	xor.b64  	%rd5714, %rd5713, %rd5658;
	not.b64 	%rd5715, %rd5673;
	and.b64  	%rd5716, %rd5671, %rd5715;
	xor.b64  	%rd5717, %rd5716, %rd5654;
	not.b64 	%rd5718, %rd5666;
	and.b64  	%rd5719, %rd5670, %rd5718;
	xor.b64  	%rd5720, %rd5719, %rd5661;
	not.b64 	%rd5721, %rd5670;
	and.b64  	%rd5722, %rd5669, %rd5721;
	xor.b64  	%rd5723, %rd5722, %rd5666;
	not.b64 	%rd5724, %rd5669;
	and.b64  	%rd5725, %rd5659, %rd5724;
	xor.b64  	%rd5726, %rd5725, %rd5670;
	not.b64 	%rd5727, %rd5659;
	and.b64  	%rd5728, %rd5661, %rd5727;
	xor.b64  	%rd5729, %rd5728, %rd5669;
	not.b64 	%rd5730, %rd5661;
	and.b64  	%rd5731, %rd5666, %rd5730;
	xor.b64  	%rd5732, %rd5731, %rd5659;
	not.b64 	%rd5733, %rd5664;
	and.b64  	%rd5734, %rd5653, %rd5733;
	xor.b64  	%rd5735, %rd5734, %rd5655;
	not.b64 	%rd5736, %rd5653;
	and.b64  	%rd5737, %rd5660, %rd5736;
	xor.b64  	%rd5738, %rd5737, %rd5664;
	not.b64 	%rd5739, %rd5660;
	and.b64  	%rd5740, %rd5663, %rd5739;
	xor.b64  	%rd5741, %rd5740, %rd5653;
	not.b64 	%rd5742, %rd5663;
	and.b64  	%rd5743, %rd5655, %rd5742;
	xor.b64  	%rd5744, %rd5743, %rd5660;
	not.b64 	%rd5745, %rd5655;
	and.b64  	%rd5746, %rd5664, %rd5745;
	xor.b64  	%rd5747, %rd5746, %rd5663;
	xor.b64  	%rd5748, %rd5625, %rd5675;
	xor.b64  	%rd5749, %rd5748, -9223372036854775669;
	xor.b64  	%rd5750, %rd5749, %rd5690;
	xor.b64  	%rd5751, %rd5750, %rd5705;
	xor.b64  	%rd5752, %rd5751, %rd5720;
	xor.b64  	%rd5753, %rd5752, %rd5735;
	xor.b64  	%rd5754, %rd5678, %rd5693;
	xor.b64  	%rd5755, %rd5754, %rd5708;
	xor.b64  	%rd5756, %rd5755, %rd5723;
	xor.b64  	%rd5757, %rd5756, %rd5738;
	xor.b64  	%rd5758, %rd5681, %rd5696;
	xor.b64  	%rd5759, %rd5758, %rd5711;
	xor.b64  	%rd5760, %rd5759, %rd5726;
	xor.b64  	%rd5761, %rd5760, %rd5741;
	xor.b64  	%rd5762, %rd5684, %rd5699;
	xor.b64  	%rd5763, %rd5762, %rd5714;
	xor.b64  	%rd5764, %rd5763, %rd5729;
	xor.b64  	%rd5765, %rd5764, %rd5744;
	xor.b64  	%rd5766, %rd5687, %rd5702;
	xor.b64  	%rd5767, %rd5766, %rd5717;
	xor.b64  	%rd5768, %rd5767, %rd5732;
	xor.b64  	%rd5769, %rd5768, %rd5747;
	mov.b64 	{%r4282, %r4283}, %rd5757;
	shf.l.wrap.b32 	%r4284, %r4282, %r4283, 1;
	shf.l.wrap.b32 	%r4285, %r4283, %r4282, 1;
	mov.b64 	%rd5770, {%r4285, %r4284};
	xor.b64  	%rd5771, %rd5770, %rd5769;
	mov.b64 	{%r4286, %r4287}, %rd5761;
	shf.l.wrap.b32 	%r4288, %r4286, %r4287, 1;
	shf.l.wrap.b32 	%r4289, %r4287, %r4286, 1;
	mov.b64 	%rd5772, {%r4289, %r4288};
	xor.b64  	%rd5773, %rd5772, %rd5753;
	mov.b64 	{%r4290, %r4291}, %rd5765;
	shf.l.wrap.b32 	%r4292, %r4290, %r4291, 1;
	shf.l.wrap.b32 	%r4293, %r4291, %r4290, 1;
	mov.b64 	%rd5774, {%r4293, %r4292};
	xor.b64  	%rd5775, %rd5774, %rd5757;
	mov.b64 	{%r4294, %r4295}, %rd5769;
	shf.l.wrap.b32 	%r4296, %r4294, %r4295, 1;
	shf.l.wrap.b32 	%r4297, %r4295, %r4294, 1;
	mov.b64 	%rd5776, {%r4297, %r4296};
	xor.b64  	%rd5777, %rd5776, %rd5761;
	mov.b64 	{%r4298, %r4299}, %rd5753;
	shf.l.wrap.b32 	%r4300, %r4298, %r4299, 1;
	shf.l.wrap.b32 	%r4301, %r4299, %r4298, 1;
	mov.b64 	%rd5778, {%r4301, %r4300};
	xor.b64  	%rd5779, %rd5778, %rd5765;
	xor.b64  	%rd5780, %rd5771, %rd5749;
	xor.b64  	%rd5781, %rd5771, %rd5690;
	xor.b64  	%rd5782, %rd5771, %rd5705;
	xor.b64  	%rd5783, %rd5771, %rd5720;
	xor.b64  	%rd5784, %rd5771, %rd5735;
	xor.b64  	%rd5785, %rd5773, %rd5678;
	xor.b64  	%rd5786, %rd5773, %rd5693;
	xor.b64  	%rd5787, %rd5773, %rd5708;
	xor.b64  	%rd5788, %rd5773, %rd5723;
	xor.b64  	%rd5789, %rd5773, %rd5738;
	xor.b64  	%rd5790, %rd5775, %rd5681;
	xor.b64  	%rd5791, %rd5775, %rd5696;
	xor.b64  	%rd5792, %rd5775, %rd5711;
	xor.b64  	%rd5793, %rd5775, %rd5726;
	xor.b64  	%rd5794, %rd5775, %rd5741;
	xor.b64  	%rd5795, %rd5777, %rd5684;
	xor.b64  	%rd5796, %rd5777, %rd5699;
	xor.b64  	%rd5797, %rd5777, %rd5714;
	xor.b64  	%rd5798, %rd5777, %rd5729;
	xor.b64  	%rd5799, %rd5777, %rd5744;
	xor.b64  	%rd5800, %rd5779, %rd5687;
	xor.b64  	%rd5801, %rd5779, %rd5702;
	xor.b64  	%rd5802, %rd5779, %rd5717;
	xor.b64  	%rd5803, %rd5779, %rd5732;
	xor.b64  	%rd5804, %rd5779, %rd5747;
	mov.b64 	{%r4302, %r4303}, %rd5786;
	shf.l.wrap.b32 	%r4304, %r4303, %r4302, 12;
	shf.l.wrap.b32 	%r4305, %r4302, %r4303, 12;
	mov.b64 	%rd5805, {%r4305, %r4304};
	mov.b64 	{%r4306, %r4307}, %rd5801;
	shf.l.wrap.b32 	%r4308, %r4306, %r4307, 20;
	shf.l.wrap.b32 	%r4309, %r4307, %r4306, 20;
	mov.b64 	%rd5806, {%r4309, %r4308};
	mov.b64 	{%r4310, %r4311}, %rd5794;
	shf.l.wrap.b32 	%r4312, %r4311, %r4310, 29;
	shf.l.wrap.b32 	%r4313, %r4310, %r4311, 29;
	mov.b64 	%rd5807, {%r4313, %r4312};
	mov.b64 	{%r4314, %r4315}, %rd5802;
	shf.l.wrap.b32 	%r4316, %r4315, %r4314, 7;
	shf.l.wrap.b32 	%r4317, %r4314, %r4315, 7;
	mov.b64 	%rd5808, {%r4317, %r4316};
	mov.b64 	{%r4318, %r4319}, %rd5784;
	shf.l.wrap.b32 	%r4320, %r4318, %r4319, 18;
	shf.l.wrap.b32 	%r4321, %r4319, %r4318, 18;
	mov.b64 	%rd5809, {%r4321, %r4320};
	mov.b64 	{%r4322, %r4323}, %rd5790;
	shf.l.wrap.b32 	%r4324, %r4323, %r4322, 30;
	shf.l.wrap.b32 	%r4325, %r4322, %r4323, 30;
	mov.b64 	%rd5810, {%r4325, %r4324};
	mov.b64 	{%r4326, %r4327}, %rd5792;
	shf.l.wrap.b32 	%r4328, %r4327, %r4326, 11;
	shf.l.wrap.b32 	%r4329, %r4326, %r4327, 11;
	mov.b64 	%rd5811, {%r4329, %r4328};
	mov.b64 	{%r4330, %r4331}, %rd5797;
	shf.l.wrap.b32 	%r4332, %r4330, %r4331, 25;
	shf.l.wrap.b32 	%r4333, %r4331, %r4330, 25;
	mov.b64 	%rd5812, {%r4333, %r4332};
	mov.b64 	{%r4334, %r4335}, %rd5803;
	shf.l.wrap.b32 	%r4336, %r4334, %r4335, 8;
	shf.l.wrap.b32 	%r4337, %r4335, %r4334, 8;
	mov.b64 	%rd5813, {%r4337, %r4336};
	mov.b64 	{%r4338, %r4339}, %rd5799;
	shf.l.wrap.b32 	%r4340, %r4339, %r4338, 24;
	shf.l.wrap.b32 	%r4341, %r4338, %r4339, 24;
	mov.b64 	%rd5814, {%r4341, %r4340};
	mov.b64 	{%r4342, %r4343}, %rd5783;
	shf.l.wrap.b32 	%r4344, %r4343, %r4342, 9;
	shf.l.wrap.b32 	%r4345, %r4342, %r4343, 9;
	mov.b64 	%rd5815, {%r4345, %r4344};
	mov.b64 	{%r4346, %r4347}, %rd5800;
	shf.l.wrap.b32 	%r4348, %r4346, %r4347, 27;
	shf.l.wrap.b32 	%r4349, %r4347, %r4346, 27;
	mov.b64 	%rd5816, {%r4349, %r4348};
	mov.b64 	{%r4350, %r4351}, %rd5804;
	shf.l.wrap.b32 	%r4352, %r4350, %r4351, 14;
	shf.l.wrap.b32 	%r4353, %r4351, %r4350, 14;
	mov.b64 	%rd5817, {%r4353, %r4352};
	mov.b64 	{%r4354, %r4355}, %rd5789;
	shf.l.wrap.b32 	%r4356, %r4354, %r4355, 2;
	shf.l.wrap.b32 	%r4357, %r4355, %r4354, 2;
	mov.b64 	%rd5818, {%r4357, %r4356};
	mov.b64 	{%r4358, %r4359}, %rd5796;
	shf.l.wrap.b32 	%r4360, %r4359, %r4358, 23;
	shf.l.wrap.b32 	%r4361, %r4358, %r4359, 23;
	mov.b64 	%rd5819, {%r4361, %r4360};
	mov.b64 	{%r4362, %r4363}, %rd5788;
	shf.l.wrap.b32 	%r4364, %r4363, %r4362, 13;
	shf.l.wrap.b32 	%r4365, %r4362, %r4363, 13;
	mov.b64 	%rd5820, {%r4365, %r4364};
	mov.b64 	{%r4366, %r4367}, %rd5781;
	shf.l.wrap.b32 	%r4368, %r4367, %r4366, 4;
	shf.l.wrap.b32 	%r4369, %r4366, %r4367, 4;
	mov.b64 	%rd5821, {%r4369, %r4368};
	mov.b64 	{%r4370, %r4371}, %rd5795;
	shf.l.wrap.b32 	%r4372, %r4370, %r4371, 28;
	shf.l.wrap.b32 	%r4373, %r4371, %r4370, 28;
	mov.b64 	%rd5822, {%r4373, %r4372};
	mov.b64 	{%r4374, %r4375}, %rd5798;
	shf.l.wrap.b32 	%r4376, %r4374, %r4375, 21;
	shf.l.wrap.b32 	%r4377, %r4375, %r4374, 21;
	mov.b64 	%rd5823, {%r4377, %r4376};
	mov.b64 	{%r4378, %r4379}, %rd5793;
	shf.l.wrap.b32 	%r4380, %r4378, %r4379, 15;
	shf.l.wrap.b32 	%r4381, %r4379, %r4378, 15;
	mov.b64 	%rd5824, {%r4381, %r4380};
	mov.b64 	{%r4382, %r4383}, %rd5787;
	shf.l.wrap.b32 	%r4384, %r4382, %r4383, 10;
	shf.l.wrap.b32 	%r4385, %r4383, %r4382, 10;
	mov.b64 	%rd5825, {%r4385, %r4384};
	mov.b64 	{%r4386, %r4387}, %rd5791;
	shf.l.wrap.b32 	%r4388, %r4386, %r4387, 6;
	shf.l.wrap.b32 	%r4389, %r4387, %r4386, 6;
	mov.b64 	%rd5826, {%r4389, %r4388};
	mov.b64 	{%r4390, %r4391}, %rd5782;
	shf.l.wrap.b32 	%r4392, %r4390, %r4391, 3;
	shf.l.wrap.b32 	%r4393, %r4391, %r4390, 3;
	mov.b64 	%rd5827, {%r4393, %r4392};
	mov.b64 	{%r4394, %r4395}, %rd5785;
	shf.l.wrap.b32 	%r4396, %r4394, %r4395, 1;
	shf.l.wrap.b32 	%r4397, %r4395, %r4394, 1;
	mov.b64 	%rd5828, {%r4397, %r4396};
	not.b64 	%rd5829, %rd5805;
	and.b64  	%rd5830, %rd5811, %rd5829;
	not.b64 	%rd5831, %rd5811;
	and.b64  	%rd5832, %rd5823, %rd5831;
	xor.b64  	%rd5833, %rd5832, %rd5805;
	not.b64 	%rd5834, %rd5823;
	and.b64  	%rd5835, %rd5817, %rd5834;
	xor.b64  	%rd5836, %rd5835, %rd5811;
	not.b64 	%rd5837, %rd5817;
	and.b64  	%rd5838, %rd5780, %rd5837;
	xor.b64  	%rd5839, %rd5838, %rd5823;
	not.b64 	%rd5840, %rd5780;
	and.b64  	%rd5841, %rd5805, %rd5840;
	xor.b64  	%rd5842, %rd5841, %rd5817;
	not.b64 	%rd5843, %rd5806;
	and.b64  	%rd5844, %rd5827, %rd5843;
	xor.b64  	%rd5845, %rd5844, %rd5822;
	not.b64 	%rd5846, %rd5827;
	and.b64  	%rd5847, %rd5820, %rd5846;
	xor.b64  	%rd5848, %rd5847, %rd5806;
	not.b64 	%rd5849, %rd5820;
	and.b64  	%rd5850, %rd5807, %rd5849;
	xor.b64  	%rd5851, %rd5850, %rd5827;
	not.b64 	%rd5852, %rd5807;
	and.b64  	%rd5853, %rd5822, %rd5852;
	xor.b64  	%rd5854, %rd5853, %rd5820;
	not.b64 	%rd5855, %rd5822;
	and.b64  	%rd5856, %rd5806, %rd5855;
	xor.b64  	%rd5857, %rd5856, %rd5807;
	not.b64 	%rd5858, %rd5826;
	and.b64  	%rd5859, %rd5812, %rd5858;
	xor.b64  	%rd5860, %rd5859, %rd5828;
	not.b64 	%rd5861, %rd5812;
	and.b64  	%rd5862, %rd5813, %rd5861;
	xor.b64  	%rd5863, %rd5862, %rd5826;
	not.b64 	%rd5864, %rd5813;
	and.b64  	%rd5865, %rd5809, %rd5864;
	xor.b64  	%rd5866, %rd5865, %rd5812;
	not.b64 	%rd5867, %rd5809;
	and.b64  	%rd5868, %rd5828, %rd5867;
	xor.b64  	%rd5869, %rd5868, %rd5813;
	not.b64 	%rd5870, %rd5828;
	and.b64  	%rd5871, %rd5826, %rd5870;
	xor.b64  	%rd5872, %rd5871, %rd5809;
	not.b64 	%rd5873, %rd5821;
	and.b64  	%rd5874, %rd5825, %rd5873;
	xor.b64  	%rd5875, %rd5874, %rd5816;
	not.b64 	%rd5876, %rd5825;
	and.b64  	%rd5877, %rd5824, %rd5876;
	xor.b64  	%rd5878, %rd5877, %rd5821;
	not.b64 	%rd5879, %rd5824;
	and.b64  	%rd5880, %rd5814, %rd5879;
	xor.b64  	%rd5881, %rd5880, %rd5825;
	not.b64 	%rd5882, %rd5814;
	and.b64  	%rd5883, %rd5816, %rd5882;
	xor.b64  	%rd5884, %rd5883, %rd5824;
	not.b64 	%rd5885, %rd5816;
	and.b64  	%rd5886, %rd5821, %rd5885;
	xor.b64  	%rd5887, %rd5886, %rd5814;
	not.b64 	%rd5888, %rd5819;
	and.b64  	%rd5889, %rd5808, %rd5888;
	xor.b64  	%rd5890, %rd5889, %rd5810;
	not.b64 	%rd5891, %rd5808;
	and.b64  	%rd5892, %rd5815, %rd5891;
	xor.b64  	%rd5893, %rd5892, %rd5819;
	not.b64 	%rd5894, %rd5815;
	and.b64  	%rd5895, %rd5818, %rd5894;
	xor.b64  	%rd5896, %rd5895, %rd5808;
	not.b64 	%rd5897, %rd5818;
	and.b64  	%rd5898, %rd5810, %rd5897;
	xor.b64  	%rd5899, %rd5898, %rd5815;
	not.b64 	%rd5900, %rd5810;
	and.b64  	%rd5901, %rd5819, %rd5900;
	xor.b64  	%rd5902, %rd5901, %rd5818;
	xor.b64  	%rd5903, %rd5780, %rd5830;
	xor.b64  	%rd5904, %rd5903, -9223372036854742903;
	xor.b64  	%rd5905, %rd5904, %rd5845;
	xor.b64  	%rd5906, %rd5905, %rd5860;
	xor.b64  	%rd5907, %rd5906, %rd5875;
	xor.b64  	%rd5908, %rd5907, %rd5890;
	xor.b64  	%rd5909, %rd5833, %rd5848;
	xor.b64  	%rd5910, %rd5909, %rd5863;
	xor.b64  	%rd5911, %rd5910, %rd5878;
	xor.b64  	%rd5912, %rd5911, %rd5893;
	xor.b64  	%rd5913, %rd5836, %rd5851;
	xor.b64  	%rd5914, %rd5913, %rd5866;
	xor.b64  	%rd5915, %rd5914, %rd5881;
	xor.b64  	%rd5916, %rd5915, %rd5896;
	xor.b64  	%rd5917, %rd5839, %rd5854;
	xor.b64  	%rd5918, %rd5917, %rd5869;
	xor.b64  	%rd5919, %rd5918, %rd5884;
	xor.b64  	%rd5920, %rd5919, %rd5899;
	xor.b64  	%rd5921, %rd5842, %rd5857;
	xor.b64  	%rd5922, %rd5921, %rd5872;
	xor.b64  	%rd5923, %rd5922, %rd5887;
	xor.b64  	%rd5924, %rd5923, %rd5902;
	mov.b64 	{%r4398, %r4399}, %rd5912;
	shf.l.wrap.b32 	%r4400, %r4398, %r4399, 1;
	shf.l.wrap.b32 	%r4401, %r4399, %r4398, 1;
	mov.b64 	%rd5925, {%r4401, %r4400};
	xor.b64  	%rd5926, %rd5925, %rd5924;
	mov.b64 	{%r4402, %r4403}, %rd5916;
	shf.l.wrap.b32 	%r4404, %r4402, %r4403, 1;
	shf.l.wrap.b32 	%r4405, %r4403, %r4402, 1;
	mov.b64 	%rd5927, {%r4405, %r4404};
	xor.b64  	%rd5928, %rd5927, %rd5908;
	mov.b64 	{%r4406, %r4407}, %rd5920;
	shf.l.wrap.b32 	%r4408, %r4406, %r4407, 1;
	shf.l.wrap.b32 	%r4409, %r4407, %r4406, 1;
	mov.b64 	%rd5929, {%r4409, %r4408};
	xor.b64  	%rd5930, %rd5929, %rd5912;
	mov.b64 	{%r4410, %r4411}, %rd5924;
	shf.l.wrap.b32 	%r4412, %r4410, %r4411, 1;
	shf.l.wrap.b32 	%r4413, %r4411, %r4410, 1;
	mov.b64 	%rd5931, {%r4413, %r4412};
	xor.b64  	%rd5932, %rd5931, %rd5916;
	mov.b64 	{%r4414, %r4415}, %rd5908;
	shf.l.wrap.b32 	%r4416, %r4414, %r4415, 1;
	shf.l.wrap.b32 	%r4417, %r4415, %r4414, 1;
	mov.b64 	%rd5933, {%r4417, %r4416};
	xor.b64  	%rd5934, %rd5933, %rd5920;
	xor.b64  	%rd5935, %rd5926, %rd5904;
	xor.b64  	%rd5936, %rd5926, %rd5845;
	xor.b64  	%rd5937, %rd5926, %rd5860;
	xor.b64  	%rd5938, %rd5926, %rd5875;
	xor.b64  	%rd5939, %rd5926, %rd5890;
	xor.b64  	%rd5940, %rd5928, %rd5833;
	xor.b64  	%rd5941, %rd5928, %rd5848;
	xor.b64  	%rd5942, %rd5928, %rd5863;
	xor.b64  	%rd5943, %rd5928, %rd5878;
	xor.b64  	%rd5944, %rd5928, %rd5893;
	xor.b64  	%rd5945, %rd5930, %rd5836;
	xor.b64  	%rd5946, %rd5930, %rd5851;
	xor.b64  	%rd5947, %rd5930, %rd5866;
	xor.b64  	%rd5948, %rd5930, %rd5881;
	xor.b64  	%rd5949, %rd5930, %rd5896;
	xor.b64  	%rd5950, %rd5932, %rd5839;
	xor.b64  	%rd5951, %rd5932, %rd5854;
	xor.b64  	%rd5952, %rd5932, %rd5869;
	xor.b64  	%rd5953, %rd5932, %rd5884;
	xor.b64  	%rd5954, %rd5932, %rd5899;
	xor.b64  	%rd5955, %rd5934, %rd5842;
	xor.b64  	%rd5956, %rd5934, %rd5857;
	xor.b64  	%rd5957, %rd5934, %rd5872;
	xor.b64  	%rd5958, %rd5934, %rd5887;
	xor.b64  	%rd5959, %rd5934, %rd5902;
	mov.b64 	{%r4418, %r4419}, %rd5941;
	shf.l.wrap.b32 	%r4420, %r4419, %r4418, 12;
	shf.l.wrap.b32 	%r4421, %r4418, %r4419, 12;
	mov.b64 	%rd5960, {%r4421, %r4420};
	mov.b64 	{%r4422, %r4423}, %rd5956;
	shf.l.wrap.b32 	%r4424, %r4422, %r4423, 20;
	shf.l.wrap.b32 	%r4425, %r4423, %r4422, 20;
	mov.b64 	%rd5961, {%r4425, %r4424};
	mov.b64 	{%r4426, %r4427}, %rd5949;
	shf.l.wrap.b32 	%r4428, %r4427, %r4426, 29;
	shf.l.wrap.b32 	%r4429, %r4426, %r4427, 29;
	mov.b64 	%rd5962, {%r4429, %r4428};
	mov.b64 	{%r4430, %r4431}, %rd5957;
	shf.l.wrap.b32 	%r4432, %r4431, %r4430, 7;
	shf.l.wrap.b32 	%r4433, %r4430, %r4431, 7;
	mov.b64 	%rd5963, {%r4433, %r4432};
	mov.b64 	{%r4434, %r4435}, %rd5939;
	shf.l.wrap.b32 	%r4436, %r4434, %r4435, 18;
	shf.l.wrap.b32 	%r4437, %r4435, %r4434, 18;
	mov.b64 	%rd5964, {%r4437, %r4436};
	mov.b64 	{%r4438, %r4439}, %rd5945;
	shf.l.wrap.b32 	%r4440, %r4439, %r4438, 30;
	shf.l.wrap.b32 	%r4441, %r4438, %r4439, 30;
	mov.b64 	%rd5965, {%r4441, %r4440};
	mov.b64 	{%r4442, %r4443}, %rd5947;
	shf.l.wrap.b32 	%r4444, %r4443, %r4442, 11;
	shf.l.wrap.b32 	%r4445, %r4442, %r4443, 11;
	mov.b64 	%rd5966, {%r4445, %r4444};
	mov.b64 	{%r4446, %r4447}, %rd5952;
	shf.l.wrap.b32 	%r4448, %r4446, %r4447, 25;
	shf.l.wrap.b32 	%r4449, %r4447, %r4446, 25;
	mov.b64 	%rd5967, {%r4449, %r4448};
	mov.b64 	{%r4450, %r4451}, %rd5958;
	shf.l.wrap.b32 	%r4452, %r4450, %r4451, 8;
	shf.l.wrap.b32 	%r4453, %r4451, %r4450, 8;
	mov.b64 	%rd5968, {%r4453, %r4452};
	mov.b64 	{%r4454, %r4455}, %rd5954;
	shf.l.wrap.b32 	%r4456, %r4455, %r4454, 24;
	shf.l.wrap.b32 	%r4457, %r4454, %r4455, 24;
	mov.b64 	%rd5969, {%r4457, %r4456};
	mov.b64 	{%r4458, %r4459}, %rd5938;
	shf.l.wrap.b32 	%r4460, %r4459, %r4458, 9;
	shf.l.wrap.b32 	%r4461, %r4458, %r4459, 9;
	mov.b64 	%rd5970, {%r4461, %r4460};
	mov.b64 	{%r4462, %r4463}, %rd5955;
	shf.l.wrap.b32 	%r4464, %r4462, %r4463, 27;
	shf.l.wrap.b32 	%r4465, %r4463, %r4462, 27;
	mov.b64 	%rd5971, {%r4465, %r4464};
	mov.b64 	{%r4466, %r4467}, %rd5959;
	shf.l.wrap.b32 	%r4468, %r4466, %r4467, 14;
	shf.l.wrap.b32 	%r4469, %r4467, %r4466, 14;
	mov.b64 	%rd5972, {%r4469, %r4468};
	mov.b64 	{%r4470, %r4471}, %rd5944;
	shf.l.wrap.b32 	%r4472, %r4470, %r4471, 2;
	shf.l.wrap.b32 	%r4473, %r4471, %r4470, 2;
	mov.b64 	%rd5973, {%r4473, %r4472};
	mov.b64 	{%r4474, %r4475}, %rd5951;
	shf.l.wrap.b32 	%r4476, %r4475, %r4474, 23;
	shf.l.wrap.b32 	%r4477, %r4474, %r4475, 23;
	mov.b64 	%rd5974, {%r4477, %r4476};
	mov.b64 	{%r4478, %r4479}, %rd5943;
	shf.l.wrap.b32 	%r4480, %r4479, %r4478, 13;
	shf.l.wrap.b32 	%r4481, %r4478, %r4479, 13;
	mov.b64 	%rd5975, {%r4481, %r4480};
	mov.b64 	{%r4482, %r4483}, %rd5936;
	shf.l.wrap.b32 	%r4484, %r4483, %r4482, 4;
	shf.l.wrap.b32 	%r4485, %r4482, %r4483, 4;
	mov.b64 	%rd5976, {%r4485, %r4484};
	mov.b64 	{%r4486, %r4487}, %rd5950;
	shf.l.wrap.b32 	%r4488, %r4486, %r4487, 28;
	shf.l.wrap.b32 	%r4489, %r4487, %r4486, 28;
	mov.b64 	%rd5977, {%r4489, %r4488};
	mov.b64 	{%r4490, %r4491}, %rd5953;
	shf.l.wrap.b32 	%r4492, %r4490, %r4491, 21;
	shf.l.wrap.b32 	%r4493, %r4491, %r4490, 21;
	mov.b64 	%rd5978, {%r4493, %r4492};
	mov.b64 	{%r4494, %r4495}, %rd5948;
	shf.l.wrap.b32 	%r4496, %r4494, %r4495, 15;
	shf.l.wrap.b32 	%r4497, %r4495, %r4494, 15;
	mov.b64 	%rd5979, {%r4497, %r4496};
	mov.b64 	{%r4498, %r4499}, %rd5942;
	shf.l.wrap.b32 	%r4500, %r4498, %r4499, 10;
	shf.l.wrap.b32 	%r4501, %r4499, %r4498, 10;
	mov.b64 	%rd5980, {%r4501, %r4500};
	mov.b64 	{%r4502, %r4503}, %rd5946;
	shf.l.wrap.b32 	%r4504, %r4502, %r4503, 6;
	shf.l.wrap.b32 	%r4505, %r4503, %r4502, 6;
	mov.b64 	%rd5981, {%r4505, %r4504};
	mov.b64 	{%r4506, %r4507}, %rd5937;
	shf.l.wrap.b32 	%r4508, %r4506, %r4507, 3;
	shf.l.wrap.b32 	%r4509, %r4507, %r4506, 3;
	mov.b64 	%rd5982, {%r4509, %r4508};
	mov.b64 	{%r4510, %r4511}, %rd5940;
	shf.l.wrap.b32 	%r4512, %r4510, %r4511, 1;
	shf.l.wrap.b32 	%r4513, %r4511, %r4510, 1;
	mov.b64 	%rd5983, {%r4513, %r4512};
	not.b64 	%rd5984, %rd5960;
	and.b64  	%rd5985, %rd5966, %rd5984;
	not.b64 	%rd5986, %rd5966;
	and.b64  	%rd5987, %rd5978, %rd5986;
	xor.b64  	%rd5988, %rd5987, %rd5960;
	not.b64 	%rd5989, %rd5978;
	and.b64  	%rd5990, %rd5972, %rd5989;
	xor.b64  	%rd5991, %rd5990, %rd5966;
	not.b64 	%rd5992, %rd5972;
	and.b64  	%rd5993, %rd5935, %rd5992;
	xor.b64  	%rd5994, %rd5993, %rd5978;
	not.b64 	%rd5995, %rd5935;
	and.b64  	%rd5996, %rd5960, %rd5995;
	xor.b64  	%rd5997, %rd5996, %rd5972;
	not.b64 	%rd5998, %rd5961;
	and.b64  	%rd5999, %rd5982, %rd5998;
	xor.b64  	%rd6000, %rd5999, %rd5977;
	not.b64 	%rd6001, %rd5982;
	and.b64  	%rd6002, %rd5975, %rd6001;
	xor.b64  	%rd6003, %rd6002, %rd5961;
	not.b64 	%rd6004, %rd5975;
	and.b64  	%rd6005, %rd5962, %rd6004;
	xor.b64  	%rd6006, %rd6005, %rd5982;
	not.b64 	%rd6007, %rd5962;
	and.b64  	%rd6008, %rd5977, %rd6007;
	xor.b64  	%rd6009, %rd6008, %rd5975;
	not.b64 	%rd6010, %rd5977;
	and.b64  	%rd6011, %rd5961, %rd6010;
	xor.b64  	%rd6012, %rd6011, %rd5962;
	not.b64 	%rd6013, %rd5981;
	and.b64  	%rd6014, %rd5967, %rd6013;
	xor.b64  	%rd6015, %rd6014, %rd5983;
	not.b64 	%rd6016, %rd5967;
	and.b64  	%rd6017, %rd5968, %rd6016;
	xor.b64  	%rd6018, %rd6017, %rd5981;
	not.b64 	%rd6019, %rd5968;
	and.b64  	%rd6020, %rd5964, %rd6019;
	xor.b64  	%rd6021, %rd6020, %rd5967;
	not.b64 	%rd6022, %rd5964;
	and.b64  	%rd6023, %rd5983, %rd6022;
	xor.b64  	%rd6024, %rd6023, %rd5968;
	not.b64 	%rd6025, %rd5983;
	and.b64  	%rd6026, %rd5981, %rd6025;
	xor.b64  	%rd6027, %rd6026, %rd5964;
	not.b64 	%rd6028, %rd5976;
	and.b64  	%rd6029, %rd5980, %rd6028;
	xor.b64  	%rd6030, %rd6029, %rd5971;
	not.b64 	%rd6031, %rd5980;
	and.b64  	%rd6032, %rd5979, %rd6031;
	xor.b64  	%rd6033, %rd6032, %rd5976;
	not.b64 	%rd6034, %rd5979;
	and.b64  	%rd6035, %rd5969, %rd6034;
	xor.b64  	%rd6036, %rd6035, %rd5980;
	not.b64 	%rd6037, %rd5969;
	and.b64  	%rd6038, %rd5971, %rd6037;
	xor.b64  	%rd6039, %rd6038, %rd5979;
	not.b64 	%rd6040, %rd5971;
	and.b64  	%rd6041, %rd5976, %rd6040;
	xor.b64  	%rd6042, %rd6041, %rd5969;
	not.b64 	%rd6043, %rd5974;
	and.b64  	%rd6044, %rd5963, %rd6043;
	xor.b64  	%rd6045, %rd6044, %rd5965;
	not.b64 	%rd6046, %rd5963;
	and.b64  	%rd6047, %rd5970, %rd6046;
	xor.b64  	%rd6048, %rd6047, %rd5974;
	not.b64 	%rd6049, %rd5970;
	and.b64  	%rd6050, %rd5973, %rd6049;
	xor.b64  	%rd6051, %rd6050, %rd5963;
	not.b64 	%rd6052, %rd5973;
	and.b64  	%rd6053, %rd5965, %rd6052;
	xor.b64  	%rd6054, %rd6053, %rd5970;
	not.b64 	%rd6055, %rd5965;
	and.b64  	%rd6056, %rd5974, %rd6055;
	xor.b64  	%rd6057, %rd6056, %rd5973;
	xor.b64  	%rd6058, %rd5935, %rd5985;
	xor.b64  	%rd6059, %rd6058, -9223372036854743037;
	xor.b64  	%rd6060, %rd6059, %rd6000;
	xor.b64  	%rd6061, %rd6060, %rd6015;
	xor.b64  	%rd6062, %rd6061, %rd6030;
	xor.b64  	%rd6063, %rd6062, %rd6045;
	xor.b64  	%rd6064, %rd5988, %rd6003;
	xor.b64  	%rd6065, %rd6064, %rd6018;
	xor.b64  	%rd6066, %rd6065, %rd6033;
	xor.b64  	%rd6067, %rd6066, %rd6048;
	xor.b64  	%rd6068, %rd5991, %rd6006;
	xor.b64  	%rd6069, %rd6068, %rd6021;
	xor.b64  	%rd6070, %rd6069, %rd6036;
	xor.b64  	%rd6071, %rd6070, %rd6051;
	xor.b64  	%rd6072, %rd5994, %rd6009;
	xor.b64  	%rd6073, %rd6072, %rd6024;
	xor.b64  	%rd6074, %rd6073, %rd6039;
	xor.b64  	%rd6075, %rd6074, %rd6054;
	xor.b64  	%rd6076, %rd5997, %rd6012;
	xor.b64  	%rd6077, %rd6076, %rd6027;
	xor.b64  	%rd6078, %rd6077, %rd6042;
	xor.b64  	%rd6079, %rd6078, %rd6057;
	mov.b64 	{%r4514, %r4515}, %rd6067;
	shf.l.wrap.b32 	%r4516, %r4514, %r4515, 1;
	shf.l.wrap.b32 	%r4517, %r4515, %r4514, 1;
	mov.b64 	%rd6080, {%r4517, %r4516};
	xor.b64  	%rd6081, %rd6080, %rd6079;
	mov.b64 	{%r4518, %r4519}, %rd6071;
	shf.l.wrap.b32 	%r4520, %r4518, %r4519, 1;
	shf.l.wrap.b32 	%r4521, %r4519, %r4518, 1;
	mov.b64 	%rd6082, {%r4521, %r4520};
	xor.b64  	%rd6083, %rd6082, %rd6063;
	mov.b64 	{%r4522, %r4523}, %rd6075;
	shf.l.wrap.b32 	%r4524, %r4522, %r4523, 1;
	shf.l.wrap.b32 	%r4525, %r4523, %r4522, 1;
	mov.b64 	%rd6084, {%r4525, %r4524};
	xor.b64  	%rd6085, %rd6084, %rd6067;
	mov.b64 	{%r4526, %r4527}, %rd6079;
	shf.l.wrap.b32 	%r4528, %r4526, %r4527, 1;
	shf.l.wrap.b32 	%r4529, %r4527, %r4526, 1;
	mov.b64 	%rd6086, {%r4529, %r4528};
	xor.b64  	%rd6087, %rd6086, %rd6071;
	mov.b64 	{%r4530, %r4531}, %rd6063;
	shf.l.wrap.b32 	%r4532, %r4530, %r4531, 1;
	shf.l.wrap.b32 	%r4533, %r4531, %r4530, 1;
	mov.b64 	%rd6088, {%r4533, %r4532};
	xor.b64  	%rd6089, %rd6088, %rd6075;
	xor.b64  	%rd6090, %rd6081, %rd6059;
	xor.b64  	%rd6091, %rd6081, %rd6000;
	xor.b64  	%rd6092, %rd6081, %rd6015;
	xor.b64  	%rd6093, %rd6081, %rd6030;
	xor.b64  	%rd6094, %rd6081, %rd6045;
	xor.b64  	%rd6095, %rd6083, %rd5988;
	xor.b64  	%rd6096, %rd6083, %rd6003;
	xor.b64  	%rd6097, %rd6083, %rd6018;
	xor.b64  	%rd6098, %rd6083, %rd6033;
	xor.b64  	%rd6099, %rd6083, %rd6048;
	xor.b64  	%rd6100, %rd6085, %rd5991;
	xor.b64  	%rd6101, %rd6085, %rd6006;
	xor.b64  	%rd6102, %rd6085, %rd6021;
	xor.b64  	%rd6103, %rd6085, %rd6036;
	xor.b64  	%rd6104, %rd6085, %rd6051;
	xor.b64  	%rd6105, %rd6087, %rd5994;
	xor.b64  	%rd6106, %rd6087, %rd6009;
	xor.b64  	%rd6107, %rd6087, %rd6024;
	xor.b64  	%rd6108, %rd6087, %rd6039;
	xor.b64  	%rd6109, %rd6087, %rd6054;
	xor.b64  	%rd6110, %rd6089, %rd5997;
	xor.b64  	%rd6111, %rd6089, %rd6012;
	xor.b64  	%rd6112, %rd6089, %rd6027;
	xor.b64  	%rd6113, %rd6089, %rd6042;
	xor.b64  	%rd6114, %rd6089, %rd6057;
	mov.b64 	{%r4534, %r4535}, %rd6096;
	shf.l.wrap.b32 	%r4536, %r4535, %r4534, 12;
	shf.l.wrap.b32 	%r4537, %r4534, %r4535, 12;
	mov.b64 	%rd6115, {%r4537, %r4536};
	mov.b64 	{%r4538, %r4539}, %rd6111;
	shf.l.wrap.b32 	%r4540, %r4538, %r4539, 20;
	shf.l.wrap.b32 	%r4541, %r4539, %r4538, 20;
	mov.b64 	%rd6116, {%r4541, %r4540};
	mov.b64 	{%r4542, %r4543}, %rd6104;
	shf.l.wrap.b32 	%r4544, %r4543, %r4542, 29;
	shf.l.wrap.b32 	%r4545, %r4542, %r4543, 29;
	mov.b64 	%rd6117, {%r4545, %r4544};
	mov.b64 	{%r4546, %r4547}, %rd6112;
	shf.l.wrap.b32 	%r4548, %r4547, %r4546, 7;
	shf.l.wrap.b32 	%r4549, %r4546, %r4547, 7;
	mov.b64 	%rd6118, {%r4549, %r4548};
	mov.b64 	{%r4550, %r4551}, %rd6094;
	shf.l.wrap.b32 	%r4552, %r4550, %r4551, 18;
	shf.l.wrap.b32 	%r4553, %r4551, %r4550, 18;
	mov.b64 	%rd6119, {%r4553, %r4552};
	mov.b64 	{%r4554, %r4555}, %rd6100;
	shf.l.wrap.b32 	%r4556, %r4555, %r4554, 30;
	shf.l.wrap.b32 	%r4557, %r4554, %r4555, 30;
	mov.b64 	%rd6120, {%r4557, %r4556};
	mov.b64 	{%r4558, %r4559}, %rd6102;
	shf.l.wrap.b32 	%r4560, %r4559, %r4558, 11;
	shf.l.wrap.b32 	%r4561, %r4558, %r4559, 11;
	mov.b64 	%rd6121, {%r4561, %r4560};
	mov.b64 	{%r4562, %r4563}, %rd6107;
	shf.l.wrap.b32 	%r4564, %r4562, %r4563, 25;
	shf.l.wrap.b32 	%r4565, %r4563, %r4562, 25;
	mov.b64 	%rd6122, {%r4565, %r4564};
	mov.b64 	{%r4566, %r4567}, %rd6113;
	shf.l.wrap.b32 	%r4568, %r4566, %r4567, 8;
	shf.l.wrap.b32 	%r4569, %r4567, %r4566, 8;
	mov.b64 	%rd6123, {%r4569, %r4568};
	mov.b64 	{%r4570, %r4571}, %rd6109;
	shf.l.wrap.b32 	%r4572, %r4571, %r4570, 24;
	shf.l.wrap.b32 	%r4573, %r4570, %r4571, 24;
	mov.b64 	%rd6124, {%r4573, %r4572};
	mov.b64 	{%r4574, %r4575}, %rd6093;
	shf.l.wrap.b32 	%r4576, %r4575, %r4574, 9;
	shf.l.wrap.b32 	%r4577, %r4574, %r4575, 9;
	mov.b64 	%rd6125, {%r4577, %r4576};
	mov.b64 	{%r4578, %r4579}, %rd6110;
	shf.l.wrap.b32 	%r4580, %r4578, %r4579, 27;
	shf.l.wrap.b32 	%r4581, %r4579, %r4578, 27;
	mov.b64 	%rd6126, {%r4581, %r4580};
	mov.b64 	{%r4582, %r4583}, %rd6114;
	shf.l.wrap.b32 	%r4584, %r4582, %r4583, 14;
	shf.l.wrap.b32 	%r4585, %r4583, %r4582, 14;
	mov.b64 	%rd6127, {%r4585, %r4584};
	mov.b64 	{%r4586, %r4587}, %rd6099;
	shf.l.wrap.b32 	%r4588, %r4586, %r4587, 2;
	shf.l.wrap.b32 	%r4589, %r4587, %r4586, 2;
	mov.b64 	%rd6128, {%r4589, %r4588};
	mov.b64 	{%r4590, %r4591}, %rd6106;
	shf.l.wrap.b32 	%r4592, %r4591, %r4590, 23;
	shf.l.wrap.b32 	%r4593, %r4590, %r4591, 23;
	mov.b64 	%rd6129, {%r4593, %r4592};
	mov.b64 	{%r4594, %r4595}, %rd6098;
	shf.l.wrap.b32 	%r4596, %r4595, %r4594, 13;
	shf.l.wrap.b32 	%r4597, %r4594, %r4595, 13;
	mov.b64 	%rd6130, {%r4597, %r4596};
	mov.b64 	{%r4598, %r4599}, %rd6091;
	shf.l.wrap.b32 	%r4600, %r4599, %r4598, 4;
	shf.l.wrap.b32 	%r4601, %r4598, %r4599, 4;
	mov.b64 	%rd6131, {%r4601, %r4600};
	mov.b64 	{%r4602, %r4603}, %rd6105;
	shf.l.wrap.b32 	%r4604, %r4602, %r4603, 28;
	shf.l.wrap.b32 	%r4605, %r4603, %r4602, 28;
	mov.b64 	%rd6132, {%r4605, %r4604};
	mov.b64 	{%r4606, %r4607}, %rd6108;
	shf.l.wrap.b32 	%r4608, %r4606, %r4607, 21;
	shf.l.wrap.b32 	%r4609, %r4607, %r4606, 21;
	mov.b64 	%rd6133, {%r4609, %r4608};
	mov.b64 	{%r4610, %r4611}, %rd6103;
	shf.l.wrap.b32 	%r4612, %r4610, %r4611, 15;
	shf.l.wrap.b32 	%r4613, %r4611, %r4610, 15;
	mov.b64 	%rd6134, {%r4613, %r4612};
	mov.b64 	{%r4614, %r4615}, %rd6097;
	shf.l.wrap.b32 	%r4616, %r4614, %r4615, 10;
	shf.l.wrap.b32 	%r4617, %r4615, %r4614, 10;
	mov.b64 	%rd6135, {%r4617, %r4616};
	mov.b64 	{%r4618, %r4619}, %rd6101;
	shf.l.wrap.b32 	%r4620, %r4618, %r4619, 6;
	shf.l.wrap.b32 	%r4621, %r4619, %r4618, 6;
	mov.b64 	%rd6136, {%r4621, %r4620};
	mov.b64 	{%r4622, %r4623}, %rd6092;
	shf.l.wrap.b32 	%r4624, %r4622, %r4623, 3;
	shf.l.wrap.b32 	%r4625, %r4623, %r4622, 3;
	mov.b64 	%rd6137, {%r4625, %r4624};
	mov.b64 	{%r4626, %r4627}, %rd6095;
	shf.l.wrap.b32 	%r4628, %r4626, %r4627, 1;
	shf.l.wrap.b32 	%r4629, %r4627, %r4626, 1;
	mov.b64 	%rd6138, {%r4629, %r4628};
	not.b64 	%rd6139, %rd6115;
	and.b64  	%rd6140, %rd6121, %rd6139;
	not.b64 	%rd6141, %rd6121;
	and.b64  	%rd6142, %rd6133, %rd6141;
	xor.b64  	%rd6143, %rd6142, %rd6115;
	not.b64 	%rd6144, %rd6133;
	and.b64  	%rd6145, %rd6127, %rd6144;
	xor.b64  	%rd6146, %rd6145, %rd6121;
	not.b64 	%rd6147, %rd6127;
	and.b64  	%rd6148, %rd6090, %rd6147;
	xor.b64  	%rd6149, %rd6148, %rd6133;
	not.b64 	%rd6150, %rd6090;
	and.b64  	%rd6151, %rd6115, %rd6150;
	xor.b64  	%rd6152, %rd6151, %rd6127;
	not.b64 	%rd6153, %rd6116;
	and.b64  	%rd6154, %rd6137, %rd6153;
	xor.b64  	%rd6155, %rd6154, %rd6132;
	not.b64 	%rd6156, %rd6137;
	and.b64  	%rd6157, %rd6130, %rd6156;
	xor.b64  	%rd6158, %rd6157, %rd6116;
	not.b64 	%rd6159, %rd6130;
	and.b64  	%rd6160, %rd6117, %rd6159;
	xor.b64  	%rd6161, %rd6160, %rd6137;
	not.b64 	%rd6162, %rd6117;
	and.b64  	%rd6163, %rd6132, %rd6162;
	xor.b64  	%rd6164, %rd6163, %rd6130;
	not.b64 	%rd6165, %rd6132;
	and.b64  	%rd6166, %rd6116, %rd6165;
	xor.b64  	%rd6167, %rd6166, %rd6117;
	not.b64 	%rd6168, %rd6136;
	and.b64  	%rd6169, %rd6122, %rd6168;
	xor.b64  	%rd6170, %rd6169, %rd6138;
	not.b64 	%rd6171, %rd6122;
	and.b64  	%rd6172, %rd6123, %rd6171;
	xor.b64  	%rd6173, %rd6172, %rd6136;
	not.b64 	%rd6174, %rd6123;
	and.b64  	%rd6175, %rd6119, %rd6174;
	xor.b64  	%rd6176, %rd6175, %rd6122;
	not.b64 	%rd6177, %rd6119;
	and.b64  	%rd6178, %rd6138, %rd6177;
	xor.b64  	%rd6179, %rd6178, %rd6123;
	not.b64 	%rd6180, %rd6138;
	and.b64  	%rd6181, %rd6136, %rd6180;
	xor.b64  	%rd6182, %rd6181, %rd6119;
	not.b64 	%rd6183, %rd6131;
	and.b64  	%rd6184, %rd6135, %rd6183;
	xor.b64  	%rd6185, %rd6184, %rd6126;
	not.b64 	%rd6186, %rd6135;
	and.b64  	%rd6187, %rd6134, %rd6186;
	xor.b64  	%rd6188, %rd6187, %rd6131;
	not.b64 	%rd6189, %rd6134;
	and.b64  	%rd6190, %rd6124, %rd6189;
	xor.b64  	%rd6191, %rd6190, %rd6135;
	not.b64 	%rd6192, %rd6124;
	and.b64  	%rd6193, %rd6126, %rd6192;
	xor.b64  	%rd6194, %rd6193, %rd6134;
	not.b64 	%rd6195, %rd6126;
	and.b64  	%rd6196, %rd6131, %rd6195;
	xor.b64  	%rd6197, %rd6196, %rd6124;
	not.b64 	%rd6198, %rd6129;
	and.b64  	%rd6199, %rd6118, %rd6198;
	xor.b64  	%rd6200, %rd6199, %rd6120;
	not.b64 	%rd6201, %rd6118;
	and.b64  	%rd6202, %rd6125, %rd6201;
	xor.b64  	%rd6203, %rd6202, %rd6129;
	not.b64 	%rd6204, %rd6125;
	and.b64  	%rd6205, %rd6128, %rd6204;
	xor.b64  	%rd6206, %rd6205, %rd6118;
	not.b64 	%rd6207, %rd6128;
	and.b64  	%rd6208, %rd6120, %rd6207;
	xor.b64  	%rd6209, %rd6208, %rd6125;
	not.b64 	%rd6210, %rd6120;
	and.b64  	%rd6211, %rd6129, %rd6210;
	xor.b64  	%rd6212, %rd6211, %rd6128;
	xor.b64  	%rd6213, %rd6090, %rd6140;
	xor.b64  	%rd6214, %rd6213, -9223372036854743038;
	xor.b64  	%rd6215, %rd6214, %rd6155;
	xor.b64  	%rd6216, %rd6215, %rd6170;
	xor.b64  	%rd6217, %rd6216, %rd6185;
	xor.b64  	%rd6218, %rd6217, %rd6200;
	xor.b64  	%rd6219, %rd6143, %rd6158;
	xor.b64  	%rd6220, %rd6219, %rd6173;
	xor.b64  	%rd6221, %rd6220, %rd6188;
	xor.b64  	%rd6222, %rd6221, %rd6203;
	xor.b64  	%rd6223, %rd6146, %rd6161;
	xor.b64  	%rd6224, %rd6223, %rd6176;
	xor.b64  	%rd6225, %rd6224, %rd6191;
	xor.b64  	%rd6226, %rd6225, %rd6206;
	xor.b64  	%rd6227, %rd6149, %rd6164;
	xor.b64  	%rd6228, %rd6227, %rd6179;
	xor.b64  	%rd6229, %rd6228, %rd6194;
	xor.b64  	%rd6230, %rd6229, %rd6209;
	xor.b64  	%rd6231, %rd6152, %rd6167;
	xor.b64  	%rd6232, %rd6231, %rd6182;
	xor.b64  	%rd6233, %rd6232, %rd6197;
	xor.b64  	%rd6234, %rd6233, %rd6212;
	mov.b64 	{%r4630, %r4631}, %rd6222;
	shf.l.wrap.b32 	%r4632, %r4630, %r4631, 1;
	shf.l.wrap.b32 	%r4633, %r4631, %r4630, 1;
	mov.b64 	%rd6235, {%r4633, %r4632};
	xor.b64  	%rd6236, %rd6235, %rd6234;
	mov.b64 	{%r4634, %r4635}, %rd6226;
	shf.l.wrap.b32 	%r4636, %r4634, %r4635, 1;
	shf.l.wrap.b32 	%r4637, %r4635, %r4634, 1;
	mov.b64 	%rd6237, {%r4637, %r4636};
	xor.b64  	%rd6238, %rd6237, %rd6218;
	mov.b64 	{%r4638, %r4639}, %rd6230;
	shf.l.wrap.b32 	%r4640, %r4638, %r4639, 1;
	shf.l.wrap.b32 	%r4641, %r4639, %r4638, 1;
	mov.b64 	%rd6239, {%r4641, %r4640};
	xor.b64  	%rd6240, %rd6239, %rd6222;
	mov.b64 	{%r4642, %r4643}, %rd6234;
	shf.l.wrap.b32 	%r4644, %r4642, %r4643, 1;
	shf.l.wrap.b32 	%r4645, %r4643, %r4642, 1;
	mov.b64 	%rd6241, {%r4645, %r4644};
	xor.b64  	%rd6242, %rd6241, %rd6226;
	mov.b64 	{%r4646, %r4647}, %rd6218;
	shf.l.wrap.b32 	%r4648, %r4646, %r4647, 1;
	shf.l.wrap.b32 	%r4649, %r4647, %r4646, 1;
	mov.b64 	%rd6243, {%r4649, %r4648};
	xor.b64  	%rd6244, %rd6243, %rd6230;
	xor.b64  	%rd6245, %rd6236, %rd6214;
	xor.b64  	%rd6246, %rd6236, %rd6155;
	xor.b64  	%rd6247, %rd6236, %rd6170;
	xor.b64  	%rd6248, %rd6236, %rd6185;
	xor.b64  	%rd6249, %rd6236, %rd6200;
	xor.b64  	%rd6250, %rd6238, %rd6143;
	xor.b64  	%rd6251, %rd6238, %rd6158;
	xor.b64  	%rd6252, %rd6238, %rd6173;
	xor.b64  	%rd6253, %rd6238, %rd6188;
	xor.b64  	%rd6254, %rd6238, %rd6203;
	xor.b64  	%rd6255, %rd6240, %rd6146;
	xor.b64  	%rd6256, %rd6240, %rd6161;
	xor.b64  	%rd6257, %rd6240, %rd6176;
	xor.b64  	%rd6258, %rd6240, %rd6191;
	xor.b64  	%rd6259, %rd6240, %rd6206;
	xor.b64  	%rd6260, %rd6242, %rd6149;
	xor.b64  	%rd6261, %rd6242, %rd6164;
	xor.b64  	%rd6262, %rd6242, %rd6179;
	xor.b64  	%rd6263, %rd6242, %rd6194;
	xor.b64  	%rd6264, %rd6242, %rd6209;
	xor.b64  	%rd6265, %rd6244, %rd6152;
	xor.b64  	%rd6266, %rd6244, %rd6167;
	xor.b64  	%rd6267, %rd6244, %rd6182;
	xor.b64  	%rd6268, %rd6244, %rd6197;
	xor.b64  	%rd6269, %rd6244, %rd6212;
	mov.b64 	{%r4650, %r4651}, %rd6251;
	shf.l.wrap.b32 	%r4652, %r4651, %r4650, 12;
	shf.l.wrap.b32 	%r4653, %r4650, %r4651, 12;
	mov.b64 	%rd6270, {%r4653, %r4652};
	mov.b64 	{%r4654, %r4655}, %rd6266;
	shf.l.wrap.b32 	%r4656, %r4654, %r4655, 20;
	shf.l.wrap.b32 	%r4657, %r4655, %r4654, 20;
	mov.b64 	%rd6271, {%r4657, %r4656};
	mov.b64 	{%r4658, %r4659}, %rd6259;
	shf.l.wrap.b32 	%r4660, %r4659, %r4658, 29;
	shf.l.wrap.b32 	%r4661, %r4658, %r4659, 29;
	mov.b64 	%rd6272, {%r4661, %r4660};
	mov.b64 	{%r4662, %r4663}, %rd6267;
	shf.l.wrap.b32 	%r4664, %r4663, %r4662, 7;
	shf.l.wrap.b32 	%r4665, %r4662, %r4663, 7;
	mov.b64 	%rd6273, {%r4665, %r4664};
	mov.b64 	{%r4666, %r4667}, %rd6249;
	shf.l.wrap.b32 	%r4668, %r4666, %r4667, 18;
	shf.l.wrap.b32 	%r4669, %r4667, %r4666, 18;
	mov.b64 	%rd6274, {%r4669, %r4668};
	mov.b64 	{%r4670, %r4671}, %rd6255;
	shf.l.wrap.b32 	%r4672, %r4671, %r4670, 30;
	shf.l.wrap.b32 	%r4673, %r4670, %r4671, 30;
	mov.b64 	%rd6275, {%r4673, %r4672};
	mov.b64 	{%r4674, %r4675}, %rd6257;
	shf.l.wrap.b32 	%r4676, %r4675, %r4674, 11;
	shf.l.wrap.b32 	%r4677, %r4674, %r4675, 11;
	mov.b64 	%rd6276, {%r4677, %r4676};
	mov.b64 	{%r4678, %r4679}, %rd6262;
	shf.l.wrap.b32 	%r4680, %r4678, %r4679, 25;
	shf.l.wrap.b32 	%r4681, %r4679, %r4678, 25;
	mov.b64 	%rd6277, {%r4681, %r4680};
	mov.b64 	{%r4682, %r4683}, %rd6268;
	shf.l.wrap.b32 	%r4684, %r4682, %r4683, 8;
	shf.l.wrap.b32 	%r4685, %r4683, %r4682, 8;
	mov.b64 	%rd6278, {%r4685, %r4684};
	mov.b64 	{%r4686, %r4687}, %rd6264;
	shf.l.wrap.b32 	%r4688, %r4687, %r4686, 24;
	shf.l.wrap.b32 	%r4689, %r4686, %r4687, 24;
	mov.b64 	%rd6279, {%r4689, %r4688};
	mov.b64 	{%r4690, %r4691}, %rd6248;
	shf.l.wrap.b32 	%r4692, %r4691, %r4690, 9;
	shf.l.wrap.b32 	%r4693, %r4690, %r4691, 9;
	mov.b64 	%rd6280, {%r4693, %r4692};
	mov.b64 	{%r4694, %r4695}, %rd6265;
	shf.l.wrap.b32 	%r4696, %r4694, %r4695, 27;
	shf.l.wrap.b32 	%r4697, %r4695, %r4694, 27;
	mov.b64 	%rd6281, {%r4697, %r4696};
	mov.b64 	{%r4698, %r4699}, %rd6269;
	shf.l.wrap.b32 	%r4700, %r4698, %r4699, 14;
	shf.l.wrap.b32 	%r4701, %r4699, %r4698, 14;
	mov.b64 	%rd6282, {%r4701, %r4700};
	mov.b64 	{%r4702, %r4703}, %rd6254;
	shf.l.wrap.b32 	%r4704, %r4702, %r4703, 2;
	shf.l.wrap.b32 	%r4705, %r4703, %r4702, 2;
	mov.b64 	%rd6283, {%r4705, %r4704};
	mov.b64 	{%r4706, %r4707}, %rd6261;
	shf.l.wrap.b32 	%r4708, %r4707, %r4706, 23;
	shf.l.wrap.b32 	%r4709, %r4706, %r4707, 23;
	mov.b64 	%rd6284, {%r4709, %r4708};
	mov.b64 	{%r4710, %r4711}, %rd6253;
	shf.l.wrap.b32 	%r4712, %r4711, %r4710, 13;
	shf.l.wrap.b32 	%r4713, %r4710, %r4711, 13;
	mov.b64 	%rd6285, {%r4713, %r4712};
	mov.b64 	{%r4714, %r4715}, %rd6246;
	shf.l.wrap.b32 	%r4716, %r4715, %r4714, 4;
	shf.l.wrap.b32 	%r4717, %r4714, %r4715, 4;
	mov.b64 	%rd6286, {%r4717, %r4716};
	mov.b64 	{%r4718, %r4719}, %rd6260;
	shf.l.wrap.b32 	%r4720, %r4718, %r4719, 28;
	shf.l.wrap.b32 	%r4721, %r4719, %r4718, 28;
	mov.b64 	%rd6287, {%r4721, %r4720};
	mov.b64 	{%r4722, %r4723}, %rd6263;
	shf.l.wrap.b32 	%r4724, %r4722, %r4723, 21;
	shf.l.wrap.b32 	%r4725, %r4723, %r4722, 21;
	mov.b64 	%rd6288, {%r4725, %r4724};
	mov.b64 	{%r4726, %r4727}, %rd6258;
	shf.l.wrap.b32 	%r4728, %r4726, %r4727, 15;
	shf.l.wrap.b32 	%r4729, %r4727, %r4726, 15;
	mov.b64 	%rd6289, {%r4729, %r4728};
	mov.b64 	{%r4730, %r4731}, %rd6252;
	shf.l.wrap.b32 	%r4732, %r4730, %r4731, 10;
	shf.l.wrap.b32 	%r4733, %r4731, %r4730, 10;
	mov.b64 	%rd6290, {%r4733, %r4732};
	mov.b64 	{%r4734, %r4735}, %rd6256;
	shf.l.wrap.b32 	%r4736, %r4734, %r4735, 6;
	shf.l.wrap.b32 	%r4737, %r4735, %r4734, 6;
	mov.b64 	%rd6291, {%r4737, %r4736};
	mov.b64 	{%r4738, %r4739}, %rd6247;
	shf.l.wrap.b32 	%r4740, %r4738, %r4739, 3;
	shf.l.wrap.b32 	%r4741, %r4739, %r4738, 3;
	mov.b64 	%rd6292, {%r4741, %r4740};
	mov.b64 	{%r4742, %r4743}, %rd6250;
	shf.l.wrap.b32 	%r4744, %r4742, %r4743, 1;
	shf.l.wrap.b32 	%r4745, %r4743, %r4742, 1;
	mov.b64 	%rd6293, {%r4745, %r4744};
	not.b64 	%rd6294, %rd6270;
	and.b64  	%rd6295, %rd6276, %rd6294;
	not.b64 	%rd6296, %rd6276;
	and.b64  	%rd6297, %rd6288, %rd6296;
	xor.b64  	%rd6298, %rd6297, %rd6270;
	not.b64 	%rd6299, %rd6288;
	and.b64  	%rd6300, %rd6282, %rd6299;
	xor.b64  	%rd6301, %rd6300, %rd6276;
	not.b64 	%rd6302, %rd6282;
	and.b64  	%rd6303, %rd6245, %rd6302;
	xor.b64  	%rd6304, %rd6303, %rd6288;
	not.b64 	%rd6305, %rd6245;
	and.b64  	%rd6306, %rd6270, %rd6305;
	xor.b64  	%rd6307, %rd6306, %rd6282;
	not.b64 	%rd6308, %rd6271;
	and.b64  	%rd6309, %rd6292, %rd6308;
	xor.b64  	%rd6310, %rd6309, %rd6287;
	not.b64 	%rd6311, %rd6292;
	and.b64  	%rd6312, %rd6285, %rd6311;
	xor.b64  	%rd6313, %rd6312, %rd6271;
	not.b64 	%rd6314, %rd6285;
	and.b64  	%rd6315, %rd6272, %rd6314;
	xor.b64  	%rd6316, %rd6315, %rd6292;
	not.b64 	%rd6317, %rd6272;
	and.b64  	%rd6318, %rd6287, %rd6317;
	xor.b64  	%rd6319, %rd6318, %rd6285;
	not.b64 	%rd6320, %rd6287;
	and.b64  	%rd6321, %rd6271, %rd6320;
	xor.b64  	%rd6322, %rd6321, %rd6272;
	not.b64 	%rd6323, %rd6291;
	and.b64  	%rd6324, %rd6277, %rd6323;
	xor.b64  	%rd6325, %rd6324, %rd6293;
	not.b64 	%rd6326, %rd6277;
	and.b64  	%rd6327, %rd6278, %rd6326;
	xor.b64  	%rd6328, %rd6327, %rd6291;
	not.b64 	%rd6329, %rd6278;
	and.b64  	%rd6330, %rd6274, %rd6329;
	xor.b64  	%rd6331, %rd6330, %rd6277;
	not.b64 	%rd6332, %rd6274;
	and.b64  	%rd6333, %rd6293, %rd6332;
	xor.b64  	%rd6334, %rd6333, %rd6278;
	not.b64 	%rd6335, %rd6293;
	and.b64  	%rd6336, %rd6291, %rd6335;
	xor.b64  	%rd6337, %rd6336, %rd6274;
	not.b64 	%rd6338, %rd6286;
	and.b64  	%rd6339, %rd6290, %rd6338;
	xor.b64  	%rd6340, %rd6339, %rd6281;
	not.b64 	%rd6341, %rd6290;
	and.b64  	%rd6342, %rd6289, %rd6341;
	xor.b64  	%rd6343, %rd6342, %rd6286;
	not.b64 	%rd6344, %rd6289;
	and.b64  	%rd6345, %rd6279, %rd6344;
	xor.b64  	%rd6346, %rd6345, %rd6290;
	not.b64 	%rd6347, %rd6279;
	and.b64  	%rd6348, %rd6281, %rd6347;
	xor.b64  	%rd6349, %rd6348, %rd6289;
	not.b64 	%rd6350, %rd6281;
	and.b64  	%rd6351, %rd6286, %rd6350;
	xor.b64  	%rd6352, %rd6351, %rd6279;
	not.b64 	%rd6353, %rd6284;
	and.b64  	%rd6354, %rd6273, %rd6353;
	xor.b64  	%rd6355, %rd6354, %rd6275;
	not.b64 	%rd6356, %rd6273;
	and.b64  	%rd6357, %rd6280, %rd6356;
	xor.b64  	%rd6358, %rd6357, %rd6284;
	not.b64 	%rd6359, %rd6280;
	and.b64  	%rd6360, %rd6283, %rd6359;
	xor.b64  	%rd6361, %rd6360, %rd6273;
	not.b64 	%rd6362, %rd6283;
	and.b64  	%rd6363, %rd6275, %rd6362;
	xor.b64  	%rd6364, %rd6363, %rd6280;
	not.b64 	%rd6365, %rd6275;
	and.b64  	%rd6366, %rd6284, %rd6365;
	xor.b64  	%rd6367, %rd6366, %rd6283;
	xor.b64  	%rd6368, %rd6245, %rd6295;
	xor.b64  	%rd6369, %rd6368, -9223372036854775680;
	xor.b64  	%rd6370, %rd6369, %rd6310;
	xor.b64  	%rd6371, %rd6370, %rd6325;
	xor.b64  	%rd6372, %rd6371, %rd6340;
	xor.b64  	%rd6373, %rd6372, %rd6355;
	xor.b64  	%rd6374, %rd6298, %rd6313;
	xor.b64  	%rd6375, %rd6374, %rd6328;
	xor.b64  	%rd6376, %rd6375, %rd6343;
	xor.b64  	%rd6377, %rd6376, %rd6358;
	xor.b64  	%rd6378, %rd6301, %rd6316;
	xor.b64  	%rd6379, %rd6378, %rd6331;
	xor.b64  	%rd6380, %rd6379, %rd6346;
	xor.b64  	%rd6381, %rd6380, %rd6361;
	xor.b64  	%rd6382, %rd6304, %rd6319;
	xor.b64  	%rd6383, %rd6382, %rd6334;
	xor.b64  	%rd6384, %rd6383, %rd6349;
	xor.b64  	%rd6385, %rd6384, %rd6364;
	xor.b64  	%rd6386, %rd6307, %rd6322;
	xor.b64  	%rd6387, %rd6386, %rd6337;
	xor.b64  	%rd6388, %rd6387, %rd6352;
	xor.b64  	%rd6389, %rd6388, %rd6367;
	mov.b64 	{%r4746, %r4747}, %rd6377;
	shf.l.wrap.b32 	%r4748, %r4746, %r4747, 1;
	shf.l.wrap.b32 	%r4749, %r4747, %r4746, 1;
	mov.b64 	%rd6390, {%r4749, %r4748};
	xor.b64  	%rd6391, %rd6390, %rd6389;
	mov.b64 	{%r4750, %r4751}, %rd6381;
	shf.l.wrap.b32 	%r4752, %r4750, %r4751, 1;
	shf.l.wrap.b32 	%r4753, %r4751, %r4750, 1;
	mov.b64 	%rd6392, {%r4753, %r4752};
	xor.b64  	%rd6393, %rd6392, %rd6373;
	mov.b64 	{%r4754, %r4755}, %rd6385;
	shf.l.wrap.b32 	%r4756, %r4754, %r4755, 1;
	shf.l.wrap.b32 	%r4757, %r4755, %r4754, 1;
	mov.b64 	%rd6394, {%r4757, %r4756};
	xor.b64  	%rd6395, %rd6394, %rd6377;
	mov.b64 	{%r4758, %r4759}, %rd6389;
	shf.l.wrap.b32 	%r4760, %r4758, %r4759, 1;
	shf.l.wrap.b32 	%r4761, %r4759, %r4758, 1;
	mov.b64 	%rd6396, {%r4761, %r4760};
	xor.b64  	%rd6397, %rd6396, %rd6381;
	mov.b64 	{%r4762, %r4763}, %rd6373;
	shf.l.wrap.b32 	%r4764, %r4762, %r4763, 1;
	shf.l.wrap.b32 	%r4765, %r4763, %r4762, 1;
	mov.b64 	%rd6398, {%r4765, %r4764};
	xor.b64  	%rd6399, %rd6398, %rd6385;
	xor.b64  	%rd6400, %rd6391, %rd6369;
	xor.b64  	%rd6401, %rd6391, %rd6310;
	xor.b64  	%rd6402, %rd6391, %rd6325;
	xor.b64  	%rd6403, %rd6391, %rd6340;
	xor.b64  	%rd6404, %rd6391, %rd6355;
	xor.b64  	%rd6405, %rd6393, %rd6298;
	xor.b64  	%rd6406, %rd6393, %rd6313;
	xor.b64  	%rd6407, %rd6393, %rd6328;
	xor.b64  	%rd6408, %rd6393, %rd6343;
	xor.b64  	%rd6409, %rd6393, %rd6358;
	xor.b64  	%rd6410, %rd6395, %rd6301;
	xor.b64  	%rd6411, %rd6395, %rd6316;
	xor.b64  	%rd6412, %rd6395, %rd6331;
	xor.b64  	%rd6413, %rd6395, %rd6346;
	xor.b64  	%rd6414, %rd6395, %rd6361;
	xor.b64  	%rd6415, %rd6397, %rd6304;
	xor.b64  	%rd6416, %rd6397, %rd6319;
	xor.b64  	%rd6417, %rd6397, %rd6334;
	xor.b64  	%rd6418, %rd6397, %rd6349;
	xor.b64  	%rd6419, %rd6397, %rd6364;
	xor.b64  	%rd6420, %rd6399, %rd6307;
	xor.b64  	%rd6421, %rd6399, %rd6322;
	xor.b64  	%rd6422, %rd6399, %rd6337;
	xor.b64  	%rd6423, %rd6399, %rd6352;
	xor.b64  	%rd6424, %rd6399, %rd6367;
	mov.b64 	{%r4766, %r4767}, %rd6406;
	shf.l.wrap.b32 	%r4768, %r4767, %r4766, 12;
	shf.l.wrap.b32 	%r4769, %r4766, %r4767, 12;
	mov.b64 	%rd6425, {%r4769, %r4768};
	mov.b64 	{%r4770, %r4771}, %rd6421;
	shf.l.wrap.b32 	%r4772, %r4770, %r4771, 20;
	shf.l.wrap.b32 	%r4773, %r4771, %r4770, 20;
	mov.b64 	%rd6426, {%r4773, %r4772};
	mov.b64 	{%r4774, %r4775}, %rd6414;
	shf.l.wrap.b32 	%r4776, %r4775, %r4774, 29;
	shf.l.wrap.b32 	%r4777, %r4774, %r4775, 29;
	mov.b64 	%rd6427, {%r4777, %r4776};
	mov.b64 	{%r4778, %r4779}, %rd6422;
	shf.l.wrap.b32 	%r4780, %r4779, %r4778, 7;
	shf.l.wrap.b32 	%r4781, %r4778, %r4779, 7;
	mov.b64 	%rd6428, {%r4781, %r4780};
	mov.b64 	{%r4782, %r4783}, %rd6404;
	shf.l.wrap.b32 	%r4784, %r4782, %r4783, 18;
	shf.l.wrap.b32 	%r4785, %r4783, %r4782, 18;
	mov.b64 	%rd6429, {%r4785, %r4784};
	mov.b64 	{%r4786, %r4787}, %rd6410;
	shf.l.wrap.b32 	%r4788, %r4787, %r4786, 30;
	shf.l.wrap.b32 	%r4789, %r4786, %r4787, 30;
	mov.b64 	%rd6430, {%r4789, %r4788};
	mov.b64 	{%r4790, %r4791}, %rd6412;
	shf.l.wrap.b32 	%r4792, %r4791, %r4790, 11;
	shf.l.wrap.b32 	%r4793, %r4790, %r4791, 11;
	mov.b64 	%rd6431, {%r4793, %r4792};
	mov.b64 	{%r4794, %r4795}, %rd6417;
	shf.l.wrap.b32 	%r4796, %r4794, %r4795, 25;
	shf.l.wrap.b32 	%r4797, %r4795, %r4794, 25;
	mov.b64 	%rd6432, {%r4797, %r4796};
	mov.b64 	{%r4798, %r4799}, %rd6423;
	shf.l.wrap.b32 	%r4800, %r4798, %r4799, 8;
	shf.l.wrap.b32 	%r4801, %r4799, %r4798, 8;
	mov.b64 	%rd6433, {%r4801, %r4800};
	mov.b64 	{%r4802, %r4803}, %rd6419;
	shf.l.wrap.b32 	%r4804, %r4803, %r4802, 24;
	shf.l.wrap.b32 	%r4805, %r4802, %r4803, 24;
	mov.b64 	%rd6434, {%r4805, %r4804};
	mov.b64 	{%r4806, %r4807}, %rd6403;
	shf.l.wrap.b32 	%r4808, %r4807, %r4806, 9;
	shf.l.wrap.b32 	%r4809, %r4806, %r4807, 9;
	mov.b64 	%rd6435, {%r4809, %r4808};
	mov.b64 	{%r4810, %r4811}, %rd6420;
	shf.l.wrap.b32 	%r4812, %r4810, %r4811, 27;
	shf.l.wrap.b32 	%r4813, %r4811, %r4810, 27;
	mov.b64 	%rd6436, {%r4813, %r4812};
	mov.b64 	{%r4814, %r4815}, %rd6424;
	shf.l.wrap.b32 	%r4816, %r4814, %r4815, 14;
	shf.l.wrap.b32 	%r4817, %r4815, %r4814, 14;
	mov.b64 	%rd6437, {%r4817, %r4816};
	mov.b64 	{%r4818, %r4819}, %rd6409;
	shf.l.wrap.b32 	%r4820, %r4818, %r4819, 2;
	shf.l.wrap.b32 	%r4821, %r4819, %r4818, 2;
	mov.b64 	%rd6438, {%r4821, %r4820};
	mov.b64 	{%r4822, %r4823}, %rd6416;
	shf.l.wrap.b32 	%r4824, %r4823, %r4822, 23;
	shf.l.wrap.b32 	%r4825, %r4822, %r4823, 23;
	mov.b64 	%rd6439, {%r4825, %r4824};
	mov.b64 	{%r4826, %r4827}, %rd6408;
	shf.l.wrap.b32 	%r4828, %r4827, %r4826, 13;
	shf.l.wrap.b32 	%r4829, %r4826, %r4827, 13;
	mov.b64 	%rd6440, {%r4829, %r4828};
	mov.b64 	{%r4830, %r4831}, %rd6401;
	shf.l.wrap.b32 	%r4832, %r4831, %r4830, 4;
	shf.l.wrap.b32 	%r4833, %r4830, %r4831, 4;
	mov.b64 	%rd6441, {%r4833, %r4832};
	mov.b64 	{%r4834, %r4835}, %rd6415;
	shf.l.wrap.b32 	%r4836, %r4834, %r4835, 28;
	shf.l.wrap.b32 	%r4837, %r4835, %r4834, 28;
	mov.b64 	%rd6442, {%r4837, %r4836};
	mov.b64 	{%r4838, %r4839}, %rd6418;
	shf.l.wrap.b32 	%r4840, %r4838, %r4839, 21;
	shf.l.wrap.b32 	%r4841, %r4839, %r4838, 21;
	mov.b64 	%rd6443, {%r4841, %r4840};
	mov.b64 	{%r4842, %r4843}, %rd6413;
	shf.l.wrap.b32 	%r4844, %r4842, %r4843, 15;
	shf.l.wrap.b32 	%r4845, %r4843, %r4842, 15;
	mov.b64 	%rd6444, {%r4845, %r4844};
	mov.b64 	{%r4846, %r4847}, %rd6407;
	shf.l.wrap.b32 	%r4848, %r4846, %r4847, 10;
	shf.l.wrap.b32 	%r4849, %r4847, %r4846, 10;
	mov.b64 	%rd6445, {%r4849, %r4848};
	mov.b64 	{%r4850, %r4851}, %rd6411;
	shf.l.wrap.b32 	%r4852, %r4850, %r4851, 6;
	shf.l.wrap.b32 	%r4853, %r4851, %r4850, 6;
	mov.b64 	%rd6446, {%r4853, %r4852};
	mov.b64 	{%r4854, %r4855}, %rd6402;
	shf.l.wrap.b32 	%r4856, %r4854, %r4855, 3;
	shf.l.wrap.b32 	%r4857, %r4855, %r4854, 3;
	mov.b64 	%rd6447, {%r4857, %r4856};
	mov.b64 	{%r4858, %r4859}, %rd6405;
	shf.l.wrap.b32 	%r4860, %r4858, %r4859, 1;
	shf.l.wrap.b32 	%r4861, %r4859, %r4858, 1;
	mov.b64 	%rd6448, {%r4861, %r4860};
	not.b64 	%rd6449, %rd6425;
	and.b64  	%rd6450, %rd6431, %rd6449;
	not.b64 	%rd6451, %rd6431;
	and.b64  	%rd6452, %rd6443, %rd6451;
	xor.b64  	%rd6453, %rd6452, %rd6425;
	not.b64 	%rd6454, %rd6443;
	and.b64  	%rd6455, %rd6437, %rd6454;
	xor.b64  	%rd6456, %rd6455, %rd6431;
	not.b64 	%rd6457, %rd6437;
	and.b64  	%rd6458, %rd6400, %rd6457;
	xor.b64  	%rd6459, %rd6458, %rd6443;
	not.b64 	%rd6460, %rd6400;
	and.b64  	%rd6461, %rd6425, %rd6460;
	xor.b64  	%rd6462, %rd6461, %rd6437;
	not.b64 	%rd6463, %rd6426;
	and.b64  	%rd6464, %rd6447, %rd6463;
	xor.b64  	%rd6465, %rd6464, %rd6442;
	not.b64 	%rd6466, %rd6447;
	and.b64  	%rd6467, %rd6440, %rd6466;
	xor.b64  	%rd6468, %rd6467, %rd6426;
	not.b64 	%rd6469, %rd6440;
	and.b64  	%rd6470, %rd6427, %rd6469;
	xor.b64  	%rd6471, %rd6470, %rd6447;
	not.b64 	%rd6472, %rd6427;
	and.b64  	%rd6473, %rd6442, %rd6472;
	xor.b64  	%rd6474, %rd6473, %rd6440;
	not.b64 	%rd6475, %rd6442;
	and.b64  	%rd6476, %rd6426, %rd6475;
	xor.b64  	%rd6477, %rd6476, %rd6427;
	not.b64 	%rd6478, %rd6446;
	and.b64  	%rd6479, %rd6432, %rd6478;
	xor.b64  	%rd6480, %rd6479, %rd6448;
	not.b64 	%rd6481, %rd6432;
	and.b64  	%rd6482, %rd6433, %rd6481;
	xor.b64  	%rd6483, %rd6482, %rd6446;
	not.b64 	%rd6484, %rd6433;
	and.b64  	%rd6485, %rd6429, %rd6484;
	xor.b64  	%rd6486, %rd6485, %rd6432;
	not.b64 	%rd6487, %rd6429;
	and.b64  	%rd6488, %rd6448, %rd6487;
	xor.b64  	%rd6489, %rd6488, %rd6433;
	not.b64 	%rd6490, %rd6448;
	and.b64  	%rd6491, %rd6446, %rd6490;
	xor.b64  	%rd6492, %rd6491, %rd6429;
	not.b64 	%rd6493, %rd6441;
	and.b64  	%rd6494, %rd6445, %rd6493;
	xor.b64  	%rd6495, %rd6494, %rd6436;
	not.b64 	%rd6496, %rd6445;
	and.b64  	%rd6497, %rd6444, %rd6496;
	xor.b64  	%rd6498, %rd6497, %rd6441;
	not.b64 	%rd6499, %rd6444;
	and.b64  	%rd6500, %rd6434, %rd6499;
	xor.b64  	%rd6501, %rd6500, %rd6445;
	not.b64 	%rd6502, %rd6434;
	and.b64  	%rd6503, %rd6436, %rd6502;
	xor.b64  	%rd6504, %rd6503, %rd6444;
	not.b64 	%rd6505, %rd6436;
	and.b64  	%rd6506, %rd6441, %rd6505;
	xor.b64  	%rd6507, %rd6506, %rd6434;
	not.b64 	%rd6508, %rd6439;
	and.b64  	%rd6509, %rd6428, %rd6508;
	xor.b64  	%rd6510, %rd6509, %rd6430;
	not.b64 	%rd6511, %rd6428;
	and.b64  	%rd6512, %rd6435, %rd6511;
	xor.b64  	%rd6513, %rd6512, %rd6439;
	not.b64 	%rd6514, %rd6435;
	and.b64  	%rd6515, %rd6438, %rd6514;
	xor.b64  	%rd6516, %rd6515, %rd6428;
	not.b64 	%rd6517, %rd6438;
	and.b64  	%rd6518, %rd6430, %rd6517;
	xor.b64  	%rd6519, %rd6518, %rd6435;
	not.b64 	%rd6520, %rd6430;
	and.b64  	%rd6521, %rd6439, %rd6520;
	xor.b64  	%rd6522, %rd6521, %rd6438;
	xor.b64  	%rd6523, %rd6400, %rd6450;
	xor.b64  	%rd6524, %rd6523, 32778;
	xor.b64  	%rd6525, %rd6524, %rd6465;
	xor.b64  	%rd6526, %rd6525, %rd6480;
	xor.b64  	%rd6527, %rd6526, %rd6495;
	xor.b64  	%rd6528, %rd6527, %rd6510;
	xor.b64  	%rd6529, %rd6453, %rd6468;
	xor.b64  	%rd6530, %rd6529, %rd6483;
	xor.b64  	%rd6531, %rd6530, %rd6498;
	xor.b64  	%rd6532, %rd6531, %rd6513;
	xor.b64  	%rd6533, %rd6456, %rd6471;
	xor.b64  	%rd6534, %rd6533, %rd6486;
	xor.b64  	%rd6535, %rd6534, %rd6501;
	xor.b64  	%rd6536, %rd6535, %rd6516;
	xor.b64  	%rd6537, %rd6459, %rd6474;
	xor.b64  	%rd6538, %rd6537, %rd6489;
	xor.b64  	%rd6539, %rd6538, %rd6504;
	xor.b64  	%rd6540, %rd6539, %rd6519;
	xor.b64  	%rd6541, %rd6462, %rd6477;
	xor.b64  	%rd6542, %rd6541, %rd6492;
	xor.b64  	%rd6543, %rd6542, %rd6507;
	xor.b64  	%rd6544, %rd6543, %rd6522;
	mov.b64 	{%r4862, %r4863}, %rd6532;
	shf.l.wrap.b32 	%r4864, %r4862, %r4863, 1;
	shf.l.wrap.b32 	%r4865, %r4863, %r4862, 1;
	mov.b64 	%rd6545, {%r4865, %r4864};
	xor.b64  	%rd6546, %rd6545, %rd6544;
	mov.b64 	{%r4866, %r4867}, %rd6536;
	shf.l.wrap.b32 	%r4868, %r4866, %r4867, 1;
	shf.l.wrap.b32 	%r4869, %r4867, %r4866, 1;
	mov.b64 	%rd6547, {%r4869, %r4868};
	xor.b64  	%rd6548, %rd6547, %rd6528;
	mov.b64 	{%r4870, %r4871}, %rd6540;
	shf.l.wrap.b32 	%r4872, %r4870, %r4871, 1;
	shf.l.wrap.b32 	%r4873, %r4871, %r4870, 1;
	mov.b64 	%rd6549, {%r4873, %r4872};
	xor.b64  	%rd6550, %rd6549, %rd6532;
	mov.b64 	{%r4874, %r4875}, %rd6544;
	shf.l.wrap.b32 	%r4876, %r4874, %r4875, 1;
	shf.l.wrap.b32 	%r4877, %r4875, %r4874, 1;
	mov.b64 	%rd6551, {%r4877, %r4876};
	xor.b64  	%rd6552, %rd6551, %rd6536;
	mov.b64 	{%r4878, %r4879}, %rd6528;
	shf.l.wrap.b32 	%r4880, %r4878, %r4879, 1;
	shf.l.wrap.b32 	%r4881, %r4879, %r4878, 1;
	mov.b64 	%rd6553, {%r4881, %r4880};
	xor.b64  	%rd6554, %rd6553, %rd6540;
	xor.b64  	%rd6555, %rd6546, %rd6524;
	xor.b64  	%rd6556, %rd6546, %rd6465;
	xor.b64  	%rd6557, %rd6546, %rd6480;
	xor.b64  	%rd6558, %rd6546, %rd6495;
	xor.b64  	%rd6559, %rd6546, %rd6510;
	xor.b64  	%rd6560, %rd6548, %rd6453;
	xor.b64  	%rd6561, %rd6548, %rd6468;
	xor.b64  	%rd6562, %rd6548, %rd6483;
	xor.b64  	%rd6563, %rd6548, %rd6498;
	xor.b64  	%rd6564, %rd6548, %rd6513;
	xor.b64  	%rd6565, %rd6550, %rd6456;
	xor.b64  	%rd6566, %rd6550, %rd6471;
	xor.b64  	%rd6567, %rd6550, %rd6486;
	xor.b64  	%rd6568, %rd6550, %rd6501;
	xor.b64  	%rd6569, %rd6550, %rd6516;
	xor.b64  	%rd6570, %rd6552, %rd6459;
	xor.b64  	%rd6571, %rd6552, %rd6474;
	xor.b64  	%rd6572, %rd6552, %rd6489;
	xor.b64  	%rd6573, %rd6552, %rd6504;
	xor.b64  	%rd6574, %rd6552, %rd6519;
	xor.b64  	%rd6575, %rd6554, %rd6462;
	xor.b64  	%rd6576, %rd6554, %rd6477;
	xor.b64  	%rd6577, %rd6554, %rd6492;
	xor.b64  	%rd6578, %rd6554, %rd6507;
	xor.b64  	%rd6579, %rd6554, %rd6522;
	mov.b64 	{%r4882, %r4883}, %rd6561;
	shf.l.wrap.b32 	%r4884, %r4883, %r4882, 12;
	shf.l.wrap.b32 	%r4885, %r4882, %r4883, 12;
	mov.b64 	%rd6580, {%r4885, %r4884};
	mov.b64 	{%r4886, %r4887}, %rd6576;
	shf.l.wrap.b32 	%r4888, %r4886, %r4887, 20;
	shf.l.wrap.b32 	%r4889, %r4887, %r4886, 20;
	mov.b64 	%rd6581, {%r4889, %r4888};
	mov.b64 	{%r4890, %r4891}, %rd6569;
	shf.l.wrap.b32 	%r4892, %r4891, %r4890, 29;
	shf.l.wrap.b32 	%r4893, %r4890, %r4891, 29;
	mov.b64 	%rd6582, {%r4893, %r4892};
	mov.b64 	{%r4894, %r4895}, %rd6577;
	shf.l.wrap.b32 	%r4896, %r4895, %r4894, 7;
	shf.l.wrap.b32 	%r4897, %r4894, %r4895, 7;
	mov.b64 	%rd6583, {%r4897, %r4896};
	mov.b64 	{%r4898, %r4899}, %rd6559;
	shf.l.wrap.b32 	%r4900, %r4898, %r4899, 18;
	shf.l.wrap.b32 	%r4901, %r4899, %r4898, 18;
	mov.b64 	%rd6584, {%r4901, %r4900};
	mov.b64 	{%r4902, %r4903}, %rd6565;
	shf.l.wrap.b32 	%r4904, %r4903, %r4902, 30;
	shf.l.wrap.b32 	%r4905, %r4902, %r4903, 30;
	mov.b64 	%rd6585, {%r4905, %r4904};
	mov.b64 	{%r4906, %r4907}, %rd6567;
	shf.l.wrap.b32 	%r4908, %r4907, %r4906, 11;
	shf.l.wrap.b32 	%r4909, %r4906, %r4907, 11;
	mov.b64 	%rd6586, {%r4909, %r4908};
	mov.b64 	{%r4910, %r4911}, %rd6572;
	shf.l.wrap.b32 	%r4912, %r4910, %r4911, 25;
	shf.l.wrap.b32 	%r4913, %r4911, %r4910, 25;
	mov.b64 	%rd6587, {%r4913, %r4912};
	mov.b64 	{%r4914, %r4915}, %rd6578;
	shf.l.wrap.b32 	%r4916, %r4914, %r4915, 8;
	shf.l.wrap.b32 	%r4917, %r4915, %r4914, 8;
	mov.b64 	%rd6588, {%r4917, %r4916};
	mov.b64 	{%r4918, %r4919}, %rd6574;
	shf.l.wrap.b32 	%r4920, %r4919, %r4918, 24;
	shf.l.wrap.b32 	%r4921, %r4918, %r4919, 24;
	mov.b64 	%rd6589, {%r4921, %r4920};
	mov.b64 	{%r4922, %r4923}, %rd6558;
	shf.l.wrap.b32 	%r4924, %r4923, %r4922, 9;
	shf.l.wrap.b32 	%r4925, %r4922, %r4923, 9;
	mov.b64 	%rd6590, {%r4925, %r4924};
	mov.b64 	{%r4926, %r4927}, %rd6575;
	shf.l.wrap.b32 	%r4928, %r4926, %r4927, 27;
	shf.l.wrap.b32 	%r4929, %r4927, %r4926, 27;
	mov.b64 	%rd6591, {%r4929, %r4928};
	mov.b64 	{%r4930, %r4931}, %rd6579;
	shf.l.wrap.b32 	%r4932, %r4930, %r4931, 14;
	shf.l.wrap.b32 	%r4933, %r4931, %r4930, 14;
	mov.b64 	%rd6592, {%r4933, %r4932};
	mov.b64 	{%r4934, %r4935}, %rd6564;
	shf.l.wrap.b32 	%r4936, %r4934, %r4935, 2;
	shf.l.wrap.b32 	%r4937, %r4935, %r4934, 2;
	mov.b64 	%rd6593, {%r4937, %r4936};
	mov.b64 	{%r4938, %r4939}, %rd6571;
	shf.l.wrap.b32 	%r4940, %r4939, %r4938, 23;
	shf.l.wrap.b32 	%r4941, %r4938, %r4939, 23;
	mov.b64 	%rd6594, {%r4941, %r4940};
	mov.b64 	{%r4942, %r4943}, %rd6563;
	shf.l.wrap.b32 	%r4944, %r4943, %r4942, 13;
	shf.l.wrap.b32 	%r4945, %r4942, %r4943, 13;
	mov.b64 	%rd6595, {%r4945, %r4944};
	mov.b64 	{%r4946, %r4947}, %rd6556;
	shf.l.wrap.b32 	%r4948, %r4947, %r4946, 4;
	shf.l.wrap.b32 	%r4949, %r4946, %r4947, 4;
	mov.b64 	%rd6596, {%r4949, %r4948};
	mov.b64 	{%r4950, %r4951}, %rd6570;
	shf.l.wrap.b32 	%r4952, %r4950, %r4951, 28;
	shf.l.wrap.b32 	%r4953, %r4951, %r4950, 28;
	mov.b64 	%rd6597, {%r4953, %r4952};
	mov.b64 	{%r4954, %r4955}, %rd6573;
	shf.l.wrap.b32 	%r4956, %r4954, %r4955, 21;
	shf.l.wrap.b32 	%r4957, %r4955, %r4954, 21;
	mov.b64 	%rd6598, {%r4957, %r4956};
	mov.b64 	{%r4958, %r4959}, %rd6568;
	shf.l.wrap.b32 	%r4960, %r4958, %r4959, 15;
	shf.l.wrap.b32 	%r4961, %r4959, %r4958, 15;
	mov.b64 	%rd6599, {%r4961, %r4960};
	mov.b64 	{%r4962, %r4963}, %rd6562;
	shf.l.wrap.b32 	%r4964, %r4962, %r4963, 10;
	shf.l.wrap.b32 	%r4965, %r4963, %r4962, 10;
	mov.b64 	%rd6600, {%r4965, %r4964};
	mov.b64 	{%r4966, %r4967}, %rd6566;
	shf.l.wrap.b32 	%r4968, %r4966, %r4967, 6;
	shf.l.wrap.b32 	%r4969, %r4967, %r4966, 6;
	mov.b64 	%rd6601, {%r4969, %r4968};
	mov.b64 	{%r4970, %r4971}, %rd6557;
	shf.l.wrap.b32 	%r4972, %r4970, %r4971, 3;
	shf.l.wrap.b32 	%r4973, %r4971, %r4970, 3;
	mov.b64 	%rd6602, {%r4973, %r4972};
	mov.b64 	{%r4974, %r4975}, %rd6560;
	shf.l.wrap.b32 	%r4976, %r4974, %r4975, 1;
	shf.l.wrap.b32 	%r4977, %r4975, %r4974, 1;
	mov.b64 	%rd6603, {%r4977, %r4976};
	not.b64 	%rd6604, %rd6580;
	and.b64  	%rd6605, %rd6586, %rd6604;
	not.b64 	%rd6606, %rd6586;
	and.b64  	%rd6607, %rd6598, %rd6606;
	xor.b64  	%rd6608, %rd6607, %rd6580;
	not.b64 	%rd6609, %rd6598;
	and.b64  	%rd6610, %rd6592, %rd6609;
	xor.b64  	%rd6611, %rd6610, %rd6586;
	not.b64 	%rd6612, %rd6592;
	and.b64  	%rd6613, %rd6555, %rd6612;
	xor.b64  	%rd6614, %rd6613, %rd6598;
	not.b64 	%rd6615, %rd6555;
	and.b64  	%rd6616, %rd6580, %rd6615;
	xor.b64  	%rd6617, %rd6616, %rd6592;
	not.b64 	%rd6618, %rd6581;
	and.b64  	%rd6619, %rd6602, %rd6618;
	xor.b64  	%rd6620, %rd6619, %rd6597;
	not.b64 	%rd6621, %rd6602;
	and.b64  	%rd6622, %rd6595, %rd6621;
	xor.b64  	%rd6623, %rd6622, %rd6581;
	not.b64 	%rd6624, %rd6595;
	and.b64  	%rd6625, %rd6582, %rd6624;
	xor.b64  	%rd6626, %rd6625, %rd6602;
	not.b64 	%rd6627, %rd6582;
	and.b64  	%rd6628, %rd6597, %rd6627;
	xor.b64  	%rd6629, %rd6628, %rd6595;
	not.b64 	%rd6630, %rd6597;
	and.b64  	%rd6631, %rd6581, %rd6630;
	xor.b64  	%rd6632, %rd6631, %rd6582;
	not.b64 	%rd6633, %rd6601;
	and.b64  	%rd6634, %rd6587, %rd6633;
	xor.b64  	%rd6635, %rd6634, %rd6603;
	not.b64 	%rd6636, %rd6587;
	and.b64  	%rd6637, %rd6588, %rd6636;
	xor.b64  	%rd6638, %rd6637, %rd6601;
	not.b64 	%rd6639, %rd6588;
	and.b64  	%rd6640, %rd6584, %rd6639;
	xor.b64  	%rd6641, %rd6640, %rd6587;
	not.b64 	%rd6642, %rd6584;
	and.b64  	%rd6643, %rd6603, %rd6642;
	xor.b64  	%rd6644, %rd6643, %rd6588;
	not.b64 	%rd6645, %rd6603;
	and.b64  	%rd6646, %rd6601, %rd6645;
	xor.b64  	%rd6647, %rd6646, %rd6584;
	not.b64 	%rd6648, %rd6596;
	and.b64  	%rd6649, %rd6600, %rd6648;
	xor.b64  	%rd6650, %rd6649, %rd6591;
	not.b64 	%rd6651, %rd6600;
	and.b64  	%rd6652, %rd6599, %rd6651;
	xor.b64  	%rd6653, %rd6652, %rd6596;
	not.b64 	%rd6654, %rd6599;
	and.b64  	%rd6655, %rd6589, %rd6654;
	xor.b64  	%rd6656, %rd6655, %rd6600;
	not.b64 	%rd6657, %rd6589;
	and.b64  	%rd6658, %rd6591, %rd6657;
	xor.b64  	%rd6659, %rd6658, %rd6599;
	not.b64 	%rd6660, %rd6591;
	and.b64  	%rd6661, %rd6596, %rd6660;
	xor.b64  	%rd6662, %rd6661, %rd6589;
	not.b64 	%rd6663, %rd6594;
	and.b64  	%rd6664, %rd6583, %rd6663;
	xor.b64  	%rd6665, %rd6664, %rd6585;
	not.b64 	%rd6666, %rd6583;
	and.b64  	%rd6667, %rd6590, %rd6666;
	xor.b64  	%rd6668, %rd6667, %rd6594;
	not.b64 	%rd6669, %rd6590;
	and.b64  	%rd6670, %rd6593, %rd6669;
	xor.b64  	%rd6671, %rd6670, %rd6583;
	not.b64 	%rd6672, %rd6593;
	and.b64  	%rd6673, %rd6585, %rd6672;
	xor.b64  	%rd6674, %rd6673, %rd6590;
	not.b64 	%rd6675, %rd6585;
	and.b64  	%rd6676, %rd6594, %rd6675;
	xor.b64  	%rd6677, %rd6676, %rd6593;
	xor.b64  	%rd6678, %rd6555, %rd6605;
	xor.b64  	%rd6679, %rd6678, -9223372034707292150;
	xor.b64  	%rd6680, %rd6679, %rd6620;
	xor.b64  	%rd6681, %rd6680, %rd6635;
	xor.b64  	%rd6682, %rd6681, %rd6650;
	xor.b64  	%rd6683, %rd6682, %rd6665;
	xor.b64  	%rd6684, %rd6608, %rd6623;
	xor.b64  	%rd6685, %rd6684, %rd6638;
	xor.b64  	%rd6686, %rd6685, %rd6653;
	xor.b64  	%rd6687, %rd6686, %rd6668;
	xor.b64  	%rd6688, %rd6611, %rd6626;
	xor.b64  	%rd6689, %rd6688, %rd6641;
	xor.b64  	%rd6690, %rd6689, %rd6656;
	xor.b64  	%rd6691, %rd6690, %rd6671;
	xor.b64  	%rd6692, %rd6614, %rd6629;
	xor.b64  	%rd6693, %rd6692, %rd6644;
	xor.b64  	%rd6694, %rd6693, %rd6659;
	xor.b64  	%rd6695, %rd6694, %rd6674;
	xor.b64  	%rd6696, %rd6617, %rd6632;
	xor.b64  	%rd6697, %rd6696, %rd6647;
	xor.b64  	%rd6698, %rd6697, %rd6662;
	xor.b64  	%rd6699, %rd6698, %rd6677;
	mov.b64 	{%r4978, %r4979}, %rd6687;
	shf.l.wrap.b32 	%r4980, %r4978, %r4979, 1;
	shf.l.wrap.b32 	%r4981, %r4979, %r4978, 1;
	mov.b64 	%rd6700, {%r4981, %r4980};
	xor.b64  	%rd6701, %rd6700, %rd6699;
	mov.b64 	{%r4982, %r4983}, %rd6691;
	shf.l.wrap.b32 	%r4984, %r4982, %r4983, 1;
	shf.l.wrap.b32 	%r4985, %r4983, %r4982, 1;
	mov.b64 	%rd6702, {%r4985, %r4984};
	xor.b64  	%rd6703, %rd6702, %rd6683;
	mov.b64 	{%r4986, %r4987}, %rd6695;
	shf.l.wrap.b32 	%r4988, %r4986, %r4987, 1;
	shf.l.wrap.b32 	%r4989, %r4987, %r4986, 1;
	mov.b64 	%rd6704, {%r4989, %r4988};
	xor.b64  	%rd6705, %rd6704, %rd6687;
	mov.b64 	{%r4990, %r4991}, %rd6699;
	shf.l.wrap.b32 	%r4992, %r4990, %r4991, 1;
	shf.l.wrap.b32 	%r4993, %r4991, %r4990, 1;
	mov.b64 	%rd6706, {%r4993, %r4992};
	xor.b64  	%rd6707, %rd6706, %rd6691;
	mov.b64 	{%r4994, %r4995}, %rd6683;
	shf.l.wrap.b32 	%r4996, %r4994, %r4995, 1;
	shf.l.wrap.b32 	%r4997, %r4995, %r4994, 1;
	mov.b64 	%rd6708, {%r4997, %r4996};
	xor.b64  	%rd6709, %rd6708, %rd6695;
	xor.b64  	%rd6710, %rd6701, %rd6679;
	xor.b64  	%rd6711, %rd6701, %rd6620;
	xor.b64  	%rd6712, %rd6701, %rd6635;
	xor.b64  	%rd6713, %rd6701, %rd6650;
	xor.b64  	%rd6714, %rd6701, %rd6665;
	xor.b64  	%rd6715, %rd6703, %rd6608;
	xor.b64  	%rd6716, %rd6703, %rd6623;
	xor.b64  	%rd6717, %rd6703, %rd6638;
	xor.b64  	%rd6718, %rd6703, %rd6653;
	xor.b64  	%rd6719, %rd6703, %rd6668;
	xor.b64  	%rd6720, %rd6705, %rd6611;
	xor.b64  	%rd6721, %rd6705, %rd6626;
	xor.b64  	%rd6722, %rd6705, %rd6641;
	xor.b64  	%rd6723, %rd6705, %rd6656;
	xor.b64  	%rd6724, %rd6705, %rd6671;
	xor.b64  	%rd6725, %rd6707, %rd6614;
	xor.b64  	%rd6726, %rd6707, %rd6629;
	xor.b64  	%rd6727, %rd6707, %rd6644;
	xor.b64  	%rd6728, %rd6707, %rd6659;
	xor.b64  	%rd6729, %rd6707, %rd6674;
	xor.b64  	%rd6730, %rd6709, %rd6617;
	xor.b64  	%rd6731, %rd6709, %rd6632;
	xor.b64  	%rd6732, %rd6709, %rd6647;
	xor.b64  	%rd6733, %rd6709, %rd6662;
	xor.b64  	%rd6734, %rd6709, %rd6677;
	mov.b64 	{%r4998, %r4999}, %rd6716;
	shf.l.wrap.b32 	%r5000, %r4999, %r4998, 12;
	shf.l.wrap.b32 	%r5001, %r4998, %r4999, 12;
	mov.b64 	%rd6735, {%r5001, %r5000};
	mov.b64 	{%r5002, %r5003}, %rd6731;
	shf.l.wrap.b32 	%r5004, %r5002, %r5003, 20;
	shf.l.wrap.b32 	%r5005, %r5003, %r5002, 20;
	mov.b64 	%rd6736, {%r5005, %r5004};
	mov.b64 	{%r5006, %r5007}, %rd6724;
	shf.l.wrap.b32 	%r5008, %r5007, %r5006, 29;
	shf.l.wrap.b32 	%r5009, %r5006, %r5007, 29;
	mov.b64 	%rd6737, {%r5009, %r5008};
	mov.b64 	{%r5010, %r5011}, %rd6732;
	shf.l.wrap.b32 	%r5012, %r5011, %r5010, 7;
	shf.l.wrap.b32 	%r5013, %r5010, %r5011, 7;
	mov.b64 	%rd6738, {%r5013, %r5012};
	mov.b64 	{%r5014, %r5015}, %rd6714;
	shf.l.wrap.b32 	%r5016, %r5014, %r5015, 18;
	shf.l.wrap.b32 	%r5017, %r5015, %r5014, 18;
	mov.b64 	%rd6739, {%r5017, %r5016};
	mov.b64 	{%r5018, %r5019}, %rd6720;
	shf.l.wrap.b32 	%r5020, %r5019, %r5018, 30;
	shf.l.wrap.b32 	%r5021, %r5018, %r5019, 30;
	mov.b64 	%rd6740, {%r5021, %r5020};
	mov.b64 	{%r5022, %r5023}, %rd6722;
	shf.l.wrap.b32 	%r5024, %r5023, %r5022, 11;
	shf.l.wrap.b32 	%r5025, %r5022, %r5023, 11;
	mov.b64 	%rd6741, {%r5025, %r5024};
	mov.b64 	{%r5026, %r5027}, %rd6727;
	shf.l.wrap.b32 	%r5028, %r5026, %r5027, 25;
	shf.l.wrap.b32 	%r5029, %r5027, %r5026, 25;
	mov.b64 	%rd6742, {%r5029, %r5028};
	mov.b64 	{%r5030, %r5031}, %rd6733;
	shf.l.wrap.b32 	%r5032, %r5030, %r5031, 8;
	shf.l.wrap.b32 	%r5033, %r5031, %r5030, 8;
	mov.b64 	%rd6743, {%r5033, %r5032};
	mov.b64 	{%r5034, %r5035}, %rd6729;
	shf.l.wrap.b32 	%r5036, %r5035, %r5034, 24;
	shf.l.wrap.b32 	%r5037, %r5034, %r5035, 24;
	mov.b64 	%rd6744, {%r5037, %r5036};
	mov.b64 	{%r5038, %r5039}, %rd6713;
	shf.l.wrap.b32 	%r5040, %r5039, %r5038, 9;
	shf.l.wrap.b32 	%r5041, %r5038, %r5039, 9;
	mov.b64 	%rd6745, {%r5041, %r5040};
	mov.b64 	{%r5042, %r5043}, %rd6730;
	shf.l.wrap.b32 	%r5044, %r5042, %r5043, 27;
	shf.l.wrap.b32 	%r5045, %r5043, %r5042, 27;
	mov.b64 	%rd6746, {%r5045, %r5044};
	mov.b64 	{%r5046, %r5047}, %rd6734;
	shf.l.wrap.b32 	%r5048, %r5046, %r5047, 14;
	shf.l.wrap.b32 	%r5049, %r5047, %r5046, 14;
	mov.b64 	%rd6747, {%r5049, %r5048};
	mov.b64 	{%r5050, %r5051}, %rd6719;
	shf.l.wrap.b32 	%r5052, %r5050, %r5051, 2;
	shf.l.wrap.b32 	%r5053, %r5051, %r5050, 2;
	mov.b64 	%rd6748, {%r5053, %r5052};
	mov.b64 	{%r5054, %r5055}, %rd6726;
	shf.l.wrap.b32 	%r5056, %r5055, %r5054, 23;
	shf.l.wrap.b32 	%r5057, %r5054, %r5055, 23;
	mov.b64 	%rd6749, {%r5057, %r5056};
	mov.b64 	{%r5058, %r5059}, %rd6718;
	shf.l.wrap.b32 	%r5060, %r5059, %r5058, 13;
	shf.l.wrap.b32 	%r5061, %r5058, %r5059, 13;
	mov.b64 	%rd6750, {%r5061, %r5060};
	mov.b64 	{%r5062, %r5063}, %rd6711;
	shf.l.wrap.b32 	%r5064, %r5063, %r5062, 4;
	shf.l.wrap.b32 	%r5065, %r5062, %r5063, 4;
	mov.b64 	%rd6751, {%r5065, %r5064};
	mov.b64 	{%r5066, %r5067}, %rd6725;
	shf.l.wrap.b32 	%r5068, %r5066, %r5067, 28;
	shf.l.wrap.b32 	%r5069, %r5067, %r5066, 28;
	mov.b64 	%rd6752, {%r5069, %r5068};
	mov.b64 	{%r5070, %r5071}, %rd6728;
	shf.l.wrap.b32 	%r5072, %r5070, %r5071, 21;
	shf.l.wrap.b32 	%r5073, %r5071, %r5070, 21;
	mov.b64 	%rd6753, {%r5073, %r5072};
	mov.b64 	{%r5074, %r5075}, %rd6723;
	shf.l.wrap.b32 	%r5076, %r5074, %r5075, 15;
	shf.l.wrap.b32 	%r5077, %r5075, %r5074, 15;
	mov.b64 	%rd6754, {%r5077, %r5076};
	mov.b64 	{%r5078, %r5079}, %rd6717;
	shf.l.wrap.b32 	%r5080, %r5078, %r5079, 10;
	shf.l.wrap.b32 	%r5081, %r5079, %r5078, 10;
	mov.b64 	%rd6755, {%r5081, %r5080};
	mov.b64 	{%r5082, %r5083}, %rd6721;
	shf.l.wrap.b32 	%r5084, %r5082, %r5083, 6;
	shf.l.wrap.b32 	%r5085, %r5083, %r5082, 6;
	mov.b64 	%rd6756, {%r5085, %r5084};
	mov.b64 	{%r5086, %r5087}, %rd6712;
	shf.l.wrap.b32 	%r5088, %r5086, %r5087, 3;
	shf.l.wrap.b32 	%r5089, %r5087, %r5086, 3;
	mov.b64 	%rd6757, {%r5089, %r5088};
	mov.b64 	{%r5090, %r5091}, %rd6715;
	shf.l.wrap.b32 	%r5092, %r5090, %r5091, 1;
	shf.l.wrap.b32 	%r5093, %r5091, %r5090, 1;
	mov.b64 	%rd6758, {%r5093, %r5092};
	not.b64 	%rd6759, %rd6735;
	and.b64  	%rd6760, %rd6741, %rd6759;
	not.b64 	%rd6761, %rd6741;
	and.b64  	%rd6762, %rd6753, %rd6761;
	xor.b64  	%rd6763, %rd6762, %rd6735;
	not.b64 	%rd6764, %rd6753;
	and.b64  	%rd6765, %rd6747, %rd6764;
	xor.b64  	%rd6766, %rd6765, %rd6741;
	not.b64 	%rd6767, %rd6747;
	and.b64  	%rd6768, %rd6710, %rd6767;
	xor.b64  	%rd6769, %rd6768, %rd6753;
	not.b64 	%rd6770, %rd6710;
	and.b64  	%rd6771, %rd6735, %rd6770;
	xor.b64  	%rd6772, %rd6771, %rd6747;
	not.b64 	%rd6773, %rd6736;
	and.b64  	%rd6774, %rd6757, %rd6773;
	xor.b64  	%rd6775, %rd6774, %rd6752;
	not.b64 	%rd6776, %rd6757;
	and.b64  	%rd6777, %rd6750, %rd6776;
	xor.b64  	%rd6778, %rd6777, %rd6736;
	not.b64 	%rd6779, %rd6750;
	and.b64  	%rd6780, %rd6737, %rd6779;
	xor.b64  	%rd6781, %rd6780, %rd6757;
	not.b64 	%rd6782, %rd6737;
	and.b64  	%rd6783, %rd6752, %rd6782;
	xor.b64  	%rd6784, %rd6783, %rd6750;
	not.b64 	%rd6785, %rd6752;
	and.b64  	%rd6786, %rd6736, %rd6785;
	xor.b64  	%rd6787, %rd6786, %rd6737;
	not.b64 	%rd6788, %rd6756;
	and.b64  	%rd6789, %rd6742, %rd6788;
	xor.b64  	%rd6790, %rd6789, %rd6758;
	not.b64 	%rd6791, %rd6742;
	and.b64  	%rd6792, %rd6743, %rd6791;
	xor.b64  	%rd6793, %rd6792, %rd6756;
	not.b64 	%rd6794, %rd6743;
	and.b64  	%rd6795, %rd6739, %rd6794;
	xor.b64  	%rd6796, %rd6795, %rd6742;
	not.b64 	%rd6797, %rd6739;
	and.b64  	%rd6798, %rd6758, %rd6797;
	xor.b64  	%rd6799, %rd6798, %rd6743;
	not.b64 	%rd6800, %rd6758;
	and.b64  	%rd6801, %rd6756, %rd6800;
	xor.b64  	%rd6802, %rd6801, %rd6739;
	not.b64 	%rd6803, %rd6751;
	and.b64  	%rd6804, %rd6755, %rd6803;
	xor.b64  	%rd6805, %rd6804, %rd6746;
	not.b64 	%rd6806, %rd6755;
	and.b64  	%rd6807, %rd6754, %rd6806;
	xor.b64  	%rd6808, %rd6807, %rd6751;
	not.b64 	%rd6809, %rd6754;
	and.b64  	%rd6810, %rd6744, %rd6809;
	xor.b64  	%rd6811, %rd6810, %rd6755;
	not.b64 	%rd6812, %rd6744;
	and.b64  	%rd6813, %rd6746, %rd6812;
	xor.b64  	%rd6814, %rd6813, %rd6754;
	not.b64 	%rd6815, %rd6746;
	and.b64  	%rd6816, %rd6751, %rd6815;
	xor.b64  	%rd6817, %rd6816, %rd6744;
	not.b64 	%rd6818, %rd6749;
	and.b64  	%rd6819, %rd6738, %rd6818;
	xor.b64  	%rd6820, %rd6819, %rd6740;
	not.b64 	%rd6821, %rd6738;
	and.b64  	%rd6822, %rd6745, %rd6821;
	xor.b64  	%rd6823, %rd6822, %rd6749;
	not.b64 	%rd6824, %rd6745;
	and.b64  	%rd6825, %rd6748, %rd6824;
	xor.b64  	%rd6826, %rd6825, %rd6738;
	not.b64 	%rd6827, %rd6748;
	and.b64  	%rd6828, %rd6740, %rd6827;
	xor.b64  	%rd6829, %rd6828, %rd6745;
	not.b64 	%rd6830, %rd6740;
	and.b64  	%rd6831, %rd6749, %rd6830;
	xor.b64  	%rd6832, %rd6831, %rd6748;
	xor.b64  	%rd6833, %rd6710, %rd6760;
	xor.b64  	%rd6834, %rd6833, -9223372034707259263;
	xor.b64  	%rd6835, %rd6834, %rd6775;
	xor.b64  	%rd6836, %rd6835, %rd6790;
	xor.b64  	%rd6837, %rd6836, %rd6805;
	xor.b64  	%rd6838, %rd6837, %rd6820;
	xor.b64  	%rd6839, %rd6763, %rd6778;
	xor.b64  	%rd6840, %rd6839, %rd6793;
	xor.b64  	%rd6841, %rd6840, %rd6808;
	xor.b64  	%rd6842, %rd6841, %rd6823;
	xor.b64  	%rd6843, %rd6766, %rd6781;
	xor.b64  	%rd6844, %rd6843, %rd6796;
	xor.b64  	%rd6845, %rd6844, %rd6811;
	xor.b64  	%rd6846, %rd6845, %rd6826;
	xor.b64  	%rd6847, %rd6769, %rd6784;
	xor.b64  	%rd6848, %rd6847, %rd6799;
	xor.b64  	%rd6849, %rd6848, %rd6814;
	xor.b64  	%rd6850, %rd6849, %rd6829;
	xor.b64  	%rd6851, %rd6772, %rd6787;
	xor.b64  	%rd6852, %rd6851, %rd6802;
	xor.b64  	%rd6853, %rd6852, %rd6817;
	xor.b64  	%rd6854, %rd6853, %rd6832;
	mov.b64 	{%r5094, %r5095}, %rd6842;
	shf.l.wrap.b32 	%r5096, %r5094, %r5095, 1;
	shf.l.wrap.b32 	%r5097, %r5095, %r5094, 1;
	mov.b64 	%rd6855, {%r5097, %r5096};
	xor.b64  	%rd6856, %rd6855, %rd6854;
	mov.b64 	{%r5098, %r5099}, %rd6846;
	shf.l.wrap.b32 	%r5100, %r5098, %r5099, 1;
	shf.l.wrap.b32 	%r5101, %r5099, %r5098, 1;
	mov.b64 	%rd6857, {%r5101, %r5100};
	xor.b64  	%rd6858, %rd6857, %rd6838;
	mov.b64 	{%r5102, %r5103}, %rd6850;
	shf.l.wrap.b32 	%r5104, %r5102, %r5103, 1;
	shf.l.wrap.b32 	%r5105, %r5103, %r5102, 1;
	mov.b64 	%rd6859, {%r5105, %r5104};
	xor.b64  	%rd6860, %rd6859, %rd6842;
	mov.b64 	{%r5106, %r5107}, %rd6854;
	shf.l.wrap.b32 	%r5108, %r5106, %r5107, 1;
	shf.l.wrap.b32 	%r5109, %r5107, %r5106, 1;
	mov.b64 	%rd6861, {%r5109, %r5108};
	xor.b64  	%rd6862, %rd6861, %rd6846;
	mov.b64 	{%r5110, %r5111}, %rd6838;
	shf.l.wrap.b32 	%r5112, %r5110, %r5111, 1;
	shf.l.wrap.b32 	%r5113, %r5111, %r5110, 1;
	mov.b64 	%rd6863, {%r5113, %r5112};
	xor.b64  	%rd6864, %rd6863, %rd6850;
	xor.b64  	%rd6865, %rd6856, %rd6834;
	xor.b64  	%rd6866, %rd6856, %rd6775;
	xor.b64  	%rd6867, %rd6856, %rd6790;
	xor.b64  	%rd6868, %rd6856, %rd6805;
	xor.b64  	%rd6869, %rd6856, %rd6820;
	xor.b64  	%rd6870, %rd6858, %rd6763;
	xor.b64  	%rd6871, %rd6858, %rd6778;
	xor.b64  	%rd6872, %rd6858, %rd6793;
	xor.b64  	%rd6873, %rd6858, %rd6808;
	xor.b64  	%rd6874, %rd6858, %rd6823;
	xor.b64  	%rd6875, %rd6860, %rd6766;
	xor.b64  	%rd6876, %rd6860, %rd6781;
	xor.b64  	%rd6877, %rd6860, %rd6796;
	xor.b64  	%rd6878, %rd6860, %rd6811;
	xor.b64  	%rd6879, %rd6860, %rd6826;
	xor.b64  	%rd6880, %rd6862, %rd6769;
	xor.b64  	%rd6881, %rd6862, %rd6784;
	xor.b64  	%rd6882, %rd6862, %rd6799;
	xor.b64  	%rd6883, %rd6862, %rd6814;
	xor.b64  	%rd6884, %rd6862, %rd6829;
	xor.b64  	%rd6885, %rd6864, %rd6772;
	xor.b64  	%rd6886, %rd6864, %rd6787;
	xor.b64  	%rd6887, %rd6864, %rd6802;
	xor.b64  	%rd6888, %rd6864, %rd6817;
	xor.b64  	%rd6889, %rd6864, %rd6832;
	mov.b64 	{%r5114, %r5115}, %rd6871;
	shf.l.wrap.b32 	%r5116, %r5115, %r5114, 12;
	shf.l.wrap.b32 	%r5117, %r5114, %r5115, 12;
	mov.b64 	%rd6890, {%r5117, %r5116};
	mov.b64 	{%r5118, %r5119}, %rd6886;
	shf.l.wrap.b32 	%r5120, %r5118, %r5119, 20;
	shf.l.wrap.b32 	%r5121, %r5119, %r5118, 20;
	mov.b64 	%rd6891, {%r5121, %r5120};
	mov.b64 	{%r5122, %r5123}, %rd6879;
	shf.l.wrap.b32 	%r5124, %r5123, %r5122, 29;
	shf.l.wrap.b32 	%r5125, %r5122, %r5123, 29;
	mov.b64 	%rd6892, {%r5125, %r5124};
	mov.b64 	{%r5126, %r5127}, %rd6887;
	shf.l.wrap.b32 	%r5128, %r5127, %r5126, 7;
	shf.l.wrap.b32 	%r5129, %r5126, %r5127, 7;
	mov.b64 	%rd6893, {%r5129, %r5128};
	mov.b64 	{%r5130, %r5131}, %rd6869;
	shf.l.wrap.b32 	%r5132, %r5130, %r5131, 18;
	shf.l.wrap.b32 	%r5133, %r5131, %r5130, 18;
	mov.b64 	%rd6894, {%r5133, %r5132};
	mov.b64 	{%r5134, %r5135}, %rd6875;
	shf.l.wrap.b32 	%r5136, %r5135, %r5134, 30;
	shf.l.wrap.b32 	%r5137, %r5134, %r5135, 30;
	mov.b64 	%rd6895, {%r5137, %r5136};
	mov.b64 	{%r5138, %r5139}, %rd6877;
	shf.l.wrap.b32 	%r5140, %r5139, %r5138, 11;
	shf.l.wrap.b32 	%r5141, %r5138, %r5139, 11;
	mov.b64 	%rd6896, {%r5141, %r5140};
	mov.b64 	{%r5142, %r5143}, %rd6882;
	shf.l.wrap.b32 	%r5144, %r5142, %r5143, 25;
	shf.l.wrap.b32 	%r5145, %r5143, %r5142, 25;
	mov.b64 	%rd6897, {%r5145, %r5144};
	mov.b64 	{%r5146, %r5147}, %rd6888;
	shf.l.wrap.b32 	%r5148, %r5146, %r5147, 8;
	shf.l.wrap.b32 	%r5149, %r5147, %r5146, 8;
	mov.b64 	%rd6898, {%r5149, %r5148};
	mov.b64 	{%r5150, %r5151}, %rd6884;
	shf.l.wrap.b32 	%r5152, %r5151, %r5150, 24;
	shf.l.wrap.b32 	%r5153, %r5150, %r5151, 24;
	mov.b64 	%rd6899, {%r5153, %r5152};
	mov.b64 	{%r5154, %r5155}, %rd6868;
	shf.l.wrap.b32 	%r5156, %r5155, %r5154, 9;
	shf.l.wrap.b32 	%r5157, %r5154, %r5155, 9;
	mov.b64 	%rd6900, {%r5157, %r5156};
	mov.b64 	{%r5158, %r5159}, %rd6885;
	shf.l.wrap.b32 	%r5160, %r5158, %r5159, 27;
	shf.l.wrap.b32 	%r5161, %r5159, %r5158, 27;
	mov.b64 	%rd6901, {%r5161, %r5160};
	mov.b64 	{%r5162, %r5163}, %rd6889;
	shf.l.wrap.b32 	%r5164, %r5162, %r5163, 14;
	shf.l.wrap.b32 	%r5165, %r5163, %r5162, 14;
	mov.b64 	%rd6902, {%r5165, %r5164};
	mov.b64 	{%r5166, %r5167}, %rd6874;
	shf.l.wrap.b32 	%r5168, %r5166, %r5167, 2;
	shf.l.wrap.b32 	%r5169, %r5167, %r5166, 2;
	mov.b64 	%rd6903, {%r5169, %r5168};
	mov.b64 	{%r5170, %r5171}, %rd6881;
	shf.l.wrap.b32 	%r5172, %r5171, %r5170, 23;
	shf.l.wrap.b32 	%r5173, %r5170, %r5171, 23;
	mov.b64 	%rd6904, {%r5173, %r5172};
	mov.b64 	{%r5174, %r5175}, %rd6873;
	shf.l.wrap.b32 	%r5176, %r5175, %r5174, 13;
	shf.l.wrap.b32 	%r5177, %r5174, %r5175, 13;
	mov.b64 	%rd6905, {%r5177, %r5176};
	mov.b64 	{%r5178, %r5179}, %rd6866;
	shf.l.wrap.b32 	%r5180, %r5179, %r5178, 4;
	shf.l.wrap.b32 	%r5181, %r5178, %r5179, 4;
	mov.b64 	%rd6906, {%r5181, %r5180};
	mov.b64 	{%r5182, %r5183}, %rd6880;
	shf.l.wrap.b32 	%r5184, %r5182, %r5183, 28;
	shf.l.wrap.b32 	%r5185, %r5183, %r5182, 28;
	mov.b64 	%rd6907, {%r5185, %r5184};
	mov.b64 	{%r5186, %r5187}, %rd6883;
	shf.l.wrap.b32 	%r5188, %r5186, %r5187, 21;
	shf.l.wrap.b32 	%r5189, %r5187, %r5186, 21;
	mov.b64 	%rd6908, {%r5189, %r5188};
	mov.b64 	{%r5190, %r5191}, %rd6878;
	shf.l.wrap.b32 	%r5192, %r5190, %r5191, 15;
	shf.l.wrap.b32 	%r5193, %r5191, %r5190, 15;
	mov.b64 	%rd6909, {%r5193, %r5192};
	mov.b64 	{%r5194, %r5195}, %rd6872;
	shf.l.wrap.b32 	%r5196, %r5194, %r5195, 10;
	shf.l.wrap.b32 	%r5197, %r5195, %r5194, 10;
	mov.b64 	%rd6910, {%r5197, %r5196};
	mov.b64 	{%r5198, %r5199}, %rd6876;
	shf.l.wrap.b32 	%r5200, %r5198, %r5199, 6;
	shf.l.wrap.b32 	%r5201, %r5199, %r5198, 6;
	mov.b64 	%rd6911, {%r5201, %r5200};
	mov.b64 	{%r5202, %r5203}, %rd6867;
	shf.l.wrap.b32 	%r5204, %r5202, %r5203, 3;
	shf.l.wrap.b32 	%r5205, %r5203, %r5202, 3;
	mov.b64 	%rd6912, {%r5205, %r5204};
	mov.b64 	{%r5206, %r5207}, %rd6870;
	shf.l.wrap.b32 	%r5208, %r5206, %r5207, 1;
	shf.l.wrap.b32 	%r5209, %r5207, %r5206, 1;
	mov.b64 	%rd6913, {%r5209, %r5208};
	not.b64 	%rd6914, %rd6890;
	and.b64  	%rd6915, %rd6896, %rd6914;
	not.b64 	%rd6916, %rd6896;
	and.b64  	%rd6917, %rd6908, %rd6916;
	xor.b64  	%rd6918, %rd6917, %rd6890;
	not.b64 	%rd6919, %rd6908;
	and.b64  	%rd6920, %rd6902, %rd6919;
	xor.b64  	%rd6921, %rd6920, %rd6896;
	not.b64 	%rd6922, %rd6902;
	and.b64  	%rd6923, %rd6865, %rd6922;
	xor.b64  	%rd6924, %rd6923, %rd6908;
	not.b64 	%rd6925, %rd6865;
	and.b64  	%rd6926, %rd6890, %rd6925;
	xor.b64  	%rd6927, %rd6926, %rd6902;
	not.b64 	%rd6928, %rd6891;
	and.b64  	%rd6929, %rd6912, %rd6928;
	xor.b64  	%rd6930, %rd6929, %rd6907;
	not.b64 	%rd6931, %rd6912;
	and.b64  	%rd6932, %rd6905, %rd6931;
	xor.b64  	%rd6933, %rd6932, %rd6891;
	not.b64 	%rd6934, %rd6905;
	and.b64  	%rd6935, %rd6892, %rd6934;
	xor.b64  	%rd6936, %rd6935, %rd6912;
	not.b64 	%rd6937, %rd6892;
	and.b64  	%rd6938, %rd6907, %rd6937;
	xor.b64  	%rd6939, %rd6938, %rd6905;
	not.b64 	%rd6940, %rd6907;
	and.b64  	%rd6941, %rd6891, %rd6940;
	xor.b64  	%rd6942, %rd6941, %rd6892;
	not.b64 	%rd6943, %rd6911;
	and.b64  	%rd6944, %rd6897, %rd6943;
	xor.b64  	%rd6945, %rd6944, %rd6913;
	not.b64 	%rd6946, %rd6897;
	and.b64  	%rd6947, %rd6898, %rd6946;
	xor.b64  	%rd6948, %rd6947, %rd6911;
	not.b64 	%rd6949, %rd6898;
	and.b64  	%rd6950, %rd6894, %rd6949;
	xor.b64  	%rd6951, %rd6950, %rd6897;
	not.b64 	%rd6952, %rd6894;
	and.b64  	%rd6953, %rd6913, %rd6952;
	xor.b64  	%rd6954, %rd6953, %rd6898;
	not.b64 	%rd6955, %rd6913;
	and.b64  	%rd6956, %rd6911, %rd6955;
	xor.b64  	%rd6957, %rd6956, %rd6894;
	not.b64 	%rd6958, %rd6906;
	and.b64  	%rd6959, %rd6910, %rd6958;
	xor.b64  	%rd6960, %rd6959, %rd6901;
	not.b64 	%rd6961, %rd6910;
	and.b64  	%rd6962, %rd6909, %rd6961;
	xor.b64  	%rd6963, %rd6962, %rd6906;
	not.b64 	%rd6964, %rd6909;
	and.b64  	%rd6965, %rd6899, %rd6964;
	xor.b64  	%rd6966, %rd6965, %rd6910;
	not.b64 	%rd6967, %rd6899;
	and.b64  	%rd6968, %rd6901, %rd6967;
	xor.b64  	%rd6969, %rd6968, %rd6909;
	not.b64 	%rd6970, %rd6901;
	and.b64  	%rd6971, %rd6906, %rd6970;
	xor.b64  	%rd6972, %rd6971, %rd6899;
	not.b64 	%rd6973, %rd6904;
	and.b64  	%rd6974, %rd6893, %rd6973;
	xor.b64  	%rd6975, %rd6974, %rd6895;
	not.b64 	%rd6976, %rd6893;
	and.b64  	%rd6977, %rd6900, %rd6976;
	xor.b64  	%rd6978, %rd6977, %rd6904;
	not.b64 	%rd6979, %rd6900;
	and.b64  	%rd6980, %rd6903, %rd6979;
	xor.b64  	%rd6981, %rd6980, %rd6893;
	not.b64 	%rd6982, %rd6903;
	and.b64  	%rd6983, %rd6895, %rd6982;
	xor.b64  	%rd6984, %rd6983, %rd6900;
	not.b64 	%rd6985, %rd6895;
	and.b64  	%rd6986, %rd6904, %rd6985;
	xor.b64  	%rd6987, %rd6986, %rd6903;
	xor.b64  	%rd6988, %rd6865, %rd6915;
	xor.b64  	%rd6989, %rd6988, -9223372036854742912;
	xor.b64  	%rd6990, %rd6989, %rd6930;
	xor.b64  	%rd6991, %rd6990, %rd6945;
	xor.b64  	%rd6992, %rd6991, %rd6960;
	xor.b64  	%rd6993, %rd6992, %rd6975;
	xor.b64  	%rd6994, %rd6918, %rd6933;
	xor.b64  	%rd6995, %rd6994, %rd6948;
	xor.b64  	%rd6996, %rd6995, %rd6963;
	xor.b64  	%rd6997, %rd6996, %rd6978;
	xor.b64  	%rd6998, %rd6921, %rd6936;
	xor.b64  	%rd6999, %rd6998, %rd6951;
	xor.b64  	%rd7000, %rd6999, %rd6966;
	xor.b64  	%rd7001, %rd7000, %rd6981;
	xor.b64  	%rd7002, %rd6924, %rd6939;
	xor.b64  	%rd7003, %rd7002, %rd6954;
	xor.b64  	%rd7004, %rd7003, %rd6969;
	xor.b64  	%rd7005, %rd7004, %rd6984;
	xor.b64  	%rd7006, %rd6927, %rd6942;
	xor.b64  	%rd7007, %rd7006, %rd6957;
	xor.b64  	%rd7008, %rd7007, %rd6972;
	xor.b64  	%rd7009, %rd7008, %rd6987;
	mov.b64 	{%r5210, %r5211}, %rd6997;
	shf.l.wrap.b32 	%r5212, %r5210, %r5211, 1;
	shf.l.wrap.b32 	%r5213, %r5211, %r5210, 1;
	mov.b64 	%rd7010, {%r5213, %r5212};
	xor.b64  	%rd7011, %rd7010, %rd7009;
	mov.b64 	{%r5214, %r5215}, %rd7001;
	shf.l.wrap.b32 	%r5216, %r5214, %r5215, 1;
	shf.l.wrap.b32 	%r5217, %r5215, %r5214, 1;
	mov.b64 	%rd7012, {%r5217, %r5216};
	xor.b64  	%rd7013, %rd7012, %rd6993;
	mov.b64 	{%r5218, %r5219}, %rd7005;
	shf.l.wrap.b32 	%r5220, %r5218, %r5219, 1;
	shf.l.wrap.b32 	%r5221, %r5219, %r5218, 1;
	mov.b64 	%rd7014, {%r5221, %r5220};
	xor.b64  	%rd7015, %rd7014, %rd6997;
	mov.b64 	{%r5222, %r5223}, %rd7009;
	shf.l.wrap.b32 	%r5224, %r5222, %r5223, 1;
	shf.l.wrap.b32 	%r5225, %r5223, %r5222, 1;
	mov.b64 	%rd7016, {%r5225, %r5224};
	xor.b64  	%rd7017, %rd7016, %rd7001;
	mov.b64 	{%r5226, %r5227}, %rd6993;
	shf.l.wrap.b32 	%r5228, %r5226, %r5227, 1;
	shf.l.wrap.b32 	%r5229, %r5227, %r5226, 1;
	mov.b64 	%rd7018, {%r5229, %r5228};
	xor.b64  	%rd7019, %rd7018, %rd7005;
	xor.b64  	%rd7020, %rd7011, %rd6989;
	xor.b64  	%rd7021, %rd7011, %rd6930;
	xor.b64  	%rd7022, %rd7011, %rd6945;
	xor.b64  	%rd7023, %rd7011, %rd6960;
	xor.b64  	%rd7024, %rd7011, %rd6975;
	xor.b64  	%rd7025, %rd7013, %rd6918;
	xor.b64  	%rd7026, %rd7013, %rd6933;
	xor.b64  	%rd7027, %rd7013, %rd6948;
	xor.b64  	%rd7028, %rd7013, %rd6963;
	xor.b64  	%rd7029, %rd7013, %rd6978;
	xor.b64  	%rd7030, %rd7015, %rd6921;
	xor.b64  	%rd7031, %rd7015, %rd6936;
	xor.b64  	%rd7032, %rd7015, %rd6951;
	xor.b64  	%rd7033, %rd7015, %rd6966;
	xor.b64  	%rd7034, %rd7015, %rd6981;
	xor.b64  	%rd7035, %rd7017, %rd6924;
	xor.b64  	%rd7036, %rd7017, %rd6939;
	xor.b64  	%rd7037, %rd7017, %rd6954;
	xor.b64  	%rd7038, %rd7017, %rd6969;
	xor.b64  	%rd7039, %rd7017, %rd6984;
	xor.b64  	%rd7040, %rd7019, %rd6927;
	xor.b64  	%rd7041, %rd7019, %rd6942;
	xor.b64  	%rd7042, %rd7019, %rd6957;
	xor.b64  	%rd7043, %rd7019, %rd6972;
	xor.b64  	%rd7044, %rd7019, %rd6987;
	mov.b64 	{%r5230, %r5231}, %rd7026;
	shf.l.wrap.b32 	%r5232, %r5231, %r5230, 12;
	shf.l.wrap.b32 	%r5233, %r5230, %r5231, 12;
	mov.b64 	%rd7045, {%r5233, %r5232};
	mov.b64 	{%r5234, %r5235}, %rd7041;
	shf.l.wrap.b32 	%r5236, %r5234, %r5235, 20;
	shf.l.wrap.b32 	%r5237, %r5235, %r5234, 20;
	mov.b64 	%rd7046, {%r5237, %r5236};
	mov.b64 	{%r5238, %r5239}, %rd7034;
	shf.l.wrap.b32 	%r5240, %r5239, %r5238, 29;
	shf.l.wrap.b32 	%r5241, %r5238, %r5239, 29;
	mov.b64 	%rd7047, {%r5241, %r5240};
	mov.b64 	{%r5242, %r5243}, %rd7042;
	shf.l.wrap.b32 	%r5244, %r5243, %r5242, 7;
	shf.l.wrap.b32 	%r5245, %r5242, %r5243, 7;
	mov.b64 	%rd7048, {%r5245, %r5244};
	mov.b64 	{%r5246, %r5247}, %rd7024;
	shf.l.wrap.b32 	%r5248, %r5246, %r5247, 18;
	shf.l.wrap.b32 	%r5249, %r5247, %r5246, 18;
	mov.b64 	%rd7049, {%r5249, %r5248};
	mov.b64 	{%r5250, %r5251}, %rd7030;
	shf.l.wrap.b32 	%r5252, %r5251, %r5250, 30;
	shf.l.wrap.b32 	%r5253, %r5250, %r5251, 30;
	mov.b64 	%rd7050, {%r5253, %r5252};
	mov.b64 	{%r5254, %r5255}, %rd7032;
	shf.l.wrap.b32 	%r5256, %r5255, %r5254, 11;
	shf.l.wrap.b32 	%r5257, %r5254, %r5255, 11;
	mov.b64 	%rd7051, {%r5257, %r5256};
	mov.b64 	{%r5258, %r5259}, %rd7037;
	shf.l.wrap.b32 	%r5260, %r5258, %r5259, 25;
	shf.l.wrap.b32 	%r5261, %r5259, %r5258, 25;
	mov.b64 	%rd7052, {%r5261, %r5260};
	mov.b64 	{%r5262, %r5263}, %rd7043;
	shf.l.wrap.b32 	%r5264, %r5262, %r5263, 8;
	shf.l.wrap.b32 	%r5265, %r5263, %r5262, 8;
	mov.b64 	%rd7053, {%r5265, %r5264};
	mov.b64 	{%r5266, %r5267}, %rd7039;
	shf.l.wrap.b32 	%r5268, %r5267, %r5266, 24;
	shf.l.wrap.b32 	%r5269, %r5266, %r5267, 24;
	mov.b64 	%rd7054, {%r5269, %r5268};
	mov.b64 	{%r5270, %r5271}, %rd7023;
	shf.l.wrap.b32 	%r5272, %r5271, %r5270, 9;
	shf.l.wrap.b32 	%r5273, %r5270, %r5271, 9;
	mov.b64 	%rd7055, {%r5273, %r5272};
	mov.b64 	{%r5274, %r5275}, %rd7040;
	shf.l.wrap.b32 	%r5276, %r5274, %r5275, 27;
	shf.l.wrap.b32 	%r5277, %r5275, %r5274, 27;
	mov.b64 	%rd7056, {%r5277, %r5276};
	mov.b64 	{%r5278, %r5279}, %rd7044;
	shf.l.wrap.b32 	%r5280, %r5278, %r5279, 14;
	shf.l.wrap.b32 	%r5281, %r5279, %r5278, 14;
	mov.b64 	%rd7057, {%r5281, %r5280};
	mov.b64 	{%r5282, %r5283}, %rd7029;
	shf.l.wrap.b32 	%r5284, %r5282, %r5283, 2;
	shf.l.wrap.b32 	%r5285, %r5283, %r5282, 2;
	mov.b64 	%rd7058, {%r5285, %r5284};
	mov.b64 	{%r5286, %r5287}, %rd7036;
	shf.l.wrap.b32 	%r5288, %r5287, %r5286, 23;
	shf.l.wrap.b32 	%r5289, %r5286, %r5287, 23;
	mov.b64 	%rd7059, {%r5289, %r5288};
	mov.b64 	{%r5290, %r5291}, %rd7028;
	shf.l.wrap.b32 	%r5292, %r5291, %r5290, 13;
	shf.l.wrap.b32 	%r5293, %r5290, %r5291, 13;
	mov.b64 	%rd7060, {%r5293, %r5292};
	mov.b64 	{%r5294, %r5295}, %rd7021;
	shf.l.wrap.b32 	%r5296, %r5295, %r5294, 4;
	shf.l.wrap.b32 	%r5297, %r5294, %r5295, 4;
	mov.b64 	%rd7061, {%r5297, %r5296};
	mov.b64 	{%r5298, %r5299}, %rd7035;
	shf.l.wrap.b32 	%r5300, %r5298, %r5299, 28;
	shf.l.wrap.b32 	%r5301, %r5299, %r5298, 28;
	mov.b64 	%rd7062, {%r5301, %r5300};
	mov.b64 	{%r5302, %r5303}, %rd7038;
	shf.l.wrap.b32 	%r5304, %r5302, %r5303, 21;
	shf.l.wrap.b32 	%r5305, %r5303, %r5302, 21;
	mov.b64 	%rd7063, {%r5305, %r5304};
	mov.b64 	{%r5306, %r5307}, %rd7033;
	shf.l.wrap.b32 	%r5308, %r5306, %r5307, 15;
	shf.l.wrap.b32 	%r5309, %r5307, %r5306, 15;
	mov.b64 	%rd7064, {%r5309, %r5308};
	mov.b64 	{%r5310, %r5311}, %rd7027;
	shf.l.wrap.b32 	%r5312, %r5310, %r5311, 10;
	shf.l.wrap.b32 	%r5313, %r5311, %r5310, 10;
	mov.b64 	%rd7065, {%r5313, %r5312};
	mov.b64 	{%r5314, %r5315}, %rd7031;
	shf.l.wrap.b32 	%r5316, %r5314, %r5315, 6;
	shf.l.wrap.b32 	%r5317, %r5315, %r5314, 6;
	mov.b64 	%rd7066, {%r5317, %r5316};
	mov.b64 	{%r5318, %r5319}, %rd7022;
	shf.l.wrap.b32 	%r5320, %r5318, %r5319, 3;
	shf.l.wrap.b32 	%r5321, %r5319, %r5318, 3;
	mov.b64 	%rd7067, {%r5321, %r5320};
	mov.b64 	{%r5322, %r5323}, %rd7025;
	shf.l.wrap.b32 	%r5324, %r5322, %r5323, 1;
	shf.l.wrap.b32 	%r5325, %r5323, %r5322, 1;
	mov.b64 	%rd7068, {%r5325, %r5324};
	not.b64 	%rd7069, %rd7045;
	and.b64  	%rd7070, %rd7051, %rd7069;
	not.b64 	%rd7071, %rd7051;
	and.b64  	%rd7072, %rd7063, %rd7071;
	not.b64 	%rd7073, %rd7063;
	and.b64  	%rd7074, %rd7057, %rd7073;
	not.b64 	%rd7075, %rd7057;
	and.b64  	%rd7076, %rd7020, %rd7075;
	not.b64 	%rd7077, %rd7020;
	and.b64  	%rd7078, %rd7045, %rd7077;
	not.b64 	%rd7079, %rd7046;
	and.b64  	%rd7080, %rd7067, %rd7079;
	not.b64 	%rd7081, %rd7067;
	and.b64  	%rd7082, %rd7060, %rd7081;
	xor.b64  	%rd7083, %rd7082, %rd7046;
	not.b64 	%rd7084, %rd7060;
	and.b64  	%rd7085, %rd7047, %rd7084;
	not.b64 	%rd7086, %rd7047;
	and.b64  	%rd7087, %rd7062, %rd7086;
	not.b64 	%rd7088, %rd7062;
	and.b64  	%rd7089, %rd7046, %rd7088;
	not.b64 	%rd7090, %rd7066;
	and.b64  	%rd7091, %rd7052, %rd7090;
	not.b64 	%rd7092, %rd7052;
	and.b64  	%rd7093, %rd7053, %rd7092;
	not.b64 	%rd7094, %rd7053;
	and.b64  	%rd7095, %rd7049, %rd7094;
	xor.b64  	%rd7096, %rd7095, %rd7052;
	not.b64 	%rd7097, %rd7049;
	and.b64  	%rd7098, %rd7068, %rd7097;
	not.b64 	%rd7099, %rd7068;
	and.b64  	%rd7100, %rd7066, %rd7099;
	not.b64 	%rd7101, %rd7061;
	and.b64  	%rd7102, %rd7065, %rd7101;
	not.b64 	%rd7103, %rd7065;
	and.b64  	%rd7104, %rd7064, %rd7103;
	not.b64 	%rd7105, %rd7064;
	and.b64  	%rd7106, %rd7054, %rd7105;
	not.b64 	%rd7107, %rd7054;
	and.b64  	%rd7108, %rd7056, %rd7107;
	xor.b64  	%rd7109, %rd7108, %rd7064;
	not.b64 	%rd7110, %rd7056;
	and.b64  	%rd7111, %rd7061, %rd7110;
	not.b64 	%rd7112, %rd7059;
	and.b64  	%rd7113, %rd7048, %rd7112;
	not.b64 	%rd7114, %rd7048;
	and.b64  	%rd7115, %rd7055, %rd7114;
	not.b64 	%rd7116, %rd7055;
	and.b64  	%rd7117, %rd7058, %rd7116;
	not.b64 	%rd7118, %rd7058;
	and.b64  	%rd7119, %rd7050, %rd7118;
	not.b64 	%rd7120, %rd7050;
	and.b64  	%rd7121, %rd7059, %rd7120;
	xor.b64  	%rd7122, %rd7121, %rd7058;
	xor.b64  	%rd7123, %rd7020, %rd7070;
	xor.b64  	%rd7124, %rd7123, 2147483649;
	xor.b64  	%rd7125, %rd7113, %rd7080;
	xor.b64  	%rd7126, %rd7125, %rd7091;
	xor.b64  	%rd7127, %rd7126, %rd7102;
	xor.b64  	%rd7128, %rd7127, %rd7050;
	xor.b64  	%rd7129, %rd7128, %rd7056;
	xor.b64  	%rd7130, %rd7129, %rd7068;
	xor.b64  	%rd7131, %rd7130, %rd7062;
	xor.b64  	%rd7132, %rd7131, %rd7124;
	xor.b64  	%rd7133, %rd7115, %rd7072;
	xor.b64  	%rd7134, %rd7133, %rd7093;
	xor.b64  	%rd7135, %rd7134, %rd7104;
	xor.b64  	%rd7136, %rd7135, %rd7059;
	xor.b64  	%rd7137, %rd7136, %rd7061;
	xor.b64  	%rd7138, %rd7137, %rd7066;
	xor.b64  	%rd7139, %rd7138, %rd7045;
	xor.b64  	%rd7140, %rd7139, %rd7083;
	xor.b64  	%rd7141, %rd7117, %rd7074;
	xor.b64  	%rd7142, %rd7141, %rd7085;
	xor.b64  	%rd7143, %rd7142, %rd7106;
	xor.b64  	%rd7144, %rd7143, %rd7048;
	xor.b64  	%rd7145, %rd7144, %rd7065;
	xor.b64  	%rd7146, %rd7145, %rd7067;
	xor.b64  	%rd7147, %rd7146, %rd7051;
	xor.b64  	%rd7148, %rd7147, %rd7096;
	xor.b64  	%rd7149, %rd7119, %rd7076;
	xor.b64  	%rd7150, %rd7149, %rd7087;
	xor.b64  	%rd7151, %rd7150, %rd7098;
	xor.b64  	%rd7152, %rd7151, %rd7055;
	xor.b64  	%rd7153, %rd7152, %rd7053;
	xor.b64  	%rd7154, %rd7153, %rd7060;
	xor.b64  	%rd7155, %rd7154, %rd7063;
	xor.b64  	%rd7156, %rd7155, %rd7109;
	xor.b64  	%rd7157, %rd7111, %rd7078;
	xor.b64  	%rd7158, %rd7157, %rd7089;
	xor.b64  	%rd7159, %rd7158, %rd7100;
	xor.b64  	%rd7160, %rd7159, %rd7054;
	xor.b64  	%rd7161, %rd7160, %rd7049;
	xor.b64  	%rd7162, %rd7161, %rd7047;
	xor.b64  	%rd7163, %rd7162, %rd7057;
	xor.b64  	%rd7164, %rd7163, %rd7122;
	mov.b64 	{%r5326, %r5327}, %rd7140;
	shf.l.wrap.b32 	%r5328, %r5326, %r5327, 1;
	shf.l.wrap.b32 	%r5329, %r5327, %r5326, 1;
	mov.b64 	%rd7165, {%r5329, %r5328};
	mov.b64 	{%r5330, %r5331}, %rd7148;
	shf.l.wrap.b32 	%r5332, %r5330, %r5331, 1;
	shf.l.wrap.b32 	%r5333, %r5331, %r5330, 1;
	mov.b64 	%rd7166, {%r5333, %r5332};
	mov.b64 	{%r5334, %r5335}, %rd7156;
	shf.l.wrap.b32 	%r5336, %r5334, %r5335, 1;
	shf.l.wrap.b32 	%r5337, %r5335, %r5334, 1;
	mov.b64 	%rd7167, {%r5337, %r5336};
	mov.b64 	{%r5338, %r5339}, %rd7164;
	shf.l.wrap.b32 	%r5340, %r5338, %r5339, 1;
	shf.l.wrap.b32 	%r5341, %r5339, %r5338, 1;
	mov.b64 	%rd7168, {%r5341, %r5340};
	mov.b64 	{%r5342, %r5343}, %rd7132;
	shf.l.wrap.b32 	%r5344, %r5342, %r5343, 1;
	shf.l.wrap.b32 	%r5345, %r5343, %r5342, 1;
	mov.b64 	%rd7169, {%r5345, %r5344};
	xor.b64  	%rd7170, %rd7124, %rd7165;
	xor.b64  	%rd7171, %rd7170, %rd7164;
	xor.b64  	%rd7172, %rd7083, %rd7166;
	xor.b64  	%rd7173, %rd7172, %rd7132;
	xor.b64  	%rd7174, %rd7096, %rd7167;
	xor.b64  	%rd7175, %rd7174, %rd7140;
	xor.b64  	%rd7176, %rd7109, %rd7168;
	xor.b64  	%rd7177, %rd7176, %rd7148;
	xor.b64  	%rd7178, %rd7122, %rd7169;
	xor.b64  	%rd7179, %rd7178, %rd7156;
	mov.b64 	{%r5346, %r5347}, %rd7173;
	shf.l.wrap.b32 	%r5348, %r5347, %r5346, 12;
	shf.l.wrap.b32 	%r5349, %r5346, %r5347, 12;
	mov.b64 	%rd7180, {%r5349, %r5348};
	mov.b64 	{%r5350, %r5351}, %rd7175;
	shf.l.wrap.b32 	%r5352, %r5351, %r5350, 11;
	shf.l.wrap.b32 	%r5353, %r5350, %r5351, 11;
	mov.b64 	%rd7181, {%r5353, %r5352};
	mov.b64 	{%r5354, %r5355}, %rd7179;
	shf.l.wrap.b32 	%r5356, %r5354, %r5355, 14;
	shf.l.wrap.b32 	%r5357, %r5355, %r5354, 14;
	mov.b64 	%rd7182, {%r5357, %r5356};
	mov.b64 	{%r5358, %r5359}, %rd7177;
	shf.l.wrap.b32 	%r5360, %r5358, %r5359, 21;
	shf.l.wrap.b32 	%r5361, %r5359, %r5358, 21;
	mov.b64 	%rd7183, {%r5361, %r5360};
	not.b64 	%rd7184, %rd7180;
	and.b64  	%rd7185, %rd7181, %rd7184;
	not.b64 	%rd7186, %rd7181;
	and.b64  	%rd7187, %rd7183, %rd7186;
	xor.b64  	%rd7188, %rd7187, %rd7180;
	not.b64 	%rd7189, %rd7183;
	and.b64  	%rd7190, %rd7182, %rd7189;
	xor.b64  	%rd7191, %rd7190, %rd7181;
	not.b64 	%rd7192, %rd7182;
	and.b64  	%rd7193, %rd7171, %rd7192;
	xor.b64  	%rd7194, %rd7193, %rd7183;
	xor.b64  	%rd7195, %rd7171, %rd7185;
	xor.b64  	%rd7196, %rd7195, -9223372034707259384;
	xor.b64  	%rd7197, %rd7188, -9223372036854775808;
	mov.b64 	{%r5362, %r5363}, %rd7197;
	shf.l.wrap.b32 	%r5364, %r5362, %r5363, 1;
	shf.l.wrap.b32 	%r5365, %r5363, %r5362, 1;
	mov.b64 	%rd7198, {%r5365, %r5364};
	xor.b64  	%rd7199, %rd7198, 6;
	mov.b64 	{%r5366, %r5367}, %rd7191;
	shf.l.wrap.b32 	%r5368, %r5366, %r5367, 1;
	shf.l.wrap.b32 	%r5369, %r5367, %r5366, 1;
	mov.b64 	%rd7200, {%r5369, %r5368};
	xor.b64  	%rd7201, %rd7200, %rd7196;
	mov.b64 	{%r5370, %r5371}, %rd7194;
	shf.l.wrap.b32 	%r5372, %r5370, %r5371, 1;
	shf.l.wrap.b32 	%r5373, %r5371, %r5370, 1;
	mov.b64 	%rd7202, {%r5373, %r5372};
	xor.b64  	%rd7203, %rd7197, %rd7202;
	xor.b64  	%rd7204, %rd7191, 12;
	mov.b64 	{%r5374, %r5375}, %rd7196;
	shf.l.wrap.b32 	%r5376, %r5374, %r5375, 1;
	shf.l.wrap.b32 	%r5377, %r5375, %r5374, 1;
	mov.b64 	%rd7205, {%r5377, %r5376};
	xor.b64  	%rd7206, %rd7205, %rd7194;
	xor.b64  	%rd7207, %rd7199, %rd7196;
	xor.b64  	%rd7208, %rd7201, %rd7188;
	xor.b64  	%rd7209, %rd7201, -9223372036854775808;
	xor.b64  	%rd7210, %rd7203, %rd7191;
	xor.b64  	%rd7211, %rd7204, %rd7194;
	xor.b64  	%rd7212, %rd7206, 6;
	mov.b64 	{%r5378, %r5379}, %rd7201;
	shf.l.wrap.b32 	%r5380, %r5379, %r5378, 12;
	shf.l.wrap.b32 	%r5381, %r5378, %r5379, 12;
	mov.b64 	%rd7213, {%r5381, %r5380};
	mov.b64 	{%r5382, %r5383}, %rd7206;
	shf.l.wrap.b32 	%r5384, %r5382, %r5383, 20;
	shf.l.wrap.b32 	%r5385, %r5383, %r5382, 20;
	mov.b64 	%rd7214, {%r5385, %r5384};
	mov.b64 	{%r5386, %r5387}, %rd7203;
	shf.l.wrap.b32 	%r5388, %r5387, %r5386, 29;
	shf.l.wrap.b32 	%r5389, %r5386, %r5387, 29;
	mov.b64 	%rd7215, {%r5389, %r5388};
	shf.l.wrap.b32 	%r5390, %r5383, %r5382, 7;
	shf.l.wrap.b32 	%r5391, %r5382, %r5383, 7;
	mov.b64 	%rd7216, {%r5391, %r5390};
	mov.b64 	{%r5392, %r5393}, %rd7199;
	shf.l.wrap.b32 	%r5394, %r5392, %r5393, 18;
	shf.l.wrap.b32 	%r5395, %r5393, %r5392, 18;
	mov.b64 	%rd7217, {%r5395, %r5394};
	mov.b64 	{%r5396, %r5397}, %rd7210;
	shf.l.wrap.b32 	%r5398, %r5397, %r5396, 30;
	shf.l.wrap.b32 	%r5399, %r5396, %r5397, 30;
	mov.b64 	%rd7218, {%r5399, %r5398};
	shf.l.wrap.b32 	%r5400, %r5387, %r5386, 11;
	shf.l.wrap.b32 	%r5401, %r5386, %r5387, 11;
	mov.b64 	%rd7219, {%r5401, %r5400};
	mov.b64 	{%r5402, %r5403}, %rd7204;
	shf.l.wrap.b32 	%r5404, %r5402, %r5403, 25;
	shf.l.wrap.b32 	%r5405, %r5403, %r5402, 25;
	mov.b64 	%rd7220, {%r5405, %r5404};
	shf.l.wrap.b32 	%r5406, %r5382, %r5383, 8;
	shf.l.wrap.b32 	%r5407, %r5383, %r5382, 8;
	mov.b64 	%rd7221, {%r5407, %r5406};
	shf.l.wrap.b32 	%r5408, %r5403, %r5402, 24;
	shf.l.wrap.b32 	%r5409, %r5402, %r5403, 24;
	mov.b64 	%rd7222, {%r5409, %r5408};
	shf.l.wrap.b32 	%r5410, %r5393, %r5392, 9;
	shf.l.wrap.b32 	%r5411, %r5392, %r5393, 9;
	mov.b64 	%rd7223, {%r5411, %r5410};
	mov.b64 	{%r5412, %r5413}, %rd7212;
	shf.l.wrap.b32 	%r5414, %r5412, %r5413, 27;
	shf.l.wrap.b32 	%r5415, %r5413, %r5412, 27;
	mov.b64 	%rd7224, {%r5415, %r5414};
	shf.l.wrap.b32 	%r5416, %r5382, %r5383, 14;
	shf.l.wrap.b32 	%r5417, %r5383, %r5382, 14;
	mov.b64 	%rd7225, {%r5417, %r5416};
	shf.l.wrap.b32 	%r5418, %r5378, %r5379, 2;
	shf.l.wrap.b32 	%r5419, %r5379, %r5378, 2;
	mov.b64 	%rd7226, {%r5419, %r5418};
	shf.l.wrap.b32 	%r5420, %r5403, %r5402, 23;
	shf.l.wrap.b32 	%r5421, %r5402, %r5403, 23;
	mov.b64 	%rd7227, {%r5421, %r5420};
	mov.b64 	{%r5422, %r5423}, %rd7209;
	shf.l.wrap.b32 	%r5424, %r5423, %r5422, 13;
	shf.l.wrap.b32 	%r5425, %r5422, %r5423, 13;
	mov.b64 	%rd7228, {%r5425, %r5424};
	shf.l.wrap.b32 	%r5426, %r5393, %r5392, 4;
	shf.l.wrap.b32 	%r5427, %r5392, %r5393, 4;
	mov.b64 	%rd7229, {%r5427, %r5426};
	mov.b64 	{%r5428, %r5429}, %rd7211;
	shf.l.wrap.b32 	%r5430, %r5428, %r5429, 28;
	shf.l.wrap.b32 	%r5431, %r5429, %r5428, 28;
	mov.b64 	%rd7230, {%r5431, %r5430};
	shf.l.wrap.b32 	%r5432, %r5402, %r5403, 21;
	shf.l.wrap.b32 	%r5433, %r5403, %r5402, 21;
	mov.b64 	%rd7231, {%r5433, %r5432};
	shf.l.wrap.b32 	%r5434, %r5386, %r5387, 15;
	shf.l.wrap.b32 	%r5435, %r5387, %r5386, 15;
	mov.b64 	%rd7232, {%r5435, %r5434};
	shf.l.wrap.b32 	%r5436, %r5378, %r5379, 10;
	shf.l.wrap.b32 	%r5437, %r5379, %r5378, 10;
	mov.b64 	%rd7233, {%r5437, %r5436};
	shf.l.wrap.b32 	%r5438, %r5386, %r5387, 6;
	shf.l.wrap.b32 	%r5439, %r5387, %r5386, 6;
	mov.b64 	%rd7234, {%r5439, %r5438};
	shf.l.wrap.b32 	%r5440, %r5392, %r5393, 3;
	shf.l.wrap.b32 	%r5441, %r5393, %r5392, 3;
	mov.b64 	%rd7235, {%r5441, %r5440};
	mov.b64 	{%r5442, %r5443}, %rd7208;
	shf.l.wrap.b32 	%r5444, %r5442, %r5443, 1;
	shf.l.wrap.b32 	%r5445, %r5443, %r5442, 1;
	mov.b64 	%rd7236, {%r5445, %r5444};
	not.b64 	%rd7237, %rd7213;
	and.b64  	%rd7238, %rd7219, %rd7237;
	not.b64 	%rd7239, %rd7219;
	and.b64  	%rd7240, %rd7231, %rd7239;
	xor.b64  	%rd7241, %rd7240, %rd7213;
	not.b64 	%rd7242, %rd7231;
	and.b64  	%rd7243, %rd7225, %rd7242;
	xor.b64  	%rd7244, %rd7243, %rd7219;
	not.b64 	%rd7245, %rd7225;
	and.b64  	%rd7246, %rd7207, %rd7245;
	xor.b64  	%rd7247, %rd7246, %rd7231;
	not.b64 	%rd7248, %rd7207;
	and.b64  	%rd7249, %rd7213, %rd7248;
	xor.b64  	%rd7250, %rd7249, %rd7225;
	not.b64 	%rd7251, %rd7214;
	and.b64  	%rd7252, %rd7235, %rd7251;
	xor.b64  	%rd7253, %rd7252, %rd7230;
	not.b64 	%rd7254, %rd7235;
	and.b64  	%rd7255, %rd7228, %rd7254;
	xor.b64  	%rd7256, %rd7255, %rd7214;
	not.b64 	%rd7257, %rd7228;
	and.b64  	%rd7258, %rd7215, %rd7257;
	xor.b64  	%rd7259, %rd7258, %rd7235;
	not.b64 	%rd7260, %rd7215;
	and.b64  	%rd7261, %rd7230, %rd7260;
	xor.b64  	%rd7262, %rd7228, %rd7261;
	not.b64 	%rd7263, %rd7230;
	and.b64  	%rd7264, %rd7214, %rd7263;
	xor.b64  	%rd7265, %rd7264, %rd7215;
	not.b64 	%rd7266, %rd7234;
	and.b64  	%rd7267, %rd7220, %rd7266;
	xor.b64  	%rd7268, %rd7236, %rd7267;
	not.b64 	%rd7269, %rd7220;
	and.b64  	%rd7270, %rd7221, %rd7269;
	xor.b64  	%rd7271, %rd7270, %rd7234;
	not.b64 	%rd7272, %rd7221;
	and.b64  	%rd7273, %rd7217, %rd7272;
	xor.b64  	%rd7274, %rd7273, %rd7220;
	not.b64 	%rd7275, %rd7217;
	and.b64  	%rd7276, %rd7236, %rd7275;
	xor.b64  	%rd7277, %rd7276, %rd7221;
	not.b64 	%rd7278, %rd7236;
	and.b64  	%rd7279, %rd7234, %rd7278;
	xor.b64  	%rd7280, %rd7279, %rd7217;
	not.b64 	%rd7281, %rd7229;
	and.b64  	%rd7282, %rd7233, %rd7281;
	xor.b64  	%rd7283, %rd7282, %rd7224;
	not.b64 	%rd7284, %rd7233;
	and.b64  	%rd7285, %rd7232, %rd7284;
	xor.b64  	%rd7286, %rd7229, %rd7285;
	not.b64 	%rd7287, %rd7232;
	and.b64  	%rd7288, %rd7222, %rd7287;
	xor.b64  	%rd7289, %rd7288, %rd7233;
	not.b64 	%rd7290, %rd7222;
	and.b64  	%rd7291, %rd7224, %rd7290;
	xor.b64  	%rd7292, %rd7291, %rd7232;
	not.b64 	%rd7293, %rd7224;
	and.b64  	%rd7294, %rd7229, %rd7293;
	xor.b64  	%rd7295, %rd7294, %rd7222;
	not.b64 	%rd7296, %rd7227;
	and.b64  	%rd7297, %rd7216, %rd7296;
	xor.b64  	%rd7298, %rd7218, %rd7297;
	not.b64 	%rd7299, %rd7216;
	and.b64  	%rd7300, %rd7223, %rd7299;
	xor.b64  	%rd7301, %rd7300, %rd7227;
	not.b64 	%rd7302, %rd7223;
	and.b64  	%rd7303, %rd7226, %rd7302;
	xor.b64  	%rd7304, %rd7303, %rd7216;
	not.b64 	%rd7305, %rd7226;
	and.b64  	%rd7306, %rd7218, %rd7305;
	xor.b64  	%rd7307, %rd7306, %rd7223;
	not.b64 	%rd7308, %rd7218;
	and.b64  	%rd7309, %rd7227, %rd7308;
	xor.b64  	%rd7310, %rd7309, %rd7226;
	xor.b64  	%rd7311, %rd7238, %rd7207;
	xor.b64  	%rd7312, %rd7311, 1;
	xor.b64  	%rd7313, %rd7298, %rd7268;
	xor.b64  	%rd7314, %rd7313, %rd7253;
	xor.b64  	%rd7315, %rd7314, %rd7312;
	xor.b64  	%rd7316, %rd7315, %rd7283;
	xor.b64  	%rd7317, %rd7271, %rd7241;
	xor.b64  	%rd7318, %rd7317, %rd7286;
	xor.b64  	%rd7319, %rd7318, %rd7256;
	xor.b64  	%rd7320, %rd7319, %rd7301;
	xor.b64  	%rd7321, %rd7289, %rd7244;
	xor.b64  	%rd7322, %rd7321, %rd7259;
	xor.b64  	%rd7323, %rd7322, %rd7274;
	xor.b64  	%rd7324, %rd7323, %rd7304;
	xor.b64  	%rd7325, %rd7247, %rd7262;
	xor.b64  	%rd7326, %rd7325, %rd7277;
	xor.b64  	%rd7327, %rd7326, %rd7292;
	xor.b64  	%rd7328, %rd7327, %rd7307;
	xor.b64  	%rd7329, %rd7250, %rd7265;
	xor.b64  	%rd7330, %rd7329, %rd7280;
	xor.b64  	%rd7331, %rd7330, %rd7295;
	xor.b64  	%rd7332, %rd7331, %rd7310;
	mov.b64 	{%r5446, %r5447}, %rd7320;
	shf.l.wrap.b32 	%r5448, %r5446, %r5447, 1;
	shf.l.wrap.b32 	%r5449, %r5447, %r5446, 1;
	mov.b64 	%rd7333, {%r5449, %r5448};
	xor.b64  	%rd7334, %rd7333, %rd7332;
	mov.b64 	{%r5450, %r5451}, %rd7324;
	shf.l.wrap.b32 	%r5452, %r5450, %r5451, 1;
	shf.l.wrap.b32 	%r5453, %r5451, %r5450, 1;
	mov.b64 	%rd7335, {%r5453, %r5452};
	xor.b64  	%rd7336, %rd7335, %rd7316;
	mov.b64 	{%r5454, %r5455}, %rd7328;
	shf.l.wrap.b32 	%r5456, %r5454, %r5455, 1;
	shf.l.wrap.b32 	%r5457, %r5455, %r5454, 1;
	mov.b64 	%rd7337, {%r5457, %r5456};
	xor.b64  	%rd7338, %rd7337, %rd7320;
	mov.b64 	{%r5458, %r5459}, %rd7332;
	shf.l.wrap.b32 	%r5460, %r5458, %r5459, 1;
	shf.l.wrap.b32 	%r5461, %r5459, %r5458, 1;
	mov.b64 	%rd7339, {%r5461, %r5460};
	xor.b64  	%rd7340, %rd7339, %rd7324;
	mov.b64 	{%r5462, %r5463}, %rd7316;
	shf.l.wrap.b32 	%r5464, %r5462, %r5463, 1;
	shf.l.wrap.b32 	%r5465, %r5463, %r5462, 1;
	mov.b64 	%rd7341, {%r5465, %r5464};
	xor.b64  	%rd7342, %rd7341, %rd7328;
	xor.b64  	%rd7343, %rd7334, %rd7312;
	xor.b64  	%rd7344, %rd7334, %rd7253;
	xor.b64  	%rd7345, %rd7334, %rd7268;
	xor.b64  	%rd7346, %rd7334, %rd7283;
	xor.b64  	%rd7347, %rd7334, %rd7298;
	xor.b64  	%rd7348, %rd7336, %rd7241;
	xor.b64  	%rd7349, %rd7336, %rd7256;
	xor.b64  	%rd7350, %rd7336, %rd7271;
	xor.b64  	%rd7351, %rd7336, %rd7286;
	xor.b64  	%rd7352, %rd7336, %rd7301;
	xor.b64  	%rd7353, %rd7338, %rd7244;
	xor.b64  	%rd7354, %rd7338, %rd7259;
	xor.b64  	%rd7355, %rd7338, %rd7274;
	xor.b64  	%rd7356, %rd7338, %rd7289;
	xor.b64  	%rd7357, %rd7338, %rd7304;
	xor.b64  	%rd7358, %rd7340, %rd7247;
	xor.b64  	%rd7359, %rd7340, %rd7262;
	xor.b64  	%rd7360, %rd7340, %rd7277;
	xor.b64  	%rd7361, %rd7340, %rd7292;
	xor.b64  	%rd7362, %rd7340, %rd7307;
	xor.b64  	%rd7363, %rd7342, %rd7250;
	xor.b64  	%rd7364, %rd7342, %rd7265;
	xor.b64  	%rd7365, %rd7342, %rd7280;
	xor.b64  	%rd7366, %rd7342, %rd7295;
	xor.b64  	%rd7367, %rd7342, %rd7310;
	mov.b64 	{%r5466, %r5467}, %rd7349;
	shf.l.wrap.b32 	%r5468, %r5467, %r5466, 12;
	shf.l.wrap.b32 	%r5469, %r5466, %r5467, 12;
	mov.b64 	%rd7368, {%r5469, %r5468};
	mov.b64 	{%r5470, %r5471}, %rd7364;
	shf.l.wrap.b32 	%r5472, %r5470, %r5471, 20;
	shf.l.wrap.b32 	%r5473, %r5471, %r5470, 20;
	mov.b64 	%rd7369, {%r5473, %r5472};
	mov.b64 	{%r5474, %r5475}, %rd7357;
	shf.l.wrap.b32 	%r5476, %r5475, %r5474, 29;
	shf.l.wrap.b32 	%r5477, %r5474, %r5475, 29;
	mov.b64 	%rd7370, {%r5477, %r5476};
	mov.b64 	{%r5478, %r5479}, %rd7365;
	shf.l.wrap.b32 	%r5480, %r5479, %r5478, 7;
	shf.l.wrap.b32 	%r5481, %r5478, %r5479, 7;
	mov.b64 	%rd7371, {%r5481, %r5480};
	mov.b64 	{%r5482, %r5483}, %rd7347;
	shf.l.wrap.b32 	%r5484, %r5482, %r5483, 18;
	shf.l.wrap.b32 	%r5485, %r5483, %r5482, 18;
	mov.b64 	%rd7372, {%r5485, %r5484};
	mov.b64 	{%r5486, %r5487}, %rd7353;
	shf.l.wrap.b32 	%r5488, %r5487, %r5486, 30;
	shf.l.wrap.b32 	%r5489, %r5486, %r5487, 30;
	mov.b64 	%rd7373, {%r5489, %r5488};
	mov.b64 	{%r5490, %r5491}, %rd7355;
	shf.l.wrap.b32 	%r5492, %r5491, %r5490, 11;
	shf.l.wrap.b32 	%r5493, %r5490, %r5491, 11;
	mov.b64 	%rd7374, {%r5493, %r5492};
	mov.b64 	{%r5494, %r5495}, %rd7360;
	shf.l.wrap.b32 	%r5496, %r5494, %r5495, 25;
	shf.l.wrap.b32 	%r5497, %r5495, %r5494, 25;
	mov.b64 	%rd7375, {%r5497, %r5496};
	mov.b64 	{%r5498, %r5499}, %rd7366;
	shf.l.wrap.b32 	%r5500, %r5498, %r5499, 8;
	shf.l.wrap.b32 	%r5501, %r5499, %r5498, 8;
	mov.b64 	%rd7376, {%r5501, %r5500};
	mov.b64 	{%r5502, %r5503}, %rd7362;
	shf.l.wrap.b32 	%r5504, %r5503, %r5502, 24;
	shf.l.wrap.b32 	%r5505, %r5502, %r5503, 24;
	mov.b64 	%rd7377, {%r5505, %r5504};
	mov.b64 	{%r5506, %r5507}, %rd7346;
	shf.l.wrap.b32 	%r5508, %r5507, %r5506, 9;
	shf.l.wrap.b32 	%r5509, %r5506, %r5507, 9;
	mov.b64 	%rd7378, {%r5509, %r5508};
	mov.b64 	{%r5510, %r5511}, %rd7363;
	shf.l.wrap.b32 	%r5512, %r5510, %r5511, 27;
	shf.l.wrap.b32 	%r5513, %r5511, %r5510, 27;
	mov.b64 	%rd7379, {%r5513, %r5512};
	mov.b64 	{%r5514, %r5515}, %rd7367;
	shf.l.wrap.b32 	%r5516, %r5514, %r5515, 14;
	shf.l.wrap.b32 	%r5517, %r5515, %r5514, 14;
	mov.b64 	%rd7380, {%r5517, %r5516};
	mov.b64 	{%r5518, %r5519}, %rd7352;
	shf.l.wrap.b32 	%r5520, %r5518, %r5519, 2;
	shf.l.wrap.b32 	%r5521, %r5519, %r5518, 2;
	mov.b64 	%rd7381, {%r5521, %r5520};
	mov.b64 	{%r5522, %r5523}, %rd7359;
	shf.l.wrap.b32 	%r5524, %r5523, %r5522, 23;
	shf.l.wrap.b32 	%r5525, %r5522, %r5523, 23;
	mov.b64 	%rd7382, {%r5525, %r5524};
	mov.b64 	{%r5526, %r5527}, %rd7351;
	shf.l.wrap.b32 	%r5528, %r5527, %r5526, 13;
	shf.l.wrap.b32 	%r5529, %r5526, %r5527, 13;
	mov.b64 	%rd7383, {%r5529, %r5528};
	mov.b64 	{%r5530, %r5531}, %rd7344;
	shf.l.wrap.b32 	%r5532, %r5531, %r5530, 4;
	shf.l.wrap.b32 	%r5533, %r5530, %r5531, 4;
	mov.b64 	%rd7384, {%r5533, %r5532};
	mov.b64 	{%r5534, %r5535}, %rd7358;
	shf.l.wrap.b32 	%r5536, %r5534, %r5535, 28;
	shf.l.wrap.b32 	%r5537, %r5535, %r5534, 28;
	mov.b64 	%rd7385, {%r5537, %r5536};
	mov.b64 	{%r5538, %r5539}, %rd7361;
	shf.l.wrap.b32 	%r5540, %r5538, %r5539, 21;
	shf.l.wrap.b32 	%r5541, %r5539, %r5538, 21;
	mov.b64 	%rd7386, {%r5541, %r5540};
	mov.b64 	{%r5542, %r5543}, %rd7356;
	shf.l.wrap.b32 	%r5544, %r5542, %r5543, 15;
	shf.l.wrap.b32 	%r5545, %r5543, %r5542, 15;
	mov.b64 	%rd7387, {%r5545, %r5544};
	mov.b64 	{%r5546, %r5547}, %rd7350;
	shf.l.wrap.b32 	%r5548, %r5546, %r5547, 10;
	shf.l.wrap.b32 	%r5549, %r5547, %r5546, 10;
	mov.b64 	%rd7388, {%r5549, %r5548};
	mov.b64 	{%r5550, %r5551}, %rd7354;
	shf.l.wrap.b32 	%r5552, %r5550, %r5551, 6;
	shf.l.wrap.b32 	%r5553, %r5551, %r5550, 6;
	mov.b64 	%rd7389, {%r5553, %r5552};
	mov.b64 	{%r5554, %r5555}, %rd7345;
	shf.l.wrap.b32 	%r5556, %r5554, %r5555, 3;
	shf.l.wrap.b32 	%r5557, %r5555, %r5554, 3;
	mov.b64 	%rd7390, {%r5557, %r5556};
	mov.b64 	{%r5558, %r5559}, %rd7348;
	shf.l.wrap.b32 	%r5560, %r5558, %r5559, 1;
	shf.l.wrap.b32 	%r5561, %r5559, %r5558, 1;
	mov.b64 	%rd7391, {%r5561, %r5560};
	not.b64 	%rd7392, %rd7368;
	and.b64  	%rd7393, %rd7374, %rd7392;
	not.b64 	%rd7394, %rd7374;
	and.b64  	%rd7395, %rd7386, %rd7394;
	xor.b64  	%rd7396, %rd7395, %rd7368;
	not.b64 	%rd7397, %rd7386;
	and.b64  	%rd7398, %rd7380, %rd7397;
	xor.b64  	%rd7399, %rd7398, %rd7374;
	not.b64 	%rd7400, %rd7380;
	and.b64  	%rd7401, %rd7343, %rd7400;
	xor.b64  	%rd7402, %rd7401, %rd7386;
	not.b64 	%rd7403, %rd7343;
	and.b64  	%rd7404, %rd7368, %rd7403;
	xor.b64  	%rd7405, %rd7404, %rd7380;
	not.b64 	%rd7406, %rd7369;
	and.b64  	%rd7407, %rd7390, %rd7406;
	xor.b64  	%rd7408, %rd7407, %rd7385;
	not.b64 	%rd7409, %rd7390;
	and.b64  	%rd7410, %rd7383, %rd7409;
	xor.b64  	%rd7411, %rd7410, %rd7369;
	not.b64 	%rd7412, %rd7383;
	and.b64  	%rd7413, %rd7370, %rd7412;
	xor.b64  	%rd7414, %rd7413, %rd7390;
	not.b64 	%rd7415, %rd7370;
	and.b64  	%rd7416, %rd7385, %rd7415;
	xor.b64  	%rd7417, %rd7416, %rd7383;
	not.b64 	%rd7418, %rd7385;
	and.b64  	%rd7419, %rd7369, %rd7418;
	xor.b64  	%rd7420, %rd7419, %rd7370;
	not.b64 	%rd7421, %rd7389;
	and.b64  	%rd7422, %rd7375, %rd7421;
	xor.b64  	%rd7423, %rd7422, %rd7391;
	not.b64 	%rd7424, %rd7375;
	and.b64  	%rd7425, %rd7376, %rd7424;
	xor.b64  	%rd7426, %rd7425, %rd7389;
	not.b64 	%rd7427, %rd7376;
	and.b64  	%rd7428, %rd7372, %rd7427;
	xor.b64  	%rd7429, %rd7428, %rd7375;
	not.b64 	%rd7430, %rd7372;
	and.b64  	%rd7431, %rd7391, %rd7430;
	xor.b64  	%rd7432, %rd7431, %rd7376;
	not.b64 	%rd7433, %rd7391;
	and.b64  	%rd7434, %rd7389, %rd7433;
	xor.b64  	%rd7435, %rd7434, %rd7372;
	not.b64 	%rd7436, %rd7384;
	and.b64  	%rd7437, %rd7388, %rd7436;
	xor.b64  	%rd7438, %rd7437, %rd7379;
	not.b64 	%rd7439, %rd7388;
	and.b64  	%rd7440, %rd7387, %rd7439;
	xor.b64  	%rd7441, %rd7440, %rd7384;
	not.b64 	%rd7442, %rd7387;
	and.b64  	%rd7443, %rd7377, %rd7442;
	xor.b64  	%rd7444, %rd7443, %rd7388;
	not.b64 	%rd7445, %rd7377;
	and.b64  	%rd7446, %rd7379, %rd7445;
	xor.b64  	%rd7447, %rd7446, %rd7387;
	not.b64 	%rd7448, %rd7379;
	and.b64  	%rd7449, %rd7384, %rd7448;
	xor.b64  	%rd7450, %rd7449, %rd7377;
	not.b64 	%rd7451, %rd7382;
	and.b64  	%rd7452, %rd7371, %rd7451;
	xor.b64  	%rd7453, %rd7452, %rd7373;
	not.b64 	%rd7454, %rd7371;
	and.b64  	%rd7455, %rd7378, %rd7454;
	xor.b64  	%rd7456, %rd7455, %rd7382;
	not.b64 	%rd7457, %rd7378;
	and.b64  	%rd7458, %rd7381, %rd7457;
	xor.b64  	%rd7459, %rd7458, %rd7371;
	not.b64 	%rd7460, %rd7381;
	and.b64  	%rd7461, %rd7373, %rd7460;
	xor.b64  	%rd7462, %rd7461, %rd7378;
	not.b64 	%rd7463, %rd7373;
	and.b64  	%rd7464, %rd7382, %rd7463;
	xor.b64  	%rd7465, %rd7464, %rd7381;
	xor.b64  	%rd7466, %rd7343, %rd7393;
	xor.b64  	%rd7467, %rd7466, 32898;
	xor.b64  	%rd7468, %rd7467, %rd7408;
	xor.b64  	%rd7469, %rd7468, %rd7423;
	xor.b64  	%rd7470, %rd7469, %rd7438;
	xor.b64  	%rd7471, %rd7470, %rd7453;
	xor.b64  	%rd7472, %rd7396, %rd7411;
	xor.b64  	%rd7473, %rd7472, %rd7426;
	xor.b64  	%rd7474, %rd7473, %rd7441;
	xor.b64  	%rd7475, %rd7474, %rd7456;
	xor.b64  	%rd7476, %rd7399, %rd7414;
	xor.b64  	%rd7477, %rd7476, %rd7429;
	xor.b64  	%rd7478, %rd7477, %rd7444;
	xor.b64  	%rd7479, %rd7478, %rd7459;
	xor.b64  	%rd7480, %rd7402, %rd7417;
	xor.b64  	%rd7481, %rd7480, %rd7432;
	xor.b64  	%rd7482, %rd7481, %rd7447;
	xor.b64  	%rd7483, %rd7482, %rd7462;
	xor.b64  	%rd7484, %rd7405, %rd7420;
	xor.b64  	%rd7485, %rd7484, %rd7435;
	xor.b64  	%rd7486, %rd7485, %rd7450;
	xor.b64  	%rd7487, %rd7486, %rd7465;
	mov.b64 	{%r5562, %r5563}, %rd7475;
	shf.l.wrap.b32 	%r5564, %r5562, %r5563, 1;
	shf.l.wrap.b32 	%r5565, %r5563, %r5562, 1;
	mov.b64 	%rd7488, {%r5565, %r5564};
	xor.b64  	%rd7489, %rd7488, %rd7487;
	mov.b64 	{%r5566, %r5567}, %rd7479;
	shf.l.wrap.b32 	%r5568, %r5566, %r5567, 1;
	shf.l.wrap.b32 	%r5569, %r5567, %r5566, 1;
	mov.b64 	%rd7490, {%r5569, %r5568};
	xor.b64  	%rd7491, %rd7490, %rd7471;
	mov.b64 	{%r5570, %r5571}, %rd7483;
	shf.l.wrap.b32 	%r5572, %r5570, %r5571, 1;
	shf.l.wrap.b32 	%r5573, %r5571, %r5570, 1;
	mov.b64 	%rd7492, {%r5573, %r5572};
	xor.b64  	%rd7493, %rd7492, %rd7475;
	mov.b64 	{%r5574, %r5575}, %rd7487;
	shf.l.wrap.b32 	%r5576, %r5574, %r5575, 1;
	shf.l.wrap.b32 	%r5577, %r5575, %r5574, 1;
	mov.b64 	%rd7494, {%r5577, %r5576};
	xor.b64  	%rd7495, %rd7494, %rd7479;
	mov.b64 	{%r5578, %r5579}, %rd7471;
	shf.l.wrap.b32 	%r5580, %r5578, %r5579, 1;
	shf.l.wrap.b32 	%r5581, %r5579, %r5578, 1;
	mov.b64 	%rd7496, {%r5581, %r5580};
	xor.b64  	%rd7497, %rd7496, %rd7483;
	xor.b64  	%rd7498, %rd7489, %rd7467;
	xor.b64  	%rd7499, %rd7489, %rd7408;
	xor.b64  	%rd7500, %rd7489, %rd7423;
	xor.b64  	%rd7501, %rd7489, %rd7438;
	xor.b64  	%rd7502, %rd7489, %rd7453;
	xor.b64  	%rd7503, %rd7491, %rd7396;
	xor.b64  	%rd7504, %rd7491, %rd7411;
	xor.b64  	%rd7505, %rd7491, %rd7426;
	xor.b64  	%rd7506, %rd7491, %rd7441;
	xor.b64  	%rd7507, %rd7491, %rd7456;
	xor.b64  	%rd7508, %rd7493, %rd7399;
	xor.b64  	%rd7509, %rd7493, %rd7414;
	xor.b64  	%rd7510, %rd7493, %rd7429;
	xor.b64  	%rd7511, %rd7493, %rd7444;
	xor.b64  	%rd7512, %rd7493, %rd7459;
	xor.b64  	%rd7513, %rd7495, %rd7402;
	xor.b64  	%rd7514, %rd7495, %rd7417;
	xor.b64  	%rd7515, %rd7495, %rd7432;
	xor.b64  	%rd7516, %rd7495, %rd7447;
	xor.b64  	%rd7517, %rd7495, %rd7462;
	xor.b64  	%rd7518, %rd7497, %rd7405;
	xor.b64  	%rd7519, %rd7497, %rd7420;
	xor.b64  	%rd7520, %rd7497, %rd7435;
	xor.b64  	%rd7521, %rd7497, %rd7450;
	xor.b64  	%rd7522, %rd7497, %rd7465;
	mov.b64 	{%r5582, %r5583}, %rd7504;
	shf.l.wrap.b32 	%r5584, %r5583, %r5582, 12;
	shf.l.wrap.b32 	%r5585, %r5582, %r5583, 12;
	mov.b64 	%rd7523, {%r5585, %r5584};
	mov.b64 	{%r5586, %r5587}, %rd7519;
	shf.l.wrap.b32 	%r5588, %r5586, %r5587, 20;
	shf.l.wrap.b32 	%r5589, %r5587, %r5586, 20;
	mov.b64 	%rd7524, {%r5589, %r5588};
	mov.b64 	{%r5590, %r5591}, %rd7512;
	shf.l.wrap.b32 	%r5592, %r5591, %r5590, 29;
	shf.l.wrap.b32 	%r5593, %r5590, %r5591, 29;
	mov.b64 	%rd7525, {%r5593, %r5592};
	mov.b64 	{%r5594, %r5595}, %rd7520;
	shf.l.wrap.b32 	%r5596, %r5595, %r5594, 7;
	shf.l.wrap.b32 	%r5597, %r5594, %r5595, 7;
	mov.b64 	%rd7526, {%r5597, %r5596};
	mov.b64 	{%r5598, %r5599}, %rd7502;
	shf.l.wrap.b32 	%r5600, %r5598, %r5599, 18;
	shf.l.wrap.b32 	%r5601, %r5599, %r5598, 18;
	mov.b64 	%rd7527, {%r5601, %r5600};
	mov.b64 	{%r5602, %r5603}, %rd7508;
	shf.l.wrap.b32 	%r5604, %r5603, %r5602, 30;
	shf.l.wrap.b32 	%r5605, %r5602, %r5603, 30;
	mov.b64 	%rd7528, {%r5605, %r5604};
	mov.b64 	{%r5606, %r5607}, %rd7510;
	shf.l.wrap.b32 	%r5608, %r5607, %r5606, 11;
	shf.l.wrap.b32 	%r5609, %r5606, %r5607, 11;
	mov.b64 	%rd7529, {%r5609, %r5608};
	mov.b64 	{%r5610, %r5611}, %rd7515;
	shf.l.wrap.b32 	%r5612, %r5610, %r5611, 25;
	shf.l.wrap.b32 	%r5613, %r5611, %r5610, 25;
	mov.b64 	%rd7530, {%r5613, %r5612};
	mov.b64 	{%r5614, %r5615}, %rd7521;
	shf.l.wrap.b32 	%r5616, %r5614, %r5615, 8;
	shf.l.wrap.b32 	%r5617, %r5615, %r5614, 8;
	mov.b64 	%rd7531, {%r5617, %r5616};
	mov.b64 	{%r5618, %r5619}, %rd7517;
	shf.l.wrap.b32 	%r5620, %r5619, %r5618, 24;
	shf.l.wrap.b32 	%r5621, %r5618, %r5619, 24;
	mov.b64 	%rd7532, {%r5621, %r5620};
	mov.b64 	{%r5622, %r5623}, %rd7501;
	shf.l.wrap.b32 	%r5624, %r5623, %r5622, 9;
	shf.l.wrap.b32 	%r5625, %r5622, %r5623, 9;
	mov.b64 	%rd7533, {%r5625, %r5624};
	mov.b64 	{%r5626, %r5627}, %rd7518;
	shf.l.wrap.b32 	%r5628, %r5626, %r5627, 27;
	shf.l.wrap.b32 	%r5629, %r5627, %r5626, 27;
	mov.b64 	%rd7534, {%r5629, %r5628};
	mov.b64 	{%r5630, %r5631}, %rd7522;
	shf.l.wrap.b32 	%r5632, %r5630, %r5631, 14;
	shf.l.wrap.b32 	%r5633, %r5631, %r5630, 14;
	mov.b64 	%rd7535, {%r5633, %r5632};
	mov.b64 	{%r5634, %r5635}, %rd7507;
	shf.l.wrap.b32 	%r5636, %r5634, %r5635, 2;
	shf.l.wrap.b32 	%r5637, %r5635, %r5634, 2;
	mov.b64 	%rd7536, {%r5637, %r5636};
	mov.b64 	{%r5638, %r5639}, %rd7514;
	shf.l.wrap.b32 	%r5640, %r5639, %r5638, 23;
	shf.l.wrap.b32 	%r5641, %r5638, %r5639, 23;
	mov.b64 	%rd7537, {%r5641, %r5640};
	mov.b64 	{%r5642, %r5643}, %rd7506;
	shf.l.wrap.b32 	%r5644, %r5643, %r5642, 13;
	shf.l.wrap.b32 	%r5645, %r5642, %r5643, 13;
	mov.b64 	%rd7538, {%r5645, %r5644};
	mov.b64 	{%r5646, %r5647}, %rd7499;
	shf.l.wrap.b32 	%r5648, %r5647, %r5646, 4;
	shf.l.wrap.b32 	%r5649, %r5646, %r5647, 4;
	mov.b64 	%rd7539, {%r5649, %r5648};
	mov.b64 	{%r5650, %r5651}, %rd7513;
	shf.l.wrap.b32 	%r5652, %r5650, %r5651, 28;
	shf.l.wrap.b32 	%r5653, %r5651, %r5650, 28;
	mov.b64 	%rd7540, {%r5653, %r5652};
	mov.b64 	{%r5654, %r5655}, %rd7516;
	shf.l.wrap.b32 	%r5656, %r5654, %r5655, 21;
	shf.l.wrap.b32 	%r5657, %r5655, %r5654, 21;
	mov.b64 	%rd7541, {%r5657, %r5656};
	mov.b64 	{%r5658, %r5659}, %rd7511;
	shf.l.wrap.b32 	%r5660, %r5658, %r5659, 15;
	shf.l.wrap.b32 	%r5661, %r5659, %r5658, 15;
	mov.b64 	%rd7542, {%r5661, %r5660};
	mov.b64 	{%r5662, %r5663}, %rd7505;
	shf.l.wrap.b32 	%r5664, %r5662, %r5663, 10;
	shf.l.wrap.b32 	%r5665, %r5663, %r5662, 10;
	mov.b64 	%rd7543, {%r5665, %r5664};
	mov.b64 	{%r5666, %r5667}, %rd7509;
	shf.l.wrap.b32 	%r5668, %r5666, %r5667, 6;
	shf.l.wrap.b32 	%r5669, %r5667, %r5666, 6;
	mov.b64 	%rd7544, {%r5669, %r5668};
	mov.b64 	{%r5670, %r5671}, %rd7500;
	shf.l.wrap.b32 	%r5672, %r5670, %r5671, 3;
	shf.l.wrap.b32 	%r5673, %r5671, %r5670, 3;
	mov.b64 	%rd7545, {%r5673, %r5672};
	mov.b64 	{%r5674, %r5675}, %rd7503;
	shf.l.wrap.b32 	%r5676, %r5674, %r5675, 1;
	shf.l.wrap.b32 	%r5677, %r5675, %r5674, 1;
	mov.b64 	%rd7546, {%r5677, %r5676};
	not.b64 	%rd7547, %rd7523;
	and.b64  	%rd7548, %rd7529, %rd7547;
	not.b64 	%rd7549, %rd7529;
	and.b64  	%rd7550, %rd7541, %rd7549;
	xor.b64  	%rd7551, %rd7550, %rd7523;
	not.b64 	%rd7552, %rd7541;
	and.b64  	%rd7553, %rd7535, %rd7552;
	xor.b64  	%rd7554, %rd7553, %rd7529;
	not.b64 	%rd7555, %rd7535;
	and.b64  	%rd7556, %rd7498, %rd7555;
	xor.b64  	%rd7557, %rd7556, %rd7541;
	not.b64 	%rd7558, %rd7498;
	and.b64  	%rd7559, %rd7523, %rd7558;
	xor.b64  	%rd7560, %rd7559, %rd7535;
	not.b64 	%rd7561, %rd7524;
	and.b64  	%rd7562, %rd7545, %rd7561;
	xor.b64  	%rd7563, %rd7562, %rd7540;
	not.b64 	%rd7564, %rd7545;
	and.b64  	%rd7565, %rd7538, %rd7564;
	xor.b64  	%rd7566, %rd7565, %rd7524;
	not.b64 	%rd7567, %rd7538;
	and.b64  	%rd7568, %rd7525, %rd7567;
	xor.b64  	%rd7569, %rd7568, %rd7545;
	not.b64 	%rd7570, %rd7525;
	and.b64  	%rd7571, %rd7540, %rd7570;
	xor.b64  	%rd7572, %rd7571, %rd7538;
	not.b64 	%rd7573, %rd7540;
	and.b64  	%rd7574, %rd7524, %rd7573;
	xor.b64  	%rd7575, %rd7574, %rd7525;
	not.b64 	%rd7576, %rd7544;
	and.b64  	%rd7577, %rd7530, %rd7576;
	xor.b64  	%rd7578, %rd7577, %rd7546;
	not.b64 	%rd7579, %rd7530;
	and.b64  	%rd7580, %rd7531, %rd7579;
	xor.b64  	%rd7581, %rd7580, %rd7544;
	not.b64 	%rd7582, %rd7531;
	and.b64  	%rd7583, %rd7527, %rd7582;
	xor.b64  	%rd7584, %rd7583, %rd7530;
	not.b64 	%rd7585, %rd7527;
	and.b64  	%rd7586, %rd7546, %rd7585;
	xor.b64  	%rd7587, %rd7586, %rd7531;
	not.b64 	%rd7588, %rd7546;
	and.b64  	%rd7589, %rd7544, %rd7588;
	xor.b64  	%rd7590, %rd7589, %rd7527;
	not.b64 	%rd7591, %rd7539;
	and.b64  	%rd7592, %rd7543, %rd7591;
	xor.b64  	%rd7593, %rd7592, %rd7534;
	not.b64 	%rd7594, %rd7543;
	and.b64  	%rd7595, %rd7542, %rd7594;
	xor.b64  	%rd7596, %rd7595, %rd7539;
	not.b64 	%rd7597, %rd7542;
	and.b64  	%rd7598, %rd7532, %rd7597;
	xor.b64  	%rd7599, %rd7598, %rd7543;
	not.b64 	%rd7600, %rd7532;
	and.b64  	%rd7601, %rd7534, %rd7600;
	xor.b64  	%rd7602, %rd7601, %rd7542;
	not.b64 	%rd7603, %rd7534;
	and.b64  	%rd7604, %rd7539, %rd7603;
	xor.b64  	%rd7605, %rd7604, %rd7532;
	not.b64 	%rd7606, %rd7537;
	and.b64  	%rd7607, %rd7526, %rd7606;
	xor.b64  	%rd7608, %rd7607, %rd7528;
	not.b64 	%rd7609, %rd7526;
	and.b64  	%rd7610, %rd7533, %rd7609;
	xor.b64  	%rd7611, %rd7610, %rd7537;
	not.b64 	%rd7612, %rd7533;
	and.b64  	%rd7613, %rd7536, %rd7612;
	xor.b64  	%rd7614, %rd7613, %rd7526;
	not.b64 	%rd7615, %rd7536;
	and.b64  	%rd7616, %rd7528, %rd7615;
	xor.b64  	%rd7617, %rd7616, %rd7533;
	not.b64 	%rd7618, %rd7528;
	and.b64  	%rd7619, %rd7537, %rd7618;
	xor.b64  	%rd7620, %rd7619, %rd7536;
	xor.b64  	%rd7621, %rd7498, %rd7548;
	xor.b64  	%rd7622, %rd7621, -9223372036854742902;
	xor.b64  	%rd7623, %rd7622, %rd7563;
	xor.b64  	%rd7624, %rd7623, %rd7578;
	xor.b64  	%rd7625, %rd7624, %rd7593;
	xor.b64  	%rd7626, %rd7625, %rd7608;
	xor.b64  	%rd7627, %rd7551, %rd7566;
	xor.b64  	%rd7628, %rd7627, %rd7581;
	xor.b64  	%rd7629, %rd7628, %rd7596;
	xor.b64  	%rd7630, %rd7629, %rd7611;
	xor.b64  	%rd7631, %rd7554, %rd7569;
	xor.b64  	%rd7632, %rd7631, %rd7584;
	xor.b64  	%rd7633, %rd7632, %rd7599;
	xor.b64  	%rd7634, %rd7633, %rd7614;
	xor.b64  	%rd7635, %rd7557, %rd7572;
	xor.b64  	%rd7636, %rd7635, %rd7587;
	xor.b64  	%rd7637, %rd7636, %rd7602;
	xor.b64  	%rd7638, %rd7637, %rd7617;
	xor.b64  	%rd7639, %rd7560, %rd7575;
	xor.b64  	%rd7640, %rd7639, %rd7590;
	xor.b64  	%rd7641, %rd7640, %rd7605;
	xor.b64  	%rd7642, %rd7641, %rd7620;
	mov.b64 	{%r5678, %r5679}, %rd7630;
	shf.l.wrap.b32 	%r5680, %r5678, %r5679, 1;
	shf.l.wrap.b32 	%r5681, %r5679, %r5678, 1;
	mov.b64 	%rd7643, {%r5681, %r5680};
	xor.b64  	%rd7644, %rd7643, %rd7642;
	mov.b64 	{%r5682, %r5683}, %rd7634;
	shf.l.wrap.b32 	%r5684, %r5682, %r5683, 1;
	shf.l.wrap.b32 	%r5685, %r5683, %r5682, 1;
	mov.b64 	%rd7645, {%r5685, %r5684};
	xor.b64  	%rd7646, %rd7645, %rd7626;
	mov.b64 	{%r5686, %r5687}, %rd7638;
	shf.l.wrap.b32 	%r5688, %r5686, %r5687, 1;
	shf.l.wrap.b32 	%r5689, %r5687, %r5686, 1;
	mov.b64 	%rd7647, {%r5689, %r5688};
	xor.b64  	%rd7648, %rd7647, %rd7630;
	mov.b64 	{%r5690, %r5691}, %rd7642;
	shf.l.wrap.b32 	%r5692, %r5690, %r5691, 1;
	shf.l.wrap.b32 	%r5693, %r5691, %r5690, 1;
	mov.b64 	%rd7649, {%r5693, %r5692};
	xor.b64  	%rd7650, %rd7649, %rd7634;
	mov.b64 	{%r5694, %r5695}, %rd7626;
	shf.l.wrap.b32 	%r5696, %r5694, %r5695, 1;
	shf.l.wrap.b32 	%r5697, %r5695, %r5694, 1;
	mov.b64 	%rd7651, {%r5697, %r5696};
	xor.b64  	%rd7652, %rd7651, %rd7638;
	xor.b64  	%rd7653, %rd7644, %rd7622;
	xor.b64  	%rd7654, %rd7644, %rd7563;
	xor.b64  	%rd7655, %rd7644, %rd7578;
	xor.b64  	%rd7656, %rd7644, %rd7593;
	xor.b64  	%rd7657, %rd7644, %rd7608;
	xor.b64  	%rd7658, %rd7646, %rd7551;
	xor.b64  	%rd7659, %rd7646, %rd7566;
	xor.b64  	%rd7660, %rd7646, %rd7581;
	xor.b64  	%rd7661, %rd7646, %rd7596;
	xor.b64  	%rd7662, %rd7646, %rd7611;
	xor.b64  	%rd7663, %rd7648, %rd7554;
	xor.b64  	%rd7664, %rd7648, %rd7569;
	xor.b64  	%rd7665, %rd7648, %rd7584;
	xor.b64  	%rd7666, %rd7648, %rd7599;
	xor.b64  	%rd7667, %rd7648, %rd7614;
	xor.b64  	%rd7668, %rd7650, %rd7557;
	xor.b64  	%rd7669, %rd7650, %rd7572;
	xor.b64  	%rd7670, %rd7650, %rd7587;
	xor.b64  	%rd7671, %rd7650, %rd7602;
	xor.b64  	%rd7672, %rd7650, %rd7617;
	xor.b64  	%rd7673, %rd7652, %rd7560;
	xor.b64  	%rd7674, %rd7652, %rd7575;
	xor.b64  	%rd7675, %rd7652, %rd7590;
	xor.b64  	%rd7676, %rd7652, %rd7605;
	xor.b64  	%rd7677, %rd7652, %rd7620;
	mov.b64 	{%r5698, %r5699}, %rd7659;
	shf.l.wrap.b32 	%r5700, %r5699, %r5698, 12;
	shf.l.wrap.b32 	%r5701, %r5698, %r5699, 12;
	mov.b64 	%rd7678, {%r5701, %r5700};
	mov.b64 	{%r5702, %r5703}, %rd7674;
	shf.l.wrap.b32 	%r5704, %r5702, %r5703, 20;
	shf.l.wrap.b32 	%r5705, %r5703, %r5702, 20;
	mov.b64 	%rd7679, {%r5705, %r5704};
	mov.b64 	{%r5706, %r5707}, %rd7667;
	shf.l.wrap.b32 	%r5708, %r5707, %r5706, 29;
	shf.l.wrap.b32 	%r5709, %r5706, %r5707, 29;
	mov.b64 	%rd7680, {%r5709, %r5708};
	mov.b64 	{%r5710, %r5711}, %rd7675;
	shf.l.wrap.b32 	%r5712, %r5711, %r5710, 7;
	shf.l.wrap.b32 	%r5713, %r5710, %r5711, 7;
	mov.b64 	%rd7681, {%r5713, %r5712};
	mov.b64 	{%r5714, %r5715}, %rd7657;
	shf.l.wrap.b32 	%r5716, %r5714, %r5715, 18;
	shf.l.wrap.b32 	%r5717, %r5715, %r5714, 18;
	mov.b64 	%rd7682, {%r5717, %r5716};
	mov.b64 	{%r5718, %r5719}, %rd7663;
	shf.l.wrap.b32 	%r5720, %r5719, %r5718, 30;
	shf.l.wrap.b32 	%r5721, %r5718, %r5719, 30;
	mov.b64 	%rd7683, {%r5721, %r5720};
	mov.b64 	{%r5722, %r5723}, %rd7665;
	shf.l.wrap.b32 	%r5724, %r5723, %r5722, 11;
	shf.l.wrap.b32 	%r5725, %r5722, %r5723, 11;
	mov.b64 	%rd7684, {%r5725, %r5724};
	mov.b64 	{%r5726, %r5727}, %rd7670;
	shf.l.wrap.b32 	%r5728, %r5726, %r5727, 25;
	shf.l.wrap.b32 	%r5729, %r5727, %r5726, 25;
	mov.b64 	%rd7685, {%r5729, %r5728};
	mov.b64 	{%r5730, %r5731}, %rd7676;
	shf.l.wrap.b32 	%r5732, %r5730, %r5731, 8;
	shf.l.wrap.b32 	%r5733, %r5731, %r5730, 8;
	mov.b64 	%rd7686, {%r5733, %r5732};
	mov.b64 	{%r5734, %r5735}, %rd7672;
	shf.l.wrap.b32 	%r5736, %r5735, %r5734, 24;
	shf.l.wrap.b32 	%r5737, %r5734, %r5735, 24;
	mov.b64 	%rd7687, {%r5737, %r5736};
	mov.b64 	{%r5738, %r5739}, %rd7656;
	shf.l.wrap.b32 	%r5740, %r5739, %r5738, 9;
	shf.l.wrap.b32 	%r5741, %r5738, %r5739, 9;
	mov.b64 	%rd7688, {%r5741, %r5740};
	mov.b64 	{%r5742, %r5743}, %rd7673;
	shf.l.wrap.b32 	%r5744, %r5742, %r5743, 27;
	shf.l.wrap.b32 	%r5745, %r5743, %r5742, 27;
	mov.b64 	%rd7689, {%r5745, %r5744};
	mov.b64 	{%r5746, %r5747}, %rd7677;
	shf.l.wrap.b32 	%r5748, %r5746, %r5747, 14;
	shf.l.wrap.b32 	%r5749, %r5747, %r5746, 14;
	mov.b64 	%rd7690, {%r5749, %r5748};
	mov.b64 	{%r5750, %r5751}, %rd7662;
	shf.l.wrap.b32 	%r5752, %r5750, %r5751, 2;
	shf.l.wrap.b32 	%r5753, %r5751, %r5750, 2;
	mov.b64 	%rd7691, {%r5753, %r5752};
	mov.b64 	{%r5754, %r5755}, %rd7669;
	shf.l.wrap.b32 	%r5756, %r5755, %r5754, 23;
	shf.l.wrap.b32 	%r5757, %r5754, %r5755, 23;
	mov.b64 	%rd7692, {%r5757, %r5756};
	mov.b64 	{%r5758, %r5759}, %rd7661;
	shf.l.wrap.b32 	%r5760, %r5759, %r5758, 13;
	shf.l.wrap.b32 	%r5761, %r5758, %r5759, 13;
	mov.b64 	%rd7693, {%r5761, %r5760};
	mov.b64 	{%r5762, %r5763}, %rd7654;
	shf.l.wrap.b32 	%r5764, %r5763, %r5762, 4;
	shf.l.wrap.b32 	%r5765, %r5762, %r5763, 4;
	mov.b64 	%rd7694, {%r5765, %r5764};
	mov.b64 	{%r5766, %r5767}, %rd7668;
	shf.l.wrap.b32 	%r5768, %r5766, %r5767, 28;
	shf.l.wrap.b32 	%r5769, %r5767, %r5766, 28;
	mov.b64 	%rd7695, {%r5769, %r5768};
	mov.b64 	{%r5770, %r5771}, %rd7671;
	shf.l.wrap.b32 	%r5772, %r5770, %r5771, 21;
	shf.l.wrap.b32 	%r5773, %r5771, %r5770, 21;
	mov.b64 	%rd7696, {%r5773, %r5772};
	mov.b64 	{%r5774, %r5775}, %rd7666;
	shf.l.wrap.b32 	%r5776, %r5774, %r5775, 15;
	shf.l.wrap.b32 	%r5777, %r5775, %r5774, 15;
	mov.b64 	%rd7697, {%r5777, %r5776};
	mov.b64 	{%r5778, %r5779}, %rd7660;
	shf.l.wrap.b32 	%r5780, %r5778, %r5779, 10;
	shf.l.wrap.b32 	%r5781, %r5779, %r5778, 10;
	mov.b64 	%rd7698, {%r5781, %r5780};
	mov.b64 	{%r5782, %r5783}, %rd7664;
	shf.l.wrap.b32 	%r5784, %r5782, %r5783, 6;
	shf.l.wrap.b32 	%r5785, %r5783, %r5782, 6;
	mov.b64 	%rd7699, {%r5785, %r5784};
	mov.b64 	{%r5786, %r5787}, %rd7655;
	shf.l.wrap.b32 	%r5788, %r5786, %r5787, 3;
	shf.l.wrap.b32 	%r5789, %r5787, %r5786, 3;
	mov.b64 	%rd7700, {%r5789, %r5788};
	mov.b64 	{%r5790, %r5791}, %rd7658;
	shf.l.wrap.b32 	%r5792, %r5790, %r5791, 1;
	shf.l.wrap.b32 	%r5793, %r5791, %r5790, 1;
	mov.b64 	%rd7701, {%r5793, %r5792};
	not.b64 	%rd7702, %rd7678;
	and.b64  	%rd7703, %rd7684, %rd7702;
	not.b64 	%rd7704, %rd7684;
	and.b64  	%rd7705, %rd7696, %rd7704;
	xor.b64  	%rd7706, %rd7705, %rd7678;
	not.b64 	%rd7707, %rd7696;
	and.b64  	%rd7708, %rd7690, %rd7707;
	xor.b64  	%rd7709, %rd7708, %rd7684;
	not.b64 	%rd7710, %rd7690;
	and.b64  	%rd7711, %rd7653, %rd7710;
	xor.b64  	%rd7712, %rd7711, %rd7696;
	not.b64 	%rd7713, %rd7653;
	and.b64  	%rd7714, %rd7678, %rd7713;
	xor.b64  	%rd7715, %rd7714, %rd7690;
	not.b64 	%rd7716, %rd7679;
	and.b64  	%rd7717, %rd7700, %rd7716;
	xor.b64  	%rd7718, %rd7717, %rd7695;
	not.b64 	%rd7719, %rd7700;
	and.b64  	%rd7720, %rd7693, %rd7719;
	xor.b64  	%rd7721, %rd7720, %rd7679;
	not.b64 	%rd7722, %rd7693;
	and.b64  	%rd7723, %rd7680, %rd7722;
	xor.b64  	%rd7724, %rd7723, %rd7700;
	not.b64 	%rd7725, %rd7680;
	and.b64  	%rd7726, %rd7695, %rd7725;
	xor.b64  	%rd7727, %rd7726, %rd7693;
	not.b64 	%rd7728, %rd7695;
	and.b64  	%rd7729, %rd7679, %rd7728;
	xor.b64  	%rd7730, %rd7729, %rd7680;
	not.b64 	%rd7731, %rd7699;
	and.b64  	%rd7732, %rd7685, %rd7731;
	xor.b64  	%rd7733, %rd7732, %rd7701;
	not.b64 	%rd7734, %rd7685;
	and.b64  	%rd7735, %rd7686, %rd7734;
	xor.b64  	%rd7736, %rd7735, %rd7699;
	not.b64 	%rd7737, %rd7686;
	and.b64  	%rd7738, %rd7682, %rd7737;
	xor.b64  	%rd7739, %rd7738, %rd7685;
	not.b64 	%rd7740, %rd7682;
	and.b64  	%rd7741, %rd7701, %rd7740;
	xor.b64  	%rd7742, %rd7741, %rd7686;
	not.b64 	%rd7743, %rd7701;
	and.b64  	%rd7744, %rd7699, %rd7743;
	xor.b64  	%rd7745, %rd7744, %rd7682;
	not.b64 	%rd7746, %rd7694;
	and.b64  	%rd7747, %rd7698, %rd7746;
	xor.b64  	%rd7748, %rd7747, %rd7689;
	not.b64 	%rd7749, %rd7698;
	and.b64  	%rd7750, %rd7697, %rd7749;
	xor.b64  	%rd7751, %rd7750, %rd7694;
	not.b64 	%rd7752, %rd7697;
	and.b64  	%rd7753, %rd7687, %rd7752;
	xor.b64  	%rd7754, %rd7753, %rd7698;
	not.b64 	%rd7755, %rd7687;
	and.b64  	%rd7756, %rd7689, %rd7755;
	xor.b64  	%rd7757, %rd7756, %rd7697;
	not.b64 	%rd7758, %rd7689;
	and.b64  	%rd7759, %rd7694, %rd7758;
	xor.b64  	%rd7760, %rd7759, %rd7687;
	not.b64 	%rd7761, %rd7692;
	and.b64  	%rd7762, %rd7681, %rd7761;
	xor.b64  	%rd7763, %rd7762, %rd7683;
	not.b64 	%rd7764, %rd7681;
	and.b64  	%rd7765, %rd7688, %rd7764;
	xor.b64  	%rd7766, %rd7765, %rd7692;
	not.b64 	%rd7767, %rd7688;
	and.b64  	%rd7768, %rd7691, %rd7767;
	xor.b64  	%rd7769, %rd7768, %rd7681;
	not.b64 	%rd7770, %rd7691;
	and.b64  	%rd7771, %rd7683, %rd7770;
	xor.b64  	%rd7772, %rd7771, %rd7688;
	not.b64 	%rd7773, %rd7683;
	and.b64  	%rd7774, %rd7692, %rd7773;
	xor.b64  	%rd7775, %rd7774, %rd7691;
	xor.b64  	%rd7776, %rd7653, %rd7703;
	xor.b64  	%rd7777, %rd7776, -9223372034707259392;
	xor.b64  	%rd7778, %rd7777, %rd7718;
	xor.b64  	%rd7779, %rd7778, %rd7733;
	xor.b64  	%rd7780, %rd7779, %rd7748;
	xor.b64  	%rd7781, %rd7780, %rd7763;
	xor.b64  	%rd7782, %rd7706, %rd7721;
	xor.b64  	%rd7783, %rd7782, %rd7736;
	xor.b64  	%rd7784, %rd7783, %rd7751;
	xor.b64  	%rd7785, %rd7784, %rd7766;
	xor.b64  	%rd7786, %rd7709, %rd7724;
	xor.b64  	%rd7787, %rd7786, %rd7739;
	xor.b64  	%rd7788, %rd7787, %rd7754;
	xor.b64  	%rd7789, %rd7788, %rd7769;
	xor.b64  	%rd7790, %rd7712, %rd7727;
	xor.b64  	%rd7791, %rd7790, %rd7742;
	xor.b64  	%rd7792, %rd7791, %rd7757;
	xor.b64  	%rd7793, %rd7792, %rd7772;
	xor.b64  	%rd7794, %rd7715, %rd7730;
	xor.b64  	%rd7795, %rd7794, %rd7745;
	xor.b64  	%rd7796, %rd7795, %rd7760;
	xor.b64  	%rd7797, %rd7796, %rd7775;
	mov.b64 	{%r5794, %r5795}, %rd7785;
	shf.l.wrap.b32 	%r5796, %r5794, %r5795, 1;
	shf.l.wrap.b32 	%r5797, %r5795, %r5794, 1;
	mov.b64 	%rd7798, {%r5797, %r5796};
	xor.b64  	%rd7799, %rd7798, %rd7797;
	mov.b64 	{%r5798, %r5799}, %rd7789;
	shf.l.wrap.b32 	%r5800, %r5798, %r5799, 1;
	shf.l.wrap.b32 	%r5801, %r5799, %r5798, 1;
	mov.b64 	%rd7800, {%r5801, %r5800};
	xor.b64  	%rd7801, %rd7800, %rd7781;
	mov.b64 	{%r5802, %r5803}, %rd7793;
	shf.l.wrap.b32 	%r5804, %r5802, %r5803, 1;
	shf.l.wrap.b32 	%r5805, %r5803, %r5802, 1;
	mov.b64 	%rd7802, {%r5805, %r5804};
	xor.b64  	%rd7803, %rd7802, %rd7785;
	mov.b64 	{%r5806, %r5807}, %rd7797;
	shf.l.wrap.b32 	%r5808, %r5806, %r5807, 1;
	shf.l.wrap.b32 	%r5809, %r5807, %r5806, 1;
	mov.b64 	%rd7804, {%r5809, %r5808};
	xor.b64  	%rd7805, %rd7804, %rd7789;
	mov.b64 	{%r5810, %r5811}, %rd7781;
	shf.l.wrap.b32 	%r5812, %r5810, %r5811, 1;
	shf.l.wrap.b32 	%r5813, %r5811, %r5810, 1;
	mov.b64 	%rd7806, {%r5813, %r5812};
	xor.b64  	%rd7807, %rd7806, %rd7793;
	xor.b64  	%rd7808, %rd7799, %rd7777;
	xor.b64  	%rd7809, %rd7799, %rd7718;
	xor.b64  	%rd7810, %rd7799, %rd7733;
	xor.b64  	%rd7811, %rd7799, %rd7748;
	xor.b64  	%rd7812, %rd7799, %rd7763;
	xor.b64  	%rd7813, %rd7801, %rd7706;
	xor.b64  	%rd7814, %rd7801, %rd7721;
	xor.b64  	%rd7815, %rd7801, %rd7736;
	xor.b64  	%rd7816, %rd7801, %rd7751;
	xor.b64  	%rd7817, %rd7801, %rd7766;
	xor.b64  	%rd7818, %rd7803, %rd7709;
	xor.b64  	%rd7819, %rd7803, %rd7724;
	xor.b64  	%rd7820, %rd7803, %rd7739;
	xor.b64  	%rd7821, %rd7803, %rd7754;
	xor.b64  	%rd7822, %rd7803, %rd7769;
	xor.b64  	%rd7823, %rd7805, %rd7712;
	xor.b64  	%rd7824, %rd7805, %rd7727;
	xor.b64  	%rd7825, %rd7805, %rd7742;
	xor.b64  	%rd7826, %rd7805, %rd7757;
	xor.b64  	%rd7827, %rd7805, %rd7772;
	xor.b64  	%rd7828, %rd7807, %rd7715;
	xor.b64  	%rd7829, %rd7807, %rd7730;
	xor.b64  	%rd7830, %rd7807, %rd7745;
	xor.b64  	%rd7831, %rd7807, %rd7760;
	xor.b64  	%rd7832, %rd7807, %rd7775;
	mov.b64 	{%r5814, %r5815}, %rd7814;
	shf.l.wrap.b32 	%r5816, %r5815, %r5814, 12;
	shf.l.wrap.b32 	%r5817, %r5814, %r5815, 12;
	mov.b64 	%rd7833, {%r5817, %r5816};
	mov.b64 	{%r5818, %r5819}, %rd7829;
	shf.l.wrap.b32 	%r5820, %r5818, %r5819, 20;
	shf.l.wrap.b32 	%r5821, %r5819, %r5818, 20;
	mov.b64 	%rd7834, {%r5821, %r5820};
	mov.b64 	{%r5822, %r5823}, %rd7822;
	shf.l.wrap.b32 	%r5824, %r5823, %r5822, 29;
	shf.l.wrap.b32 	%r5825, %r5822, %r5823, 29;
	mov.b64 	%rd7835, {%r5825, %r5824};
	mov.b64 	{%r5826, %r5827}, %rd7830;
	shf.l.wrap.b32 	%r5828, %r5827, %r5826, 7;
	shf.l.wrap.b32 	%r5829, %r5826, %r5827, 7;
	mov.b64 	%rd7836, {%r5829, %r5828};
	mov.b64 	{%r5830, %r5831}, %rd7812;
	shf.l.wrap.b32 	%r5832, %r5830, %r5831, 18;
	shf.l.wrap.b32 	%r5833, %r5831, %r5830, 18;
	mov.b64 	%rd7837, {%r5833, %r5832};
	mov.b64 	{%r5834, %r5835}, %rd7818;
	shf.l.wrap.b32 	%r5836, %r5835, %r5834, 30;
	shf.l.wrap.b32 	%r5837, %r5834, %r5835, 30;
	mov.b64 	%rd7838, {%r5837, %r5836};
	mov.b64 	{%r5838, %r5839}, %rd7820;
	shf.l.wrap.b32 	%r5840, %r5839, %r5838, 11;
	shf.l.wrap.b32 	%r5841, %r5838, %r5839, 11;
	mov.b64 	%rd7839, {%r5841, %r5840};
	mov.b64 	{%r5842, %r5843}, %rd7825;
	shf.l.wrap.b32 	%r5844, %r5842, %r5843, 25;
	shf.l.wrap.b32 	%r5845, %r5843, %r5842, 25;
	mov.b64 	%rd7840, {%r5845, %r5844};
	mov.b64 	{%r5846, %r5847}, %rd7831;
	shf.l.wrap.b32 	%r5848, %r5846, %r5847, 8;
	shf.l.wrap.b32 	%r5849, %r5847, %r5846, 8;
	mov.b64 	%rd7841, {%r5849, %r5848};
	mov.b64 	{%r5850, %r5851}, %rd7827;
	shf.l.wrap.b32 	%r5852, %r5851, %r5850, 24;
	shf.l.wrap.b32 	%r5853, %r5850, %r5851, 24;
	mov.b64 	%rd7842, {%r5853, %r5852};
	mov.b64 	{%r5854, %r5855}, %rd7811;
	shf.l.wrap.b32 	%r5856, %r5855, %r5854, 9;
	shf.l.wrap.b32 	%r5857, %r5854, %r5855, 9;
	mov.b64 	%rd7843, {%r5857, %r5856};
	mov.b64 	{%r5858, %r5859}, %rd7828;
	shf.l.wrap.b32 	%r5860, %r5858, %r5859, 27;
	shf.l.wrap.b32 	%r5861, %r5859, %r5858, 27;
	mov.b64 	%rd7844, {%r5861, %r5860};
	mov.b64 	{%r5862, %r5863}, %rd7832;
	shf.l.wrap.b32 	%r5864, %r5862, %r5863, 14;
	shf.l.wrap.b32 	%r5865, %r5863, %r5862, 14;
	mov.b64 	%rd7845, {%r5865, %r5864};
	mov.b64 	{%r5866, %r5867}, %rd7817;
	shf.l.wrap.b32 	%r5868, %r5866, %r5867, 2;
	shf.l.wrap.b32 	%r5869, %r5867, %r5866, 2;
	mov.b64 	%rd7846, {%r5869, %r5868};
	mov.b64 	{%r5870, %r5871}, %rd7824;
	shf.l.wrap.b32 	%r5872, %r5871, %r5870, 23;
	shf.l.wrap.b32 	%r5873, %r5870, %r5871, 23;
	mov.b64 	%rd7847, {%r5873, %r5872};
	mov.b64 	{%r5874, %r5875}, %rd7816;
	shf.l.wrap.b32 	%r5876, %r5875, %r5874, 13;
	shf.l.wrap.b32 	%r5877, %r5874, %r5875, 13;
	mov.b64 	%rd7848, {%r5877, %r5876};
	mov.b64 	{%r5878, %r5879}, %rd7809;
	shf.l.wrap.b32 	%r5880, %r5879, %r5878, 4;
	shf.l.wrap.b32 	%r5881, %r5878, %r5879, 4;
	mov.b64 	%rd7849, {%r5881, %r5880};
	mov.b64 	{%r5882, %r5883}, %rd7823;
	shf.l.wrap.b32 	%r5884, %r5882, %r5883, 28;
	shf.l.wrap.b32 	%r5885, %r5883, %r5882, 28;
	mov.b64 	%rd7850, {%r5885, %r5884};
	mov.b64 	{%r5886, %r5887}, %rd7826;
	shf.l.wrap.b32 	%r5888, %r5886, %r5887, 21;
	shf.l.wrap.b32 	%r5889, %r5887, %r5886, 21;
	mov.b64 	%rd7851, {%r5889, %r5888};
	mov.b64 	{%r5890, %r5891}, %rd7821;
	shf.l.wrap.b32 	%r5892, %r5890, %r5891, 15;
	shf.l.wrap.b32 	%r5893, %r5891, %r5890, 15;
	mov.b64 	%rd7852, {%r5893, %r5892};
	mov.b64 	{%r5894, %r5895}, %rd7815;
	shf.l.wrap.b32 	%r5896, %r5894, %r5895, 10;
	shf.l.wrap.b32 	%r5897, %r5895, %r5894, 10;
	mov.b64 	%rd7853, {%r5897, %r5896};
	mov.b64 	{%r5898, %r5899}, %rd7819;
	shf.l.wrap.b32 	%r5900, %r5898, %r5899, 6;
	shf.l.wrap.b32 	%r5901, %r5899, %r5898, 6;
	mov.b64 	%rd7854, {%r5901, %r5900};
	mov.b64 	{%r5902, %r5903}, %rd7810;
	shf.l.wrap.b32 	%r5904, %r5902, %r5903, 3;
	shf.l.wrap.b32 	%r5905, %r5903, %r5902, 3;
	mov.b64 	%rd7855, {%r5905, %r5904};
	mov.b64 	{%r5906, %r5907}, %rd7813;
	shf.l.wrap.b32 	%r5908, %r5906, %r5907, 1;
	shf.l.wrap.b32 	%r5909, %r5907, %r5906, 1;
	mov.b64 	%rd7856, {%r5909, %r5908};
	not.b64 	%rd7857, %rd7833;
	and.b64  	%rd7858, %rd7839, %rd7857;
	not.b64 	%rd7859, %rd7839;
	and.b64  	%rd7860, %rd7851, %rd7859;
	xor.b64  	%rd7861, %rd7860, %rd7833;
	not.b64 	%rd7862, %rd7851;
	and.b64  	%rd7863, %rd7845, %rd7862;
	xor.b64  	%rd7864, %rd7863, %rd7839;
	not.b64 	%rd7865, %rd7845;
	and.b64  	%rd7866, %rd7808, %rd7865;
	xor.b64  	%rd7867, %rd7866, %rd7851;
	not.b64 	%rd7868, %rd7808;
	and.b64  	%rd7869, %rd7833, %rd7868;
	xor.b64  	%rd7870, %rd7869, %rd7845;
	not.b64 	%rd7871, %rd7834;
	and.b64  	%rd7872, %rd7855, %rd7871;
	xor.b64  	%rd7873, %rd7872, %rd7850;
	not.b64 	%rd7874, %rd7855;
	and.b64  	%rd7875, %rd7848, %rd7874;
	xor.b64  	%rd7876, %rd7875, %rd7834;
	not.b64 	%rd7877, %rd7848;
	and.b64  	%rd7878, %rd7835, %rd7877;
	xor.b64  	%rd7879, %rd7878, %rd7855;
	not.b64 	%rd7880, %rd7835;
	and.b64  	%rd7881, %rd7850, %rd7880;
	xor.b64  	%rd7882, %rd7881, %rd7848;
	not.b64 	%rd7883, %rd7850;
	and.b64  	%rd7884, %rd7834, %rd7883;
	xor.b64  	%rd7885, %rd7884, %rd7835;
	not.b64 	%rd7886, %rd7854;
	and.b64  	%rd7887, %rd7840, %rd7886;
	xor.b64  	%rd7888, %rd7887, %rd7856;
	not.b64 	%rd7889, %rd7840;
	and.b64  	%rd7890, %rd7841, %rd7889;
	xor.b64  	%rd7891, %rd7890, %rd7854;
	not.b64 	%rd7892, %rd7841;
	and.b64  	%rd7893, %rd7837, %rd7892;
	xor.b64  	%rd7894, %rd7893, %rd7840;
	not.b64 	%rd7895, %rd7837;
	and.b64  	%rd7896, %rd7856, %rd7895;
	xor.b64  	%rd7897, %rd7896, %rd7841;
	not.b64 	%rd7898, %rd7856;
	and.b64  	%rd7899, %rd7854, %rd7898;
	xor.b64  	%rd7900, %rd7899, %rd7837;
	not.b64 	%rd7901, %rd7849;
	and.b64  	%rd7902, %rd7853, %rd7901;
	xor.b64  	%rd7903, %rd7902, %rd7844;
	not.b64 	%rd7904, %rd7853;
	and.b64  	%rd7905, %rd7852, %rd7904;
	xor.b64  	%rd7906, %rd7905, %rd7849;
	not.b64 	%rd7907, %rd7852;
	and.b64  	%rd7908, %rd7842, %rd7907;
	xor.b64  	%rd7909, %rd7908, %rd7853;
	not.b64 	%rd7910, %rd7842;
	and.b64  	%rd7911, %rd7844, %rd7910;
	xor.b64  	%rd7912, %rd7911, %rd7852;
	not.b64 	%rd7913, %rd7844;
	and.b64  	%rd7914, %rd7849, %rd7913;
	xor.b64  	%rd7915, %rd7914, %rd7842;
	not.b64 	%rd7916, %rd7847;
	and.b64  	%rd7917, %rd7836, %rd7916;
	xor.b64  	%rd7918, %rd7917, %rd7838;
	not.b64 	%rd7919, %rd7836;
	and.b64  	%rd7920, %rd7843, %rd7919;
	xor.b64  	%rd7921, %rd7920, %rd7847;
	not.b64 	%rd7922, %rd7843;
	and.b64  	%rd7923, %rd7846, %rd7922;
	xor.b64  	%rd7924, %rd7923, %rd7836;
	not.b64 	%rd7925, %rd7846;
	and.b64  	%rd7926, %rd7838, %rd7925;
	xor.b64  	%rd7927, %rd7926, %rd7843;
	not.b64 	%rd7928, %rd7838;
	and.b64  	%rd7929, %rd7847, %rd7928;
	xor.b64  	%rd7930, %rd7929, %rd7846;
	xor.b64  	%rd7931, %rd7808, %rd7858;
	xor.b64  	%rd7932, %rd7931, 32907;
	xor.b64  	%rd7933, %rd7932, %rd7873;
	xor.b64  	%rd7934, %rd7933, %rd7888;
	xor.b64  	%rd7935, %rd7934, %rd7903;
	xor.b64  	%rd7936, %rd7935, %rd7918;
	xor.b64  	%rd7937, %rd7861, %rd7876;
	xor.b64  	%rd7938, %rd7937, %rd7891;
	xor.b64  	%rd7939, %rd7938, %rd7906;
	xor.b64  	%rd7940, %rd7939, %rd7921;
	xor.b64  	%rd7941, %rd7864, %rd7879;
	xor.b64  	%rd7942, %rd7941, %rd7894;
	xor.b64  	%rd7943, %rd7942, %rd7909;
	xor.b64  	%rd7944, %rd7943, %rd7924;
	xor.b64  	%rd7945, %rd7867, %rd7882;
	xor.b64  	%rd7946, %rd7945, %rd7897;
	xor.b64  	%rd7947, %rd7946, %rd7912;
	xor.b64  	%rd7948, %rd7947, %rd7927;
	xor.b64  	%rd7949, %rd7870, %rd7885;
	xor.b64  	%rd7950, %rd7949, %rd7900;
	xor.b64  	%rd7951, %rd7950, %rd7915;
	xor.b64  	%rd7952, %rd7951, %rd7930;
	mov.b64 	{%r5910, %r5911}, %rd7940;
	shf.l.wrap.b32 	%r5912, %r5910, %r5911, 1;
	shf.l.wrap.b32 	%r5913, %r5911, %r5910, 1;
	mov.b64 	%rd7953, {%r5913, %r5912};
	xor.b64  	%rd7954, %rd7953, %rd7952;
	mov.b64 	{%r5914, %r5915}, %rd7944;
	shf.l.wrap.b32 	%r5916, %r5914, %r5915, 1;
	shf.l.wrap.b32 	%r5917, %r5915, %r5914, 1;
	mov.b64 	%rd7955, {%r5917, %r5916};
	xor.b64  	%rd7956, %rd7955, %rd7936;
	mov.b64 	{%r5918, %r5919}, %rd7948;
	shf.l.wrap.b32 	%r5920, %r5918, %r5919, 1;
	shf.l.wrap.b32 	%r5921, %r5919, %r5918, 1;
	mov.b64 	%rd7957, {%r5921, %r5920};
	xor.b64  	%rd7958, %rd7957, %rd7940;
	mov.b64 	{%r5922, %r5923}, %rd7952;
	shf.l.wrap.b32 	%r5924, %r5922, %r5923, 1;
	shf.l.wrap.b32 	%r5925, %r5923, %r5922, 1;
	mov.b64 	%rd7959, {%r5925, %r5924};
	xor.b64  	%rd7960, %rd7959, %rd7944;
	mov.b64 	{%r5926, %r5927}, %rd7936;
	shf.l.wrap.b32 	%r5928, %r5926, %r5927, 1;
	shf.l.wrap.b32 	%r5929, %r5927, %r5926, 1;
	mov.b64 	%rd7961, {%r5929, %r5928};
	xor.b64  	%rd7962, %rd7961, %rd7948;
	xor.b64  	%rd7963, %rd7954, %rd7932;
	xor.b64  	%rd7964, %rd7954, %rd7873;
	xor.b64  	%rd7965, %rd7954, %rd7888;
	xor.b64  	%rd7966, %rd7954, %rd7903;
	xor.b64  	%rd7967, %rd7954, %rd7918;
	xor.b64  	%rd7968, %rd7956, %rd7861;
	xor.b64  	%rd7969, %rd7956, %rd7876;
	xor.b64  	%rd7970, %rd7956, %rd7891;
	xor.b64  	%rd7971, %rd7956, %rd7906;
	xor.b64  	%rd7972, %rd7956, %rd7921;
	xor.b64  	%rd7973, %rd7958, %rd7864;
	xor.b64  	%rd7974, %rd7958, %rd7879;
	xor.b64  	%rd7975, %rd7958, %rd7894;
	xor.b64  	%rd7976, %rd7958, %rd7909;
	xor.b64  	%rd7977, %rd7958, %rd7924;
	xor.b64  	%rd7978, %rd7960, %rd7867;
	xor.b64  	%rd7979, %rd7960, %rd7882;
	xor.b64  	%rd7980, %rd7960, %rd7897;
	xor.b64  	%rd7981, %rd7960, %rd7912;
	xor.b64  	%rd7982, %rd7960, %rd7927;
	xor.b64  	%rd7983, %rd7962, %rd7870;
	xor.b64  	%rd7984, %rd7962, %rd7885;
	xor.b64  	%rd7985, %rd7962, %rd7900;
	xor.b64  	%rd7986, %rd7962, %rd7915;
	xor.b64  	%rd7987, %rd7962, %rd7930;
	mov.b64 	{%r5930, %r5931}, %rd7969;
	shf.l.wrap.b32 	%r5932, %r5931, %r5930, 12;
	shf.l.wrap.b32 	%r5933, %r5930, %r5931, 12;
	mov.b64 	%rd7988, {%r5933, %r5932};
	mov.b64 	{%r5934, %r5935}, %rd7984;
	shf.l.wrap.b32 	%r5936, %r5934, %r5935, 20;
	shf.l.wrap.b32 	%r5937, %r5935, %r5934, 20;
	mov.b64 	%rd7989, {%r5937, %r5936};
	mov.b64 	{%r5938, %r5939}, %rd7977;
	shf.l.wrap.b32 	%r5940, %r5939, %r5938, 29;
	shf.l.wrap.b32 	%r5941, %r5938, %r5939, 29;
	mov.b64 	%rd7990, {%r5941, %r5940};
	mov.b64 	{%r5942, %r5943}, %rd7985;
	shf.l.wrap.b32 	%r5944, %r5943, %r5942, 7;
	shf.l.wrap.b32 	%r5945, %r5942, %r5943, 7;
	mov.b64 	%rd7991, {%r5945, %r5944};
	mov.b64 	{%r5946, %r5947}, %rd7967;
	shf.l.wrap.b32 	%r5948, %r5946, %r5947, 18;
	shf.l.wrap.b32 	%r5949, %r5947, %r5946, 18;
	mov.b64 	%rd7992, {%r5949, %r5948};
	mov.b64 	{%r5950, %r5951}, %rd7973;
	shf.l.wrap.b32 	%r5952, %r5951, %r5950, 30;
	shf.l.wrap.b32 	%r5953, %r5950, %r5951, 30;
	mov.b64 	%rd7993, {%r5953, %r5952};
	mov.b64 	{%r5954, %r5955}, %rd7975;
	shf.l.wrap.b32 	%r5956, %r5955, %r5954, 11;
	shf.l.wrap.b32 	%r5957, %r5954, %r5955, 11;
	mov.b64 	%rd7994, {%r5957, %r5956};
	mov.b64 	{%r5958, %r5959}, %rd7980;
	shf.l.wrap.b32 	%r5960, %r5958, %r5959, 25;
	shf.l.wrap.b32 	%r5961, %r5959, %r5958, 25;
	mov.b64 	%rd7995, {%r5961, %r5960};
	mov.b64 	{%r5962, %r5963}, %rd7986;
	shf.l.wrap.b32 	%r5964, %r5962, %r5963, 8;
	shf.l.wrap.b32 	%r5965, %r5963, %r5962, 8;
	mov.b64 	%rd7996, {%r5965, %r5964};
	mov.b64 	{%r5966, %r5967}, %rd7982;
	shf.l.wrap.b32 	%r5968, %r5967, %r5966, 24;
	shf.l.wrap.b32 	%r5969, %r5966, %r5967, 24;
	mov.b64 	%rd7997, {%r5969, %r5968};
	mov.b64 	{%r5970, %r5971}, %rd7966;
	shf.l.wrap.b32 	%r5972, %r5971, %r5970, 9;
	shf.l.wrap.b32 	%r5973, %r5970, %r5971, 9;
	mov.b64 	%rd7998, {%r5973, %r5972};
	mov.b64 	{%r5974, %r5975}, %rd7983;
	shf.l.wrap.b32 	%r5976, %r5974, %r5975, 27;
	shf.l.wrap.b32 	%r5977, %r5975, %r5974, 27;
	mov.b64 	%rd7999, {%r5977, %r5976};
	mov.b64 	{%r5978, %r5979}, %rd7987;
	shf.l.wrap.b32 	%r5980, %r5978, %r5979, 14;
	shf.l.wrap.b32 	%r5981, %r5979, %r5978, 14;
	mov.b64 	%rd8000, {%r5981, %r5980};
	mov.b64 	{%r5982, %r5983}, %rd7972;
	shf.l.wrap.b32 	%r5984, %r5982, %r5983, 2;
	shf.l.wrap.b32 	%r5985, %r5983, %r5982, 2;
	mov.b64 	%rd8001, {%r5985, %r5984};
	mov.b64 	{%r5986, %r5987}, %rd7979;
	shf.l.wrap.b32 	%r5988, %r5987, %r5986, 23;
	shf.l.wrap.b32 	%r5989, %r5986, %r5987, 23;
	mov.b64 	%rd8002, {%r5989, %r5988};
	mov.b64 	{%r5990, %r5991}, %rd7971;
	shf.l.wrap.b32 	%r5992, %r5991, %r5990, 13;
	shf.l.wrap.b32 	%r5993, %r5990, %r5991, 13;
	mov.b64 	%rd8003, {%r5993, %r5992};
	mov.b64 	{%r5994, %r5995}, %rd7964;
	shf.l.wrap.b32 	%r5996, %r5995, %r5994, 4;
	shf.l.wrap.b32 	%r5997, %r5994, %r5995, 4;
	mov.b64 	%rd8004, {%r5997, %r5996};
	mov.b64 	{%r5998, %r5999}, %rd7978;
	shf.l.wrap.b32 	%r6000, %r5998, %r5999, 28;
	shf.l.wrap.b32 	%r6001, %r5999, %r5998, 28;
	mov.b64 	%rd8005, {%r6001, %r6000};
	mov.b64 	{%r6002, %r6003}, %rd7981;
	shf.l.wrap.b32 	%r6004, %r6002, %r6003, 21;
	shf.l.wrap.b32 	%r6005, %r6003, %r6002, 21;
	mov.b64 	%rd8006, {%r6005, %r6004};
	mov.b64 	{%r6006, %r6007}, %rd7976;
	shf.l.wrap.b32 	%r6008, %r6006, %r6007, 15;
	shf.l.wrap.b32 	%r6009, %r6007, %r6006, 15;
	mov.b64 	%rd8007, {%r6009, %r6008};
	mov.b64 	{%r6010, %r6011}, %rd7970;
	shf.l.wrap.b32 	%r6012, %r6010, %r6011, 10;
	shf.l.wrap.b32 	%r6013, %r6011, %r6010, 10;
	mov.b64 	%rd8008, {%r6013, %r6012};
	mov.b64 	{%r6014, %r6015}, %rd7974;
	shf.l.wrap.b32 	%r6016, %r6014, %r6015, 6;
	shf.l.wrap.b32 	%r6017, %r6015, %r6014, 6;
	mov.b64 	%rd8009, {%r6017, %r6016};
	mov.b64 	{%r6018, %r6019}, %rd7965;
	shf.l.wrap.b32 	%r6020, %r6018, %r6019, 3;
	shf.l.wrap.b32 	%r6021, %r6019, %r6018, 3;
	mov.b64 	%rd8010, {%r6021, %r6020};
	mov.b64 	{%r6022, %r6023}, %rd7968;
	shf.l.wrap.b32 	%r6024, %r6022, %r6023, 1;
	shf.l.wrap.b32 	%r6025, %r6023, %r6022, 1;
	mov.b64 	%rd8011, {%r6025, %r6024};
	not.b64 	%rd8012, %rd7988;
	and.b64  	%rd8013, %rd7994, %rd8012;
	not.b64 	%rd8014, %rd7994;
	and.b64  	%rd8015, %rd8006, %rd8014;
	xor.b64  	%rd8016, %rd8015, %rd7988;
	not.b64 	%rd8017, %rd8006;
	and.b64  	%rd8018, %rd8000, %rd8017;
	xor.b64  	%rd8019, %rd8018, %rd7994;
	not.b64 	%rd8020, %rd8000;
	and.b64  	%rd8021, %rd7963, %rd8020;
	xor.b64  	%rd8022, %rd8021, %rd8006;
	not.b64 	%rd8023, %rd7963;
	and.b64  	%rd8024, %rd7988, %rd8023;
	xor.b64  	%rd8025, %rd8024, %rd8000;
	not.b64 	%rd8026, %rd7989;
	and.b64  	%rd8027, %rd8010, %rd8026;
	xor.b64  	%rd8028, %rd8027, %rd8005;
	not.b64 	%rd8029, %rd8010;
	and.b64  	%rd8030, %rd8003, %rd8029;
	xor.b64  	%rd8031, %rd8030, %rd7989;
	not.b64 	%rd8032, %rd8003;
	and.b64  	%rd8033, %rd7990, %rd8032;
	xor.b64  	%rd8034, %rd8033, %rd8010;
	not.b64 	%rd8035, %rd7990;
	and.b64  	%rd8036, %rd8005, %rd8035;
	xor.b64  	%rd8037, %rd8036, %rd8003;
	not.b64 	%rd8038, %rd8005;
	and.b64  	%rd8039, %rd7989, %rd8038;
	xor.b64  	%rd8040, %rd8039, %rd7990;
	not.b64 	%rd8041, %rd8009;
	and.b64  	%rd8042, %rd7995, %rd8041;
	xor.b64  	%rd8043, %rd8042, %rd8011;
	not.b64 	%rd8044, %rd7995;
	and.b64  	%rd8045, %rd7996, %rd8044;
	xor.b64  	%rd8046, %rd8045, %rd8009;
	not.b64 	%rd8047, %rd7996;
	and.b64  	%rd8048, %rd7992, %rd8047;
	xor.b64  	%rd8049, %rd8048, %rd7995;
	not.b64 	%rd8050, %rd7992;
	and.b64  	%rd8051, %rd8011, %rd8050;
	xor.b64  	%rd8052, %rd8051, %rd7996;
	not.b64 	%rd8053, %rd8011;
	and.b64  	%rd8054, %rd8009, %rd8053;
	xor.b64  	%rd8055, %rd8054, %rd7992;
	not.b64 	%rd8056, %rd8004;
	and.b64  	%rd8057, %rd8008, %rd8056;
	xor.b64  	%rd8058, %rd8057, %rd7999;
	not.b64 	%rd8059, %rd8008;
	and.b64  	%rd8060, %rd8007, %rd8059;
	xor.b64  	%rd8061, %rd8060, %rd8004;
	not.b64 	%rd8062, %rd8007;
	and.b64  	%rd8063, %rd7997, %rd8062;
	xor.b64  	%rd8064, %rd8063, %rd8008;
	not.b64 	%rd8065, %rd7997;
	and.b64  	%rd8066, %rd7999, %rd8065;
	xor.b64  	%rd8067, %rd8066, %rd8007;
	not.b64 	%rd8068, %rd7999;
	and.b64  	%rd8069, %rd8004, %rd8068;
	xor.b64  	%rd8070, %rd8069, %rd7997;
	not.b64 	%rd8071, %rd8002;
	and.b64  	%rd8072, %rd7991, %rd8071;
	xor.b64  	%rd8073, %rd8072, %rd7993;
	not.b64 	%rd8074, %rd7991;
	and.b64  	%rd8075, %rd7998, %rd8074;
	xor.b64  	%rd8076, %rd8075, %rd8002;
	not.b64 	%rd8077, %rd7998;
	and.b64  	%rd8078, %rd8001, %rd8077;
	xor.b64  	%rd8079, %rd8078, %rd7991;
	not.b64 	%rd8080, %rd8001;
	and.b64  	%rd8081, %rd7993, %rd8080;
	xor.b64  	%rd8082, %rd8081, %rd7998;
	not.b64 	%rd8083, %rd7993;
	and.b64  	%rd8084, %rd8002, %rd8083;
	xor.b64  	%rd8085, %rd8084, %rd8001;
	xor.b64  	%rd8086, %rd7963, %rd8013;
	xor.b64  	%rd8087, %rd8086, 2147483649;
	xor.b64  	%rd8088, %rd8087, %rd8028;
	xor.b64  	%rd8089, %rd8088, %rd8043;
	xor.b64  	%rd8090, %rd8089, %rd8058;
	xor.b64  	%rd8091, %rd8090, %rd8073;
	xor.b64  	%rd8092, %rd8016, %rd8031;
	xor.b64  	%rd8093, %rd8092, %rd8046;
	xor.b64  	%rd8094, %rd8093, %rd8061;
	xor.b64  	%rd8095, %rd8094, %rd8076;
	xor.b64  	%rd8096, %rd8019, %rd8034;
	xor.b64  	%rd8097, %rd8096, %rd8049;
	xor.b64  	%rd8098, %rd8097, %rd8064;
	xor.b64  	%rd8099, %rd8098, %rd8079;
	xor.b64  	%rd8100, %rd8022, %rd8037;
	xor.b64  	%rd8101, %rd8100, %rd8052;
	xor.b64  	%rd8102, %rd8101, %rd8067;
	xor.b64  	%rd8103, %rd8102, %rd8082;
	xor.b64  	%rd8104, %rd8025, %rd8040;
	xor.b64  	%rd8105, %rd8104, %rd8055;
	xor.b64  	%rd8106, %rd8105, %rd8070;
	xor.b64  	%rd8107, %rd8106, %rd8085;
	mov.b64 	{%r6026, %r6027}, %rd8095;
	shf.l.wrap.b32 	%r6028, %r6026, %r6027, 1;
	shf.l.wrap.b32 	%r6029, %r6027, %r6026, 1;
	mov.b64 	%rd8108, {%r6029, %r6028};
	xor.b64  	%rd8109, %rd8108, %rd8107;
	mov.b64 	{%r6030, %r6031}, %rd8099;
	shf.l.wrap.b32 	%r6032, %r6030, %r6031, 1;
	shf.l.wrap.b32 	%r6033, %r6031, %r6030, 1;
	mov.b64 	%rd8110, {%r6033, %r6032};
	xor.b64  	%rd8111, %rd8110, %rd8091;
	mov.b64 	{%r6034, %r6035}, %rd8103;
	shf.l.wrap.b32 	%r6036, %r6034, %r6035, 1;
	shf.l.wrap.b32 	%r6037, %r6035, %r6034, 1;
	mov.b64 	%rd8112, {%r6037, %r6036};
	xor.b64  	%rd8113, %rd8112, %rd8095;
	mov.b64 	{%r6038, %r6039}, %rd8107;
	shf.l.wrap.b32 	%r6040, %r6038, %r6039, 1;
	shf.l.wrap.b32 	%r6041, %r6039, %r6038, 1;
	mov.b64 	%rd8114, {%r6041, %r6040};
	xor.b64  	%rd8115, %rd8114, %rd8099;
	mov.b64 	{%r6042, %r6043}, %rd8091;
	shf.l.wrap.b32 	%r6044, %r6042, %r6043, 1;
	shf.l.wrap.b32 	%r6045, %r6043, %r6042, 1;
	mov.b64 	%rd8116, {%r6045, %r6044};
	xor.b64  	%rd8117, %rd8116, %rd8103;
	xor.b64  	%rd8118, %rd8109, %rd8087;
	xor.b64  	%rd8119, %rd8109, %rd8028;
	xor.b64  	%rd8120, %rd8109, %rd8043;
	xor.b64  	%rd8121, %rd8109, %rd8058;
	xor.b64  	%rd8122, %rd8109, %rd8073;
	xor.b64  	%rd8123, %rd8111, %rd8016;
	xor.b64  	%rd8124, %rd8111, %rd8031;
	xor.b64  	%rd8125, %rd8111, %rd8046;
	xor.b64  	%rd8126, %rd8111, %rd8061;
	xor.b64  	%rd8127, %rd8111, %rd8076;
	xor.b64  	%rd8128, %rd8113, %rd8019;
	xor.b64  	%rd8129, %rd8113, %rd8034;
	xor.b64  	%rd8130, %rd8113, %rd8049;
	xor.b64  	%rd8131, %rd8113, %rd8064;
	xor.b64  	%rd8132, %rd8113, %rd8079;
	xor.b64  	%rd8133, %rd8115, %rd8022;
	xor.b64  	%rd8134, %rd8115, %rd8037;
	xor.b64  	%rd8135, %rd8115, %rd8052;
	xor.b64  	%rd8136, %rd8115, %rd8067;
	xor.b64  	%rd8137, %rd8115, %rd8082;
	xor.b64  	%rd8138, %rd8117, %rd8025;
	xor.b64  	%rd8139, %rd8117, %rd8040;
	xor.b64  	%rd8140, %rd8117, %rd8055;
	xor.b64  	%rd8141, %rd8117, %rd8070;
	xor.b64  	%rd8142, %rd8117, %rd8085;
	mov.b64 	{%r6046, %r6047}, %rd8124;
	shf.l.wrap.b32 	%r6048, %r6047, %r6046, 12;
	shf.l.wrap.b32 	%r6049, %r6046, %r6047, 12;
	mov.b64 	%rd8143, {%r6049, %r6048};
	mov.b64 	{%r6050, %r6051}, %rd8139;
	shf.l.wrap.b32 	%r6052, %r6050, %r6051, 20;
	shf.l.wrap.b32 	%r6053, %r6051, %r6050, 20;
	mov.b64 	%rd8144, {%r6053, %r6052};
	mov.b64 	{%r6054, %r6055}, %rd8132;
	shf.l.wrap.b32 	%r6056, %r6055, %r6054, 29;
	shf.l.wrap.b32 	%r6057, %r6054, %r6055, 29;
	mov.b64 	%rd8145, {%r6057, %r6056};
	mov.b64 	{%r6058, %r6059}, %rd8140;
	shf.l.wrap.b32 	%r6060, %r6059, %r6058, 7;
	shf.l.wrap.b32 	%r6061, %r6058, %r6059, 7;
	mov.b64 	%rd8146, {%r6061, %r6060};
	mov.b64 	{%r6062, %r6063}, %rd8122;
	shf.l.wrap.b32 	%r6064, %r6062, %r6063, 18;
	shf.l.wrap.b32 	%r6065, %r6063, %r6062, 18;
	mov.b64 	%rd8147, {%r6065, %r6064};
	mov.b64 	{%r6066, %r6067}, %rd8128;
	shf.l.wrap.b32 	%r6068, %r6067, %r6066, 30;
	shf.l.wrap.b32 	%r6069, %r6066, %r6067, 30;
	mov.b64 	%rd8148, {%r6069, %r6068};
	mov.b64 	{%r6070, %r6071}, %rd8130;
	shf.l.wrap.b32 	%r6072, %r6071, %r6070, 11;
	shf.l.wrap.b32 	%r6073, %r6070, %r6071, 11;
	mov.b64 	%rd8149, {%r6073, %r6072};
	mov.b64 	{%r6074, %r6075}, %rd8135;
	shf.l.wrap.b32 	%r6076, %r6074, %r6075, 25;
	shf.l.wrap.b32 	%r6077, %r6075, %r6074, 25;
	mov.b64 	%rd8150, {%r6077, %r6076};
	mov.b64 	{%r6078, %r6079}, %rd8141;
	shf.l.wrap.b32 	%r6080, %r6078, %r6079, 8;
	shf.l.wrap.b32 	%r6081, %r6079, %r6078, 8;
	mov.b64 	%rd8151, {%r6081, %r6080};
	mov.b64 	{%r6082, %r6083}, %rd8137;
	shf.l.wrap.b32 	%r6084, %r6083, %r6082, 24;
	shf.l.wrap.b32 	%r6085, %r6082, %r6083, 24;
	mov.b64 	%rd8152, {%r6085, %r6084};
	mov.b64 	{%r6086, %r6087}, %rd8121;
	shf.l.wrap.b32 	%r6088, %r6087, %r6086, 9;
	shf.l.wrap.b32 	%r6089, %r6086, %r6087, 9;
	mov.b64 	%rd8153, {%r6089, %r6088};
	mov.b64 	{%r6090, %r6091}, %rd8138;
	shf.l.wrap.b32 	%r6092, %r6090, %r6091, 27;
	shf.l.wrap.b32 	%r6093, %r6091, %r6090, 27;
	mov.b64 	%rd8154, {%r6093, %r6092};
	mov.b64 	{%r6094, %r6095}, %rd8142;
	shf.l.wrap.b32 	%r6096, %r6094, %r6095, 14;
	shf.l.wrap.b32 	%r6097, %r6095, %r6094, 14;
	mov.b64 	%rd8155, {%r6097, %r6096};
	mov.b64 	{%r6098, %r6099}, %rd8127;
	shf.l.wrap.b32 	%r6100, %r6098, %r6099, 2;
	shf.l.wrap.b32 	%r6101, %r6099, %r6098, 2;
	mov.b64 	%rd8156, {%r6101, %r6100};
	mov.b64 	{%r6102, %r6103}, %rd8134;
	shf.l.wrap.b32 	%r6104, %r6103, %r6102, 23;
	shf.l.wrap.b32 	%r6105, %r6102, %r6103, 23;
	mov.b64 	%rd8157, {%r6105, %r6104};
	mov.b64 	{%r6106, %r6107}, %rd8126;
	shf.l.wrap.b32 	%r6108, %r6107, %r6106, 13;
	shf.l.wrap.b32 	%r6109, %r6106, %r6107, 13;
	mov.b64 	%rd8158, {%r6109, %r6108};
	mov.b64 	{%r6110, %r6111}, %rd8119;
	shf.l.wrap.b32 	%r6112, %r6111, %r6110, 4;
	shf.l.wrap.b32 	%r6113, %r6110, %r6111, 4;
	mov.b64 	%rd8159, {%r6113, %r6112};
	mov.b64 	{%r6114, %r6115}, %rd8133;
	shf.l.wrap.b32 	%r6116, %r6114, %r6115, 28;
	shf.l.wrap.b32 	%r6117, %r6115, %r6114, 28;
	mov.b64 	%rd8160, {%r6117, %r6116};
	mov.b64 	{%r6118, %r6119}, %rd8136;
	shf.l.wrap.b32 	%r6120, %r6118, %r6119, 21;
	shf.l.wrap.b32 	%r6121, %r6119, %r6118, 21;
	mov.b64 	%rd8161, {%r6121, %r6120};
	mov.b64 	{%r6122, %r6123}, %rd8131;
	shf.l.wrap.b32 	%r6124, %r6122, %r6123, 15;
	shf.l.wrap.b32 	%r6125, %r6123, %r6122, 15;
	mov.b64 	%rd8162, {%r6125, %r6124};
	mov.b64 	{%r6126, %r6127}, %rd8125;
	shf.l.wrap.b32 	%r6128, %r6126, %r6127, 10;
	shf.l.wrap.b32 	%r6129, %r6127, %r6126, 10;
	mov.b64 	%rd8163, {%r6129, %r6128};
	mov.b64 	{%r6130, %r6131}, %rd8129;
	shf.l.wrap.b32 	%r6132, %r6130, %r6131, 6;
	shf.l.wrap.b32 	%r6133, %r6131, %r6130, 6;
	mov.b64 	%rd8164, {%r6133, %r6132};
	mov.b64 	{%r6134, %r6135}, %rd8120;
	shf.l.wrap.b32 	%r6136, %r6134, %r6135, 3;
	shf.l.wrap.b32 	%r6137, %r6135, %r6134, 3;
	mov.b64 	%rd8165, {%r6137, %r6136};
	mov.b64 	{%r6138, %r6139}, %rd8123;
	shf.l.wrap.b32 	%r6140, %r6138, %r6139, 1;
	shf.l.wrap.b32 	%r6141, %r6139, %r6138, 1;
	mov.b64 	%rd8166, {%r6141, %r6140};
	not.b64 	%rd8167, %rd8143;
	and.b64  	%rd8168, %rd8149, %rd8167;
	not.b64 	%rd8169, %rd8149;
	and.b64  	%rd8170, %rd8161, %rd8169;
	xor.b64  	%rd8171, %rd8170, %rd8143;
	not.b64 	%rd8172, %rd8161;
	and.b64  	%rd8173, %rd8155, %rd8172;
	xor.b64  	%rd8174, %rd8173, %rd8149;
	not.b64 	%rd8175, %rd8155;
	and.b64  	%rd8176, %rd8118, %rd8175;
	xor.b64  	%rd8177, %rd8176, %rd8161;
	not.b64 	%rd8178, %rd8118;
	and.b64  	%rd8179, %rd8143, %rd8178;
	xor.b64  	%rd8180, %rd8179, %rd8155;
	not.b64 	%rd8181, %rd8144;
	and.b64  	%rd8182, %rd8165, %rd8181;
	xor.b64  	%rd8183, %rd8182, %rd8160;
	not.b64 	%rd8184, %rd8165;
	and.b64  	%rd8185, %rd8158, %rd8184;
	xor.b64  	%rd8186, %rd8185, %rd8144;
	not.b64 	%rd8187, %rd8158;
	and.b64  	%rd8188, %rd8145, %rd8187;
	xor.b64  	%rd8189, %rd8188, %rd8165;
	not.b64 	%rd8190, %rd8145;
	and.b64  	%rd8191, %rd8160, %rd8190;
	xor.b64  	%rd8192, %rd8191, %rd8158;
	not.b64 	%rd8193, %rd8160;
	and.b64  	%rd8194, %rd8144, %rd8193;
	xor.b64  	%rd8195, %rd8194, %rd8145;
	not.b64 	%rd8196, %rd8164;
	and.b64  	%rd8197, %rd8150, %rd8196;
	xor.b64  	%rd8198, %rd8197, %rd8166;
	not.b64 	%rd8199, %rd8150;
	and.b64  	%rd8200, %rd8151, %rd8199;
	xor.b64  	%rd8201, %rd8200, %rd8164;
	not.b64 	%rd8202, %rd8151;
	and.b64  	%rd8203, %rd8147, %rd8202;
	xor.b64  	%rd8204, %rd8203, %rd8150;
	not.b64 	%rd8205, %rd8147;
	and.b64  	%rd8206, %rd8166, %rd8205;
	xor.b64  	%rd8207, %rd8206, %rd8151;
	not.b64 	%rd8208, %rd8166;
	and.b64  	%rd8209, %rd8164, %rd8208;
	xor.b64  	%rd8210, %rd8209, %rd8147;
	not.b64 	%rd8211, %rd8159;
	and.b64  	%rd8212, %rd8163, %rd8211;
	xor.b64  	%rd8213, %rd8212, %rd8154;
	not.b64 	%rd8214, %rd8163;
	and.b64  	%rd8215, %rd8162, %rd8214;
	xor.b64  	%rd8216, %rd8215, %rd8159;
	not.b64 	%rd8217, %rd8162;
	and.b64  	%rd8218, %rd8152, %rd8217;
	xor.b64  	%rd8219, %rd8218, %rd8163;
	not.b64 	%rd8220, %rd8152;
	and.b64  	%rd8221, %rd8154, %rd8220;
	xor.b64  	%rd8222, %rd8221, %rd8162;
	not.b64 	%rd8223, %rd8154;
	and.b64  	%rd8224, %rd8159, %rd8223;
	xor.b64  	%rd8225, %rd8224, %rd8152;
	not.b64 	%rd8226, %rd8157;
	and.b64  	%rd8227, %rd8146, %rd8226;
	xor.b64  	%rd8228, %rd8227, %rd8148;
	not.b64 	%rd8229, %rd8146;
	and.b64  	%rd8230, %rd8153, %rd8229;
	xor.b64  	%rd8231, %rd8230, %rd8157;
	not.b64 	%rd8232, %rd8153;
	and.b64  	%rd8233, %rd8156, %rd8232;
	xor.b64  	%rd8234, %rd8233, %rd8146;
	not.b64 	%rd8235, %rd8156;
	and.b64  	%rd8236, %rd8148, %rd8235;
	xor.b64  	%rd8237, %rd8236, %rd8153;
	not.b64 	%rd8238, %rd8148;
	and.b64  	%rd8239, %rd8157, %rd8238;
	xor.b64  	%rd8240, %rd8239, %rd8156;
	xor.b64  	%rd8241, %rd8118, %rd8168;
	xor.b64  	%rd8242, %rd8241, -9223372034707259263;
	xor.b64  	%rd8243, %rd8242, %rd8183;
	xor.b64  	%rd8244, %rd8243, %rd8198;
	xor.b64  	%rd8245, %rd8244, %rd8213;
	xor.b64  	%rd8246, %rd8245, %rd8228;
	xor.b64  	%rd8247, %rd8171, %rd8186;
	xor.b64  	%rd8248, %rd8247, %rd8201;
	xor.b64  	%rd8249, %rd8248, %rd8216;
	xor.b64  	%rd8250, %rd8249, %rd8231;
	xor.b64  	%rd8251, %rd8174, %rd8189;
	xor.b64  	%rd8252, %rd8251, %rd8204;
	xor.b64  	%rd8253, %rd8252, %rd8219;
	xor.b64  	%rd8254, %rd8253, %rd8234;
	xor.b64  	%rd8255, %rd8177, %rd8192;
	xor.b64  	%rd8256, %rd8255, %rd8207;
	xor.b64  	%rd8257, %rd8256, %rd8222;
	xor.b64  	%rd8258, %rd8257, %rd8237;
	xor.b64  	%rd8259, %rd8180, %rd8195;
	xor.b64  	%rd8260, %rd8259, %rd8210;
	xor.b64  	%rd8261, %rd8260, %rd8225;
	xor.b64  	%rd8262, %rd8261, %rd8240;
	mov.b64 	{%r6142, %r6143}, %rd8250;
	shf.l.wrap.b32 	%r6144, %r6142, %r6143, 1;
	shf.l.wrap.b32 	%r6145, %r6143, %r6142, 1;
	mov.b64 	%rd8263, {%r6145, %r6144};
	xor.b64  	%rd8264, %rd8263, %rd8262;
	mov.b64 	{%r6146, %r6147}, %rd8254;
	shf.l.wrap.b32 	%r6148, %r6146, %r6147, 1;
	shf.l.wrap.b32 	%r6149, %r6147, %r6146, 1;
	mov.b64 	%rd8265, {%r6149, %r6148};
	xor.b64  	%rd8266, %rd8265, %rd8246;
	mov.b64 	{%r6150, %r6151}, %rd8258;
	shf.l.wrap.b32 	%r6152, %r6150, %r6151, 1;
	shf.l.wrap.b32 	%r6153, %r6151, %r6150, 1;
	mov.b64 	%rd8267, {%r6153, %r6152};
	xor.b64  	%rd8268, %rd8267, %rd8250;
	mov.b64 	{%r6154, %r6155}, %rd8262;
	shf.l.wrap.b32 	%r6156, %r6154, %r6155, 1;
	shf.l.wrap.b32 	%r6157, %r6155, %r6154, 1;
	mov.b64 	%rd8269, {%r6157, %r6156};
	xor.b64  	%rd8270, %rd8269, %rd8254;
	mov.b64 	{%r6158, %r6159}, %rd8246;
	shf.l.wrap.b32 	%r6160, %r6158, %r6159, 1;
	shf.l.wrap.b32 	%r6161, %r6159, %r6158, 1;
	mov.b64 	%rd8271, {%r6161, %r6160};
	xor.b64  	%rd8272, %rd8271, %rd8258;
	xor.b64  	%rd8273, %rd8264, %rd8242;
	xor.b64  	%rd8274, %rd8264, %rd8183;
	xor.b64  	%rd8275, %rd8264, %rd8198;
	xor.b64  	%rd8276, %rd8264, %rd8213;
	xor.b64  	%rd8277, %rd8264, %rd8228;
	xor.b64  	%rd8278, %rd8266, %rd8171;
	xor.b64  	%rd8279, %rd8266, %rd8186;
	xor.b64  	%rd8280, %rd8266, %rd8201;
	xor.b64  	%rd8281, %rd8266, %rd8216;
	xor.b64  	%rd8282, %rd8266, %rd8231;
	xor.b64  	%rd8283, %rd8268, %rd8174;
	xor.b64  	%rd8284, %rd8268, %rd8189;
	xor.b64  	%rd8285, %rd8268, %rd8204;
	xor.b64  	%rd8286, %rd8268, %rd8219;
	xor.b64  	%rd8287, %rd8268, %rd8234;
	xor.b64  	%rd8288, %rd8270, %rd8177;
	xor.b64  	%rd8289, %rd8270, %rd8192;
	xor.b64  	%rd8290, %rd8270, %rd8207;
	xor.b64  	%rd8291, %rd8270, %rd8222;
	xor.b64  	%rd8292, %rd8270, %rd8237;
	xor.b64  	%rd8293, %rd8272, %rd8180;
	xor.b64  	%rd8294, %rd8272, %rd8195;
	xor.b64  	%rd8295, %rd8272, %rd8210;
	xor.b64  	%rd8296, %rd8272, %rd8225;
	xor.b64  	%rd8297, %rd8272, %rd8240;
	mov.b64 	{%r6162, %r6163}, %rd8279;
	shf.l.wrap.b32 	%r6164, %r6163, %r6162, 12;
	shf.l.wrap.b32 	%r6165, %r6162, %r6163, 12;
	mov.b64 	%rd8298, {%r6165, %r6164};
	mov.b64 	{%r6166, %r6167}, %rd8294;
	shf.l.wrap.b32 	%r6168, %r6166, %r6167, 20;
	shf.l.wrap.b32 	%r6169, %r6167, %r6166, 20;
	mov.b64 	%rd8299, {%r6169, %r6168};
	mov.b64 	{%r6170, %r6171}, %rd8287;
	shf.l.wrap.b32 	%r6172, %r6171, %r6170, 29;
	shf.l.wrap.b32 	%r6173, %r6170, %r6171, 29;
	mov.b64 	%rd8300, {%r6173, %r6172};
	mov.b64 	{%r6174, %r6175}, %rd8295;
	shf.l.wrap.b32 	%r6176, %r6175, %r6174, 7;
	shf.l.wrap.b32 	%r6177, %r6174, %r6175, 7;
	mov.b64 	%rd8301, {%r6177, %r6176};
	mov.b64 	{%r6178, %r6179}, %rd8277;
	shf.l.wrap.b32 	%r6180, %r6178, %r6179, 18;
	shf.l.wrap.b32 	%r6181, %r6179, %r6178, 18;
	mov.b64 	%rd8302, {%r6181, %r6180};
	mov.b64 	{%r6182, %r6183}, %rd8283;
	shf.l.wrap.b32 	%r6184, %r6183, %r6182, 30;
	shf.l.wrap.b32 	%r6185, %r6182, %r6183, 30;
	mov.b64 	%rd8303, {%r6185, %r6184};
	mov.b64 	{%r6186, %r6187}, %rd8285;
	shf.l.wrap.b32 	%r6188, %r6187, %r6186, 11;
	shf.l.wrap.b32 	%r6189, %r6186, %r6187, 11;
	mov.b64 	%rd8304, {%r6189, %r6188};
	mov.b64 	{%r6190, %r6191}, %rd8290;
	shf.l.wrap.b32 	%r6192, %r6190, %r6191, 25;
	shf.l.wrap.b32 	%r6193, %r6191, %r6190, 25;
	mov.b64 	%rd8305, {%r6193, %r6192};
	mov.b64 	{%r6194, %r6195}, %rd8296;
	shf.l.wrap.b32 	%r6196, %r6194, %r6195, 8;
	shf.l.wrap.b32 	%r6197, %r6195, %r6194, 8;
	mov.b64 	%rd8306, {%r6197, %r6196};
	mov.b64 	{%r6198, %r6199}, %rd8292;
	shf.l.wrap.b32 	%r6200, %r6199, %r6198, 24;
	shf.l.wrap.b32 	%r6201, %r6198, %r6199, 24;
	mov.b64 	%rd8307, {%r6201, %r6200};
	mov.b64 	{%r6202, %r6203}, %rd8276;
	shf.l.wrap.b32 	%r6204, %r6203, %r6202, 9;
	shf.l.wrap.b32 	%r6205, %r6202, %r6203, 9;
	mov.b64 	%rd8308, {%r6205, %r6204};
	mov.b64 	{%r6206, %r6207}, %rd8293;
	shf.l.wrap.b32 	%r6208, %r6206, %r6207, 27;
	shf.l.wrap.b32 	%r6209, %r6207, %r6206, 27;
	mov.b64 	%rd8309, {%r6209, %r6208};
	mov.b64 	{%r6210, %r6211}, %rd8297;
	shf.l.wrap.b32 	%r6212, %r6210, %r6211, 14;
	shf.l.wrap.b32 	%r6213, %r6211, %r6210, 14;
	mov.b64 	%rd8310, {%r6213, %r6212};
	mov.b64 	{%r6214, %r6215}, %rd8282;
	shf.l.wrap.b32 	%r6216, %r6214, %r6215, 2;
	shf.l.wrap.b32 	%r6217, %r6215, %r6214, 2;
	mov.b64 	%rd8311, {%r6217, %r6216};
	mov.b64 	{%r6218, %r6219}, %rd8289;
	shf.l.wrap.b32 	%r6220, %r6219, %r6218, 23;
	shf.l.wrap.b32 	%r6221, %r6218, %r6219, 23;
	mov.b64 	%rd8312, {%r6221, %r6220};
	mov.b64 	{%r6222, %r6223}, %rd8281;
	shf.l.wrap.b32 	%r6224, %r6223, %r6222, 13;
	shf.l.wrap.b32 	%r6225, %r6222, %r6223, 13;
	mov.b64 	%rd8313, {%r6225, %r6224};
	mov.b64 	{%r6226, %r6227}, %rd8274;
	shf.l.wrap.b32 	%r6228, %r6227, %r6226, 4;
	shf.l.wrap.b32 	%r6229, %r6226, %r6227, 4;
	mov.b64 	%rd8314, {%r6229, %r6228};
	mov.b64 	{%r6230, %r6231}, %rd8288;
	shf.l.wrap.b32 	%r6232, %r6230, %r6231, 28;
	shf.l.wrap.b32 	%r6233, %r6231, %r6230, 28;
	mov.b64 	%rd8315, {%r6233, %r6232};
	mov.b64 	{%r6234, %r6235}, %rd8291;
	shf.l.wrap.b32 	%r6236, %r6234, %r6235, 21;
	shf.l.wrap.b32 	%r6237, %r6235, %r6234, 21;
	mov.b64 	%rd8316, {%r6237, %r6236};
	mov.b64 	{%r6238, %r6239}, %rd8286;
	shf.l.wrap.b32 	%r6240, %r6238, %r6239, 15;
	shf.l.wrap.b32 	%r6241, %r6239, %r6238, 15;
	mov.b64 	%rd8317, {%r6241, %r6240};
	mov.b64 	{%r6242, %r6243}, %rd8280;
	shf.l.wrap.b32 	%r6244, %r6242, %r6243, 10;
	shf.l.wrap.b32 	%r6245, %r6243, %r6242, 10;
	mov.b64 	%rd8318, {%r6245, %r6244};
	mov.b64 	{%r6246, %r6247}, %rd8284;
	shf.l.wrap.b32 	%r6248, %r6246, %r6247, 6;
	shf.l.wrap.b32 	%r6249, %r6247, %r6246, 6;
	mov.b64 	%rd8319, {%r6249, %r6248};
	mov.b64 	{%r6250, %r6251}, %rd8275;
	shf.l.wrap.b32 	%r6252, %r6250, %r6251, 3;
	shf.l.wrap.b32 	%r6253, %r6251, %r6250, 3;
	mov.b64 	%rd8320, {%r6253, %r6252};
	mov.b64 	{%r6254, %r6255}, %rd8278;
	shf.l.wrap.b32 	%r6256, %r6254, %r6255, 1;
	shf.l.wrap.b32 	%r6257, %r6255, %r6254, 1;
	mov.b64 	%rd8321, {%r6257, %r6256};
	not.b64 	%rd8322, %rd8298;
	and.b64  	%rd8323, %rd8304, %rd8322;
	not.b64 	%rd8324, %rd8304;
	and.b64  	%rd8325, %rd8316, %rd8324;
	xor.b64  	%rd8326, %rd8325, %rd8298;
	not.b64 	%rd8327, %rd8316;
	and.b64  	%rd8328, %rd8310, %rd8327;
	xor.b64  	%rd8329, %rd8328, %rd8304;
	not.b64 	%rd8330, %rd8310;
	and.b64  	%rd8331, %rd8273, %rd8330;
	xor.b64  	%rd8332, %rd8331, %rd8316;
	not.b64 	%rd8333, %rd8273;
	and.b64  	%rd8334, %rd8298, %rd8333;
	xor.b64  	%rd8335, %rd8334, %rd8310;
	not.b64 	%rd8336, %rd8299;
	and.b64  	%rd8337, %rd8320, %rd8336;
	xor.b64  	%rd8338, %rd8337, %rd8315;
	not.b64 	%rd8339, %rd8320;
	and.b64  	%rd8340, %rd8313, %rd8339;
	xor.b64  	%rd8341, %rd8340, %rd8299;
	not.b64 	%rd8342, %rd8313;
	and.b64  	%rd8343, %rd8300, %rd8342;
	xor.b64  	%rd8344, %rd8343, %rd8320;
	not.b64 	%rd8345, %rd8300;
	and.b64  	%rd8346, %rd8315, %rd8345;
	xor.b64  	%rd8347, %rd8346, %rd8313;
	not.b64 	%rd8348, %rd8315;
	and.b64  	%rd8349, %rd8299, %rd8348;
	xor.b64  	%rd8350, %rd8349, %rd8300;
	not.b64 	%rd8351, %rd8319;
	and.b64  	%rd8352, %rd8305, %rd8351;
	xor.b64  	%rd8353, %rd8352, %rd8321;
	not.b64 	%rd8354, %rd8305;
	and.b64  	%rd8355, %rd8306, %rd8354;
	xor.b64  	%rd8356, %rd8355, %rd8319;
	not.b64 	%rd8357, %rd8306;
	and.b64  	%rd8358, %rd8302, %rd8357;
	xor.b64  	%rd8359, %rd8358, %rd8305;
	not.b64 	%rd8360, %rd8302;
	and.b64  	%rd8361, %rd8321, %rd8360;
	xor.b64  	%rd8362, %rd8361, %rd8306;
	not.b64 	%rd8363, %rd8321;
	and.b64  	%rd8364, %rd8319, %rd8363;
	xor.b64  	%rd8365, %rd8364, %rd8302;
	not.b64 	%rd8366, %rd8314;
	and.b64  	%rd8367, %rd8318, %rd8366;
	xor.b64  	%rd8368, %rd8367, %rd8309;
	not.b64 	%rd8369, %rd8318;
	and.b64  	%rd8370, %rd8317, %rd8369;
	xor.b64  	%rd8371, %rd8370, %rd8314;
	not.b64 	%rd8372, %rd8317;
	and.b64  	%rd8373, %rd8307, %rd8372;
	xor.b64  	%rd8374, %rd8373, %rd8318;
	not.b64 	%rd8375, %rd8307;
	and.b64  	%rd8376, %rd8309, %rd8375;
	xor.b64  	%rd8377, %rd8376, %rd8317;
	not.b64 	%rd8378, %rd8309;
	and.b64  	%rd8379, %rd8314, %rd8378;
	xor.b64  	%rd8380, %rd8379, %rd8307;
	not.b64 	%rd8381, %rd8312;
	and.b64  	%rd8382, %rd8301, %rd8381;
	xor.b64  	%rd8383, %rd8382, %rd8303;
	not.b64 	%rd8384, %rd8301;
	and.b64  	%rd8385, %rd8308, %rd8384;
	xor.b64  	%rd8386, %rd8385, %rd8312;
	not.b64 	%rd8387, %rd8308;
	and.b64  	%rd8388, %rd8311, %rd8387;
	xor.b64  	%rd8389, %rd8388, %rd8301;
	not.b64 	%rd8390, %rd8311;
	and.b64  	%rd8391, %rd8303, %rd8390;
	xor.b64  	%rd8392, %rd8391, %rd8308;
	not.b64 	%rd8393, %rd8303;
	and.b64  	%rd8394, %rd8312, %rd8393;
	xor.b64  	%rd8395, %rd8394, %rd8311;
	xor.b64  	%rd8396, %rd8273, %rd8323;
	xor.b64  	%rd8397, %rd8396, -9223372036854743031;
	xor.b64  	%rd8398, %rd8397, %rd8338;
	xor.b64  	%rd8399, %rd8398, %rd8353;
	xor.b64  	%rd8400, %rd8399, %rd8368;
	xor.b64  	%rd8401, %rd8400, %rd8383;
	xor.b64  	%rd8402, %rd8326, %rd8341;
	xor.b64  	%rd8403, %rd8402, %rd8356;
	xor.b64  	%rd8404, %rd8403, %rd8371;
	xor.b64  	%rd8405, %rd8404, %rd8386;
	xor.b64  	%rd8406, %rd8329, %rd8344;
	xor.b64  	%rd8407, %rd8406, %rd8359;
	xor.b64  	%rd8408, %rd8407, %rd8374;
	xor.b64  	%rd8409, %rd8408, %rd8389;
	xor.b64  	%rd8410, %rd8332, %rd8347;
	xor.b64  	%rd8411, %rd8410, %rd8362;
	xor.b64  	%rd8412, %rd8411, %rd8377;
	xor.b64  	%rd8413, %rd8412, %rd8392;
	xor.b64  	%rd8414, %rd8335, %rd8350;
	xor.b64  	%rd8415, %rd8414, %rd8365;
	xor.b64  	%rd8416, %rd8415, %rd8380;
	xor.b64  	%rd8417, %rd8416, %rd8395;
	mov.b64 	{%r6258, %r6259}, %rd8405;
	shf.l.wrap.b32 	%r6260, %r6258, %r6259, 1;
	shf.l.wrap.b32 	%r6261, %r6259, %r6258, 1;
	mov.b64 	%rd8418, {%r6261, %r6260};
	xor.b64  	%rd8419, %rd8418, %rd8417;
	mov.b64 	{%r6262, %r6263}, %rd8409;
	shf.l.wrap.b32 	%r6264, %r6262, %r6263, 1;
	shf.l.wrap.b32 	%r6265, %r6263, %r6262, 1;
	mov.b64 	%rd8420, {%r6265, %r6264};
	xor.b64  	%rd8421, %rd8420, %rd8401;
	mov.b64 	{%r6266, %r6267}, %rd8413;
	shf.l.wrap.b32 	%r6268, %r6266, %r6267, 1;
	shf.l.wrap.b32 	%r6269, %r6267, %r6266, 1;
	mov.b64 	%rd8422, {%r6269, %r6268};
	xor.b64  	%rd8423, %rd8422, %rd8405;
	mov.b64 	{%r6270, %r6271}, %rd8417;
	shf.l.wrap.b32 	%r6272, %r6270, %r6271, 1;
	shf.l.wrap.b32 	%r6273, %r6271, %r6270, 1;
	mov.b64 	%rd8424, {%r6273, %r6272};
	xor.b64  	%rd8425, %rd8424, %rd8409;
	mov.b64 	{%r6274, %r6275}, %rd8401;
	shf.l.wrap.b32 	%r6276, %r6274, %r6275, 1;
	shf.l.wrap.b32 	%r6277, %r6275, %r6274, 1;
	mov.b64 	%rd8426, {%r6277, %r6276};
	xor.b64  	%rd8427, %rd8426, %rd8413;
	xor.b64  	%rd8428, %rd8419, %rd8397;
	xor.b64  	%rd8429, %rd8419, %rd8338;
	xor.b64  	%rd8430, %rd8419, %rd8353;
	xor.b64  	%rd8431, %rd8419, %rd8368;
	xor.b64  	%rd8432, %rd8419, %rd8383;
	xor.b64  	%rd8433, %rd8421, %rd8326;
	xor.b64  	%rd8434, %rd8421, %rd8341;
	xor.b64  	%rd8435, %rd8421, %rd8356;
	xor.b64  	%rd8436, %rd8421, %rd8371;
	xor.b64  	%rd8437, %rd8421, %rd8386;
	xor.b64  	%rd8438, %rd8423, %rd8329;
	xor.b64  	%rd8439, %rd8423, %rd8344;
	xor.b64  	%rd8440, %rd8423, %rd8359;
	xor.b64  	%rd8441, %rd8423, %rd8374;
	xor.b64  	%rd8442, %rd8423, %rd8389;
	xor.b64  	%rd8443, %rd8425, %rd8332;
	xor.b64  	%rd8444, %rd8425, %rd8347;
	xor.b64  	%rd8445, %rd8425, %rd8362;
	xor.b64  	%rd8446, %rd8425, %rd8377;
	xor.b64  	%rd8447, %rd8425, %rd8392;
	xor.b64  	%rd8448, %rd8427, %rd8335;
	xor.b64  	%rd8449, %rd8427, %rd8350;
	xor.b64  	%rd8450, %rd8427, %rd8365;
	xor.b64  	%rd8451, %rd8427, %rd8380;
	xor.b64  	%rd8452, %rd8427, %rd8395;
	mov.b64 	{%r6278, %r6279}, %rd8434;
	shf.l.wrap.b32 	%r6280, %r6279, %r6278, 12;
	shf.l.wrap.b32 	%r6281, %r6278, %r6279, 12;
	mov.b64 	%rd8453, {%r6281, %r6280};
	mov.b64 	{%r6282, %r6283}, %rd8449;
	shf.l.wrap.b32 	%r6284, %r6282, %r6283, 20;
	shf.l.wrap.b32 	%r6285, %r6283, %r6282, 20;
	mov.b64 	%rd8454, {%r6285, %r6284};
	mov.b64 	{%r6286, %r6287}, %rd8442;
	shf.l.wrap.b32 	%r6288, %r6287, %r6286, 29;
	shf.l.wrap.b32 	%r6289, %r6286, %r6287, 29;
	mov.b64 	%rd8455, {%r6289, %r6288};
	mov.b64 	{%r6290, %r6291}, %rd8450;
	shf.l.wrap.b32 	%r6292, %r6291, %r6290, 7;
	shf.l.wrap.b32 	%r6293, %r6290, %r6291, 7;
	mov.b64 	%rd8456, {%r6293, %r6292};
	mov.b64 	{%r6294, %r6295}, %rd8432;
	shf.l.wrap.b32 	%r6296, %r6294, %r6295, 18;
	shf.l.wrap.b32 	%r6297, %r6295, %r6294, 18;
	mov.b64 	%rd8457, {%r6297, %r6296};
	mov.b64 	{%r6298, %r6299}, %rd8438;
	shf.l.wrap.b32 	%r6300, %r6299, %r6298, 30;
	shf.l.wrap.b32 	%r6301, %r6298, %r6299, 30;
	mov.b64 	%rd8458, {%r6301, %r6300};
	mov.b64 	{%r6302, %r6303}, %rd8440;
	shf.l.wrap.b32 	%r6304, %r6303, %r6302, 11;
	shf.l.wrap.b32 	%r6305, %r6302, %r6303, 11;
	mov.b64 	%rd8459, {%r6305, %r6304};
	mov.b64 	{%r6306, %r6307}, %rd8445;
	shf.l.wrap.b32 	%r6308, %r6306, %r6307, 25;
	shf.l.wrap.b32 	%r6309, %r6307, %r6306, 25;
	mov.b64 	%rd8460, {%r6309, %r6308};
	mov.b64 	{%r6310, %r6311}, %rd8451;
	shf.l.wrap.b32 	%r6312, %r6310, %r6311, 8;
	shf.l.wrap.b32 	%r6313, %r6311, %r6310, 8;
	mov.b64 	%rd8461, {%r6313, %r6312};
	mov.b64 	{%r6314, %r6315}, %rd8447;
	shf.l.wrap.b32 	%r6316, %r6315, %r6314, 24;
	shf.l.wrap.b32 	%r6317, %r6314, %r6315, 24;
	mov.b64 	%rd8462, {%r6317, %r6316};
	mov.b64 	{%r6318, %r6319}, %rd8431;
	shf.l.wrap.b32 	%r6320, %r6319, %r6318, 9;
	shf.l.wrap.b32 	%r6321, %r6318, %r6319, 9;
	mov.b64 	%rd8463, {%r6321, %r6320};
	mov.b64 	{%r6322, %r6323}, %rd8448;
	shf.l.wrap.b32 	%r6324, %r6322, %r6323, 27;
	shf.l.wrap.b32 	%r6325, %r6323, %r6322, 27;
	mov.b64 	%rd8464, {%r6325, %r6324};
	mov.b64 	{%r6326, %r6327}, %rd8452;
	shf.l.wrap.b32 	%r6328, %r6326, %r6327, 14;
	shf.l.wrap.b32 	%r6329, %r6327, %r6326, 14;
	mov.b64 	%rd8465, {%r6329, %r6328};
	mov.b64 	{%r6330, %r6331}, %rd8437;
	shf.l.wrap.b32 	%r6332, %r6330, %r6331, 2;
	shf.l.wrap.b32 	%r6333, %r6331, %r6330, 2;
	mov.b64 	%rd8466, {%r6333, %r6332};
	mov.b64 	{%r6334, %r6335}, %rd8444;
	shf.l.wrap.b32 	%r6336, %r6335, %r6334, 23;
	shf.l.wrap.b32 	%r6337, %r6334, %r6335, 23;
	mov.b64 	%rd8467, {%r6337, %r6336};
	mov.b64 	{%r6338, %r6339}, %rd8436;
	shf.l.wrap.b32 	%r6340, %r6339, %r6338, 13;
	shf.l.wrap.b32 	%r6341, %r6338, %r6339, 13;
	mov.b64 	%rd8468, {%r6341, %r6340};
	mov.b64 	{%r6342, %r6343}, %rd8429;
	shf.l.wrap.b32 	%r6344, %r6343, %r6342, 4;
	shf.l.wrap.b32 	%r6345, %r6342, %r6343, 4;
	mov.b64 	%rd8469, {%r6345, %r6344};
	mov.b64 	{%r6346, %r6347}, %rd8443;
	shf.l.wrap.b32 	%r6348, %r6346, %r6347, 28;
	shf.l.wrap.b32 	%r6349, %r6347, %r6346, 28;
	mov.b64 	%rd8470, {%r6349, %r6348};
	mov.b64 	{%r6350, %r6351}, %rd8446;
	shf.l.wrap.b32 	%r6352, %r6350, %r6351, 21;
	shf.l.wrap.b32 	%r6353, %r6351, %r6350, 21;
	mov.b64 	%rd8471, {%r6353, %r6352};
	mov.b64 	{%r6354, %r6355}, %rd8441;
	shf.l.wrap.b32 	%r6356, %r6354, %r6355, 15;
	shf.l.wrap.b32 	%r6357, %r6355, %r6354, 15;
	mov.b64 	%rd8472, {%r6357, %r6356};
	mov.b64 	{%r6358, %r6359}, %rd8435;
	shf.l.wrap.b32 	%r6360, %r6358, %r6359, 10;
	shf.l.wrap.b32 	%r6361, %r6359, %r6358, 10;
	mov.b64 	%rd8473, {%r6361, %r6360};
	mov.b64 	{%r6362, %r6363}, %rd8439;
	shf.l.wrap.b32 	%r6364, %r6362, %r6363, 6;
	shf.l.wrap.b32 	%r6365, %r6363, %r6362, 6;
	mov.b64 	%rd8474, {%r6365, %r6364};
	mov.b64 	{%r6366, %r6367}, %rd8430;
	shf.l.wrap.b32 	%r6368, %r6366, %r6367, 3;
	shf.l.wrap.b32 	%r6369, %r6367, %r6366, 3;
	mov.b64 	%rd8475, {%r6369, %r6368};
	mov.b64 	{%r6370, %r6371}, %rd8433;
	shf.l.wrap.b32 	%r6372, %r6370, %r6371, 1;
	shf.l.wrap.b32 	%r6373, %r6371, %r6370, 1;
	mov.b64 	%rd8476, {%r6373, %r6372};
	not.b64 	%rd8477, %rd8453;
	and.b64  	%rd8478, %rd8459, %rd8477;
	not.b64 	%rd8479, %rd8459;
	and.b64  	%rd8480, %rd8471, %rd8479;
	xor.b64  	%rd8481, %rd8480, %rd8453;
	not.b64 	%rd8482, %rd8471;
	and.b64  	%rd8483, %rd8465, %rd8482;
	xor.b64  	%rd8484, %rd8483, %rd8459;
	not.b64 	%rd8485, %rd8465;
	and.b64  	%rd8486, %rd8428, %rd8485;
	xor.b64  	%rd8487, %rd8486, %rd8471;
	not.b64 	%rd8488, %rd8428;
	and.b64  	%rd8489, %rd8453, %rd8488;
	xor.b64  	%rd8490, %rd8489, %rd8465;
	not.b64 	%rd8491, %rd8454;
	and.b64  	%rd8492, %rd8475, %rd8491;
	xor.b64  	%rd8493, %rd8492, %rd8470;
	not.b64 	%rd8494, %rd8475;
	and.b64  	%rd8495, %rd8468, %rd8494;
	xor.b64  	%rd8496, %rd8495, %rd8454;
	not.b64 	%rd8497, %rd8468;
	and.b64  	%rd8498, %rd8455, %rd8497;
	xor.b64  	%rd8499, %rd8498, %rd8475;
	not.b64 	%rd8500, %rd8455;
	and.b64  	%rd8501, %rd8470, %rd8500;
	xor.b64  	%rd8502, %rd8501, %rd8468;
	not.b64 	%rd8503, %rd8470;
	and.b64  	%rd8504, %rd8454, %rd8503;
	xor.b64  	%rd8505, %rd8504, %rd8455;
	not.b64 	%rd8506, %rd8474;
	and.b64  	%rd8507, %rd8460, %rd8506;
	xor.b64  	%rd8508, %rd8507, %rd8476;
	not.b64 	%rd8509, %rd8460;
	and.b64  	%rd8510, %rd8461, %rd8509;
	xor.b64  	%rd8511, %rd8510, %rd8474;
	not.b64 	%rd8512, %rd8461;
	and.b64  	%rd8513, %rd8457, %rd8512;
	xor.b64  	%rd8514, %rd8513, %rd8460;
	not.b64 	%rd8515, %rd8457;
	and.b64  	%rd8516, %rd8476, %rd8515;
	xor.b64  	%rd8517, %rd8516, %rd8461;
	not.b64 	%rd8518, %rd8476;
	and.b64  	%rd8519, %rd8474, %rd8518;
	xor.b64  	%rd8520, %rd8519, %rd8457;
	not.b64 	%rd8521, %rd8469;
	and.b64  	%rd8522, %rd8473, %rd8521;
	xor.b64  	%rd8523, %rd8522, %rd8464;
	not.b64 	%rd8524, %rd8473;
	and.b64  	%rd8525, %rd8472, %rd8524;
	xor.b64  	%rd8526, %rd8525, %rd8469;
	not.b64 	%rd8527, %rd8472;
	and.b64  	%rd8528, %rd8462, %rd8527;
	xor.b64  	%rd8529, %rd8528, %rd8473;
	not.b64 	%rd8530, %rd8462;
	and.b64  	%rd8531, %rd8464, %rd8530;
	xor.b64  	%rd8532, %rd8531, %rd8472;
	not.b64 	%rd8533, %rd8464;
	and.b64  	%rd8534, %rd8469, %rd8533;
	xor.b64  	%rd8535, %rd8534, %rd8462;
	not.b64 	%rd8536, %rd8467;
	and.b64  	%rd8537, %rd8456, %rd8536;
	xor.b64  	%rd8538, %rd8537, %rd8458;
	not.b64 	%rd8539, %rd8456;
	and.b64  	%rd8540, %rd8463, %rd8539;
	xor.b64  	%rd8541, %rd8540, %rd8467;
	not.b64 	%rd8542, %rd8463;
	and.b64  	%rd8543, %rd8466, %rd8542;
	xor.b64  	%rd8544, %rd8543, %rd8456;
	not.b64 	%rd8545, %rd8466;
	and.b64  	%rd8546, %rd8458, %rd8545;
	xor.b64  	%rd8547, %rd8546, %rd8463;
	not.b64 	%rd8548, %rd8458;
	and.b64  	%rd8549, %rd8467, %rd8548;
	xor.b64  	%rd8550, %rd8549, %rd8466;
	xor.b64  	%rd8551, %rd8428, %rd8478;
	xor.b64  	%rd8552, %rd8551, 138;
	xor.b64  	%rd8553, %rd8552, %rd8493;
	xor.b64  	%rd8554, %rd8553, %rd8508;
	xor.b64  	%rd8555, %rd8554, %rd8523;
	xor.b64  	%rd8556, %rd8555, %rd8538;
	xor.b64  	%rd8557, %rd8481, %rd8496;
	xor.b64  	%rd8558, %rd8557, %rd8511;
	xor.b64  	%rd8559, %rd8558, %rd8526;
	xor.b64  	%rd8560, %rd8559, %rd8541;
	xor.b64  	%rd8561, %rd8484, %rd8499;
	xor.b64  	%rd8562, %rd8561, %rd8514;
	xor.b64  	%rd8563, %rd8562, %rd8529;
	xor.b64  	%rd8564, %rd8563, %rd8544;
	xor.b64  	%rd8565, %rd8487, %rd8502;
	xor.b64  	%rd8566, %rd8565, %rd8517;
	xor.b64  	%rd8567, %rd8566, %rd8532;
	xor.b64  	%rd8568, %rd8567, %rd8547;
	xor.b64  	%rd8569, %rd8490, %rd8505;
	xor.b64  	%rd8570, %rd8569, %rd8520;
	xor.b64  	%rd8571, %rd8570, %rd8535;
	xor.b64  	%rd8572, %rd8571, %rd8550;
	mov.b64 	{%r6374, %r6375}, %rd8560;
	shf.l.wrap.b32 	%r6376, %r6374, %r6375, 1;
	shf.l.wrap.b32 	%r6377, %r6375, %r6374, 1;
	mov.b64 	%rd8573, {%r6377, %r6376};
	xor.b64  	%rd8574, %rd8573, %rd8572;
	mov.b64 	{%r6378, %r6379}, %rd8564;
	shf.l.wrap.b32 	%r6380, %r6378, %r6379, 1;
	shf.l.wrap.b32 	%r6381, %r6379, %r6378, 1;
	mov.b64 	%rd8575, {%r6381, %r6380};
	xor.b64  	%rd8576, %rd8575, %rd8556;
	mov.b64 	{%r6382, %r6383}, %rd8568;
	shf.l.wrap.b32 	%r6384, %r6382, %r6383, 1;
	shf.l.wrap.b32 	%r6385, %r6383, %r6382, 1;
	mov.b64 	%rd8577, {%r6385, %r6384};
	xor.b64  	%rd8578, %rd8577, %rd8560;
	mov.b64 	{%r6386, %r6387}, %rd8572;
	shf.l.wrap.b32 	%r6388, %r6386, %r6387, 1;
	shf.l.wrap.b32 	%r6389, %r6387, %r6386, 1;
	mov.b64 	%rd8579, {%r6389, %r6388};
	xor.b64  	%rd8580, %rd8579, %rd8564;
	mov.b64 	{%r6390, %r6391}, %rd8556;
	shf.l.wrap.b32 	%r6392, %r6390, %r6391, 1;
	shf.l.wrap.b32 	%r6393, %r6391, %r6390, 1;
	mov.b64 	%rd8581, {%r6393, %r6392};
	xor.b64  	%rd8582, %rd8581, %rd8568;
	xor.b64  	%rd8583, %rd8574, %rd8552;
	xor.b64  	%rd8584, %rd8574, %rd8493;
	xor.b64  	%rd8585, %rd8574, %rd8508;
	xor.b64  	%rd8586, %rd8574, %rd8523;
	xor.b64  	%rd8587, %rd8574, %rd8538;
	xor.b64  	%rd8588, %rd8576, %rd8481;
	xor.b64  	%rd8589, %rd8576, %rd8496;
	xor.b64  	%rd8590, %rd8576, %rd8511;
	xor.b64  	%rd8591, %rd8576, %rd8526;
	xor.b64  	%rd8592, %rd8576, %rd8541;
	xor.b64  	%rd8593, %rd8578, %rd8484;
	xor.b64  	%rd8594, %rd8578, %rd8499;
	xor.b64  	%rd8595, %rd8578, %rd8514;
	xor.b64  	%rd8596, %rd8578, %rd8529;
	xor.b64  	%rd8597, %rd8578, %rd8544;
	xor.b64  	%rd8598, %rd8580, %rd8487;
	xor.b64  	%rd8599, %rd8580, %rd8502;
	xor.b64  	%rd8600, %rd8580, %rd8517;
	xor.b64  	%rd8601, %rd8580, %rd8532;
	xor.b64  	%rd8602, %rd8580, %rd8547;
	xor.b64  	%rd8603, %rd8582, %rd8490;
	xor.b64  	%rd8604, %rd8582, %rd8505;
	xor.b64  	%rd8605, %rd8582, %rd8520;
	xor.b64  	%rd8606, %rd8582, %rd8535;
	xor.b64  	%rd8607, %rd8582, %rd8550;
	mov.b64 	{%r6394, %r6395}, %rd8589;
	shf.l.wrap.b32 	%r6396, %r6395, %r6394, 12;
	shf.l.wrap.b32 	%r6397, %r6394, %r6395, 12;
	mov.b64 	%rd8608, {%r6397, %r6396};
	mov.b64 	{%r6398, %r6399}, %rd8604;
	shf.l.wrap.b32 	%r6400, %r6398, %r6399, 20;
	shf.l.wrap.b32 	%r6401, %r6399, %r6398, 20;
	mov.b64 	%rd8609, {%r6401, %r6400};
	mov.b64 	{%r6402, %r6403}, %rd8597;
	shf.l.wrap.b32 	%r6404, %r6403, %r6402, 29;
	shf.l.wrap.b32 	%r6405, %r6402, %r6403, 29;
	mov.b64 	%rd8610, {%r6405, %r6404};
	mov.b64 	{%r6406, %r6407}, %rd8605;
	shf.l.wrap.b32 	%r6408, %r6407, %r6406, 7;
	shf.l.wrap.b32 	%r6409, %r6406, %r6407, 7;
	mov.b64 	%rd8611, {%r6409, %r6408};
	mov.b64 	{%r6410, %r6411}, %rd8587;
	shf.l.wrap.b32 	%r6412, %r6410, %r6411, 18;
	shf.l.wrap.b32 	%r6413, %r6411, %r6410, 18;
	mov.b64 	%rd8612, {%r6413, %r6412};
	mov.b64 	{%r6414, %r6415}, %rd8593;
	shf.l.wrap.b32 	%r6416, %r6415, %r6414, 30;
	shf.l.wrap.b32 	%r6417, %r6414, %r6415, 30;
	mov.b64 	%rd8613, {%r6417, %r6416};
	mov.b64 	{%r6418, %r6419}, %rd8595;
	shf.l.wrap.b32 	%r6420, %r6419, %r6418, 11;
	shf.l.wrap.b32 	%r6421, %r6418, %r6419, 11;
	mov.b64 	%rd8614, {%r6421, %r6420};
	mov.b64 	{%r6422, %r6423}, %rd8600;
	shf.l.wrap.b32 	%r6424, %r6422, %r6423, 25;
	shf.l.wrap.b32 	%r6425, %r6423, %r6422, 25;
	mov.b64 	%rd8615, {%r6425, %r6424};
	mov.b64 	{%r6426, %r6427}, %rd8606;
	shf.l.wrap.b32 	%r6428, %r6426, %r6427, 8;
	shf.l.wrap.b32 	%r6429, %r6427, %r6426, 8;
	mov.b64 	%rd8616, {%r6429, %r6428};
	mov.b64 	{%r6430, %r6431}, %rd8602;
	shf.l.wrap.b32 	%r6432, %r6431, %r6430, 24;
	shf.l.wrap.b32 	%r6433, %r6430, %r6431, 24;
	mov.b64 	%rd8617, {%r6433, %r6432};
	mov.b64 	{%r6434, %r6435}, %rd8586;
	shf.l.wrap.b32 	%r6436, %r6435, %r6434, 9;
	shf.l.wrap.b32 	%r6437, %r6434, %r6435, 9;
	mov.b64 	%rd8618, {%r6437, %r6436};
	mov.b64 	{%r6438, %r6439}, %rd8603;
	shf.l.wrap.b32 	%r6440, %r6438, %r6439, 27;
	shf.l.wrap.b32 	%r6441, %r6439, %r6438, 27;
	mov.b64 	%rd8619, {%r6441, %r6440};
	mov.b64 	{%r6442, %r6443}, %rd8607;
	shf.l.wrap.b32 	%r6444, %r6442, %r6443, 14;
	shf.l.wrap.b32 	%r6445, %r6443, %r6442, 14;
	mov.b64 	%rd8620, {%r6445, %r6444};
	mov.b64 	{%r6446, %r6447}, %rd8592;
	shf.l.wrap.b32 	%r6448, %r6446, %r6447, 2;
	shf.l.wrap.b32 	%r6449, %r6447, %r6446, 2;
	mov.b64 	%rd8621, {%r6449, %r6448};
	mov.b64 	{%r6450, %r6451}, %rd8599;
	shf.l.wrap.b32 	%r6452, %r6451, %r6450, 23;
	shf.l.wrap.b32 	%r6453, %r6450, %r6451, 23;
	mov.b64 	%rd8622, {%r6453, %r6452};
	mov.b64 	{%r6454, %r6455}, %rd8591;
	shf.l.wrap.b32 	%r6456, %r6455, %r6454, 13;
	shf.l.wrap.b32 	%r6457, %r6454, %r6455, 13;
	mov.b64 	%rd8623, {%r6457, %r6456};
	mov.b64 	{%r6458, %r6459}, %rd8584;
	shf.l.wrap.b32 	%r6460, %r6459, %r6458, 4;
	shf.l.wrap.b32 	%r6461, %r6458, %r6459, 4;
	mov.b64 	%rd8624, {%r6461, %r6460};
	mov.b64 	{%r6462, %r6463}, %rd8598;
	shf.l.wrap.b32 	%r6464, %r6462, %r6463, 28;
	shf.l.wrap.b32 	%r6465, %r6463, %r6462, 28;
	mov.b64 	%rd8625, {%r6465, %r6464};
	mov.b64 	{%r6466, %r6467}, %rd8601;
	shf.l.wrap.b32 	%r6468, %r6466, %r6467, 21;
	shf.l.wrap.b32 	%r6469, %r6467, %r6466, 21;
	mov.b64 	%rd8626, {%r6469, %r6468};
	mov.b64 	{%r6470, %r6471}, %rd8596;
	shf.l.wrap.b32 	%r6472, %r6470, %r6471, 15;
	shf.l.wrap.b32 	%r6473, %r6471, %r6470, 15;
	mov.b64 	%rd8627, {%r6473, %r6472};
	mov.b64 	{%r6474, %r6475}, %rd8590;
	shf.l.wrap.b32 	%r6476, %r6474, %r6475, 10;
	shf.l.wrap.b32 	%r6477, %r6475, %r6474, 10;
	mov.b64 	%rd8628, {%r6477, %r6476};
	mov.b64 	{%r6478, %r6479}, %rd8594;
	shf.l.wrap.b32 	%r6480, %r6478, %r6479, 6;
	shf.l.wrap.b32 	%r6481, %r6479, %r6478, 6;
	mov.b64 	%rd8629, {%r6481, %r6480};
	mov.b64 	{%r6482, %r6483}, %rd8585;
	shf.l.wrap.b32 	%r6484, %r6482, %r6483, 3;
	shf.l.wrap.b32 	%r6485, %r6483, %r6482, 3;
	mov.b64 	%rd8630, {%r6485, %r6484};
	mov.b64 	{%r6486, %r6487}, %rd8588;
	shf.l.wrap.b32 	%r6488, %r6486, %r6487, 1;
	shf.l.wrap.b32 	%r6489, %r6487, %r6486, 1;
	mov.b64 	%rd8631, {%r6489, %r6488};
	not.b64 	%rd8632, %rd8608;
	and.b64  	%rd8633, %rd8614, %rd8632;
	not.b64 	%rd8634, %rd8614;
	and.b64  	%rd8635, %rd8626, %rd8634;
	xor.b64  	%rd8636, %rd8635, %rd8608;
	not.b64 	%rd8637, %rd8626;
	and.b64  	%rd8638, %rd8620, %rd8637;
	xor.b64  	%rd8639, %rd8638, %rd8614;
	not.b64 	%rd8640, %rd8620;
	and.b64  	%rd8641, %rd8583, %rd8640;
	xor.b64  	%rd8642, %rd8641, %rd8626;
	not.b64 	%rd8643, %rd8583;
	and.b64  	%rd8644, %rd8608, %rd8643;
	xor.b64  	%rd8645, %rd8644, %rd8620;
	not.b64 	%rd8646, %rd8609;
	and.b64  	%rd8647, %rd8630, %rd8646;
	xor.b64  	%rd8648, %rd8647, %rd8625;
	not.b64 	%rd8649, %rd8630;
	and.b64  	%rd8650, %rd8623, %rd8649;
	xor.b64  	%rd8651, %rd8650, %rd8609;
	not.b64 	%rd8652, %rd8623;
	and.b64  	%rd8653, %rd8610, %rd8652;
	xor.b64  	%rd8654, %rd8653, %rd8630;
	not.b64 	%rd8655, %rd8610;
	and.b64  	%rd8656, %rd8625, %rd8655;
	xor.b64  	%rd8657, %rd8656, %rd8623;
	not.b64 	%rd8658, %rd8625;
	and.b64  	%rd8659, %rd8609, %rd8658;
	xor.b64  	%rd8660, %rd8659, %rd8610;
	not.b64 	%rd8661, %rd8629;
	and.b64  	%rd8662, %rd8615, %rd8661;
	xor.b64  	%rd8663, %rd8662, %rd8631;
	not.b64 	%rd8664, %rd8615;
	and.b64  	%rd8665, %rd8616, %rd8664;
	xor.b64  	%rd8666, %rd8665, %rd8629;
	not.b64 	%rd8667, %rd8616;
	and.b64  	%rd8668, %rd8612, %rd8667;
	xor.b64  	%rd8669, %rd8668, %rd8615;
	not.b64 	%rd8670, %rd8612;
	and.b64  	%rd8671, %rd8631, %rd8670;
	xor.b64  	%rd8672, %rd8671, %rd8616;
	not.b64 	%rd8673, %rd8631;
	and.b64  	%rd8674, %rd8629, %rd8673;
	xor.b64  	%rd8675, %rd8674, %rd8612;
	not.b64 	%rd8676, %rd8624;
	and.b64  	%rd8677, %rd8628, %rd8676;
	xor.b64  	%rd8678, %rd8677, %rd8619;
	not.b64 	%rd8679, %rd8628;
	and.b64  	%rd8680, %rd8627, %rd8679;
	xor.b64  	%rd8681, %rd8680, %rd8624;
	not.b64 	%rd8682, %rd8627;
	and.b64  	%rd8683, %rd8617, %rd8682;
	xor.b64  	%rd8684, %rd8683, %rd8628;
	not.b64 	%rd8685, %rd8617;
	and.b64  	%rd8686, %rd8619, %rd8685;
	xor.b64  	%rd8687, %rd8686, %rd8627;
	not.b64 	%rd8688, %rd8619;
	and.b64  	%rd8689, %rd8624, %rd8688;
	xor.b64  	%rd8690, %rd8689, %rd8617;
	not.b64 	%rd8691, %rd8622;
	and.b64  	%rd8692, %rd8611, %rd8691;
	xor.b64  	%rd8693, %rd8692, %rd8613;
	not.b64 	%rd8694, %rd8611;
	and.b64  	%rd8695, %rd8618, %rd8694;
	xor.b64  	%rd8696, %rd8695, %rd8622;
	not.b64 	%rd8697, %rd8618;
	and.b64  	%rd8698, %rd8621, %rd8697;
	xor.b64  	%rd8699, %rd8698, %rd8611;
	not.b64 	%rd8700, %rd8621;
	and.b64  	%rd8701, %rd8613, %rd8700;
	xor.b64  	%rd8702, %rd8701, %rd8618;
	not.b64 	%rd8703, %rd8613;
	and.b64  	%rd8704, %rd8622, %rd8703;
	xor.b64  	%rd8705, %rd8704, %rd8621;
	xor.b64  	%rd8706, %rd8583, %rd8633;
	xor.b64  	%rd8707, %rd8706, 136;
	xor.b64  	%rd8708, %rd8707, %rd8648;
	xor.b64  	%rd8709, %rd8708, %rd8663;
	xor.b64  	%rd8710, %rd8709, %rd8678;
	xor.b64  	%rd8711, %rd8710, %rd8693;
	xor.b64  	%rd8712, %rd8636, %rd8651;
	xor.b64  	%rd8713, %rd8712, %rd8666;
	xor.b64  	%rd8714, %rd8713, %rd8681;
	xor.b64  	%rd8715, %rd8714, %rd8696;
	xor.b64  	%rd8716, %rd8639, %rd8654;
	xor.b64  	%rd8717, %rd8716, %rd8669;
	xor.b64  	%rd8718, %rd8717, %rd8684;
	xor.b64  	%rd8719, %rd8718, %rd8699;
	xor.b64  	%rd8720, %rd8642, %rd8657;
	xor.b64  	%rd8721, %rd8720, %rd8672;
	xor.b64  	%rd8722, %rd8721, %rd8687;
	xor.b64  	%rd8723, %rd8722, %rd8702;
	xor.b64  	%rd8724, %rd8645, %rd8660;
	xor.b64  	%rd8725, %rd8724, %rd8675;
	xor.b64  	%rd8726, %rd8725, %rd8690;
	xor.b64  	%rd8727, %rd8726, %rd8705;
	mov.b64 	{%r6490, %r6491}, %rd8715;
	shf.l.wrap.b32 	%r6492, %r6490, %r6491, 1;
	shf.l.wrap.b32 	%r6493, %r6491, %r6490, 1;
	mov.b64 	%rd8728, {%r6493, %r6492};
	xor.b64  	%rd8729, %rd8728, %rd8727;
	mov.b64 	{%r6494, %r6495}, %rd8719;
	shf.l.wrap.b32 	%r6496, %r6494, %r6495, 1;
	shf.l.wrap.b32 	%r6497, %r6495, %r6494, 1;
	mov.b64 	%rd8730, {%r6497, %r6496};
	xor.b64  	%rd8731, %rd8730, %rd8711;
	mov.b64 	{%r6498, %r6499}, %rd8723;
	shf.l.wrap.b32 	%r6500, %r6498, %r6499, 1;
	shf.l.wrap.b32 	%r6501, %r6499, %r6498, 1;
	mov.b64 	%rd8732, {%r6501, %r6500};
	xor.b64  	%rd8733, %rd8732, %rd8715;
	mov.b64 	{%r6502, %r6503}, %rd8727;
	shf.l.wrap.b32 	%r6504, %r6502, %r6503, 1;
	shf.l.wrap.b32 	%r6505, %r6503, %r6502, 1;
	mov.b64 	%rd8734, {%r6505, %r6504};
	xor.b64  	%rd8735, %rd8734, %rd8719;
	mov.b64 	{%r6506, %r6507}, %rd8711;
	shf.l.wrap.b32 	%r6508, %r6506, %r6507, 1;
	shf.l.wrap.b32 	%r6509, %r6507, %r6506, 1;
	mov.b64 	%rd8736, {%r6509, %r6508};
	xor.b64  	%rd8737, %rd8736, %rd8723;
	xor.b64  	%rd8738, %rd8729, %rd8707;
	xor.b64  	%rd8739, %rd8729, %rd8648;
	xor.b64  	%rd8740, %rd8729, %rd8663;
	xor.b64  	%rd8741, %rd8729, %rd8678;
	xor.b64  	%rd8742, %rd8729, %rd8693;
	xor.b64  	%rd8743, %rd8731, %rd8636;
	xor.b64  	%rd8744, %rd8731, %rd8651;
	xor.b64  	%rd8745, %rd8731, %rd8666;
	xor.b64  	%rd8746, %rd8731, %rd8681;
	xor.b64  	%rd8747, %rd8731, %rd8696;
	xor.b64  	%rd8748, %rd8733, %rd8639;
	xor.b64  	%rd8749, %rd8733, %rd8654;
	xor.b64  	%rd8750, %rd8733, %rd8669;
	xor.b64  	%rd8751, %rd8733, %rd8684;
	xor.b64  	%rd8752, %rd8733, %rd8699;
	xor.b64  	%rd8753, %rd8735, %rd8642;
	xor.b64  	%rd8754, %rd8735, %rd8657;
	xor.b64  	%rd8755, %rd8735, %rd8672;
	xor.b64  	%rd8756, %rd8735, %rd8687;
	xor.b64  	%rd8757, %rd8735, %rd8702;
	xor.b64  	%rd8758, %rd8737, %rd8645;
	xor.b64  	%rd8759, %rd8737, %rd8660;
	xor.b64  	%rd8760, %rd8737, %rd8675;
	xor.b64  	%rd8761, %rd8737, %rd8690;
	xor.b64  	%rd8762, %rd8737, %rd8705;
	mov.b64 	{%r6510, %r6511}, %rd8744;
	shf.l.wrap.b32 	%r6512, %r6511, %r6510, 12;
	shf.l.wrap.b32 	%r6513, %r6510, %r6511, 12;
	mov.b64 	%rd8763, {%r6513, %r6512};
	mov.b64 	{%r6514, %r6515}, %rd8759;
	shf.l.wrap.b32 	%r6516, %r6514, %r6515, 20;
	shf.l.wrap.b32 	%r6517, %r6515, %r6514, 20;
	mov.b64 	%rd8764, {%r6517, %r6516};
	mov.b64 	{%r6518, %r6519}, %rd8752;
	shf.l.wrap.b32 	%r6520, %r6519, %r6518, 29;
	shf.l.wrap.b32 	%r6521, %r6518, %r6519, 29;
	mov.b64 	%rd8765, {%r6521, %r6520};
	mov.b64 	{%r6522, %r6523}, %rd8760;
	shf.l.wrap.b32 	%r6524, %r6523, %r6522, 7;
	shf.l.wrap.b32 	%r6525, %r6522, %r6523, 7;
	mov.b64 	%rd8766, {%r6525, %r6524};
	mov.b64 	{%r6526, %r6527}, %rd8742;
	shf.l.wrap.b32 	%r6528, %r6526, %r6527, 18;
	shf.l.wrap.b32 	%r6529, %r6527, %r6526, 18;
	mov.b64 	%rd8767, {%r6529, %r6528};
	mov.b64 	{%r6530, %r6531}, %rd8748;
	shf.l.wrap.b32 	%r6532, %r6531, %r6530, 30;
	shf.l.wrap.b32 	%r6533, %r6530, %r6531, 30;
	mov.b64 	%rd8768, {%r6533, %r6532};
	mov.b64 	{%r6534, %r6535}, %rd8750;
	shf.l.wrap.b32 	%r6536, %r6535, %r6534, 11;
	shf.l.wrap.b32 	%r6537, %r6534, %r6535, 11;
	mov.b64 	%rd8769, {%r6537, %r6536};
	mov.b64 	{%r6538, %r6539}, %rd8755;
	shf.l.wrap.b32 	%r6540, %r6538, %r6539, 25;
	shf.l.wrap.b32 	%r6541, %r6539, %r6538, 25;
	mov.b64 	%rd8770, {%r6541, %r6540};
	mov.b64 	{%r6542, %r6543}, %rd8761;
	shf.l.wrap.b32 	%r6544, %r6542, %r6543, 8;
	shf.l.wrap.b32 	%r6545, %r6543, %r6542, 8;
	mov.b64 	%rd8771, {%r6545, %r6544};
	mov.b64 	{%r6546, %r6547}, %rd8757;
	shf.l.wrap.b32 	%r6548, %r6547, %r6546, 24;
	shf.l.wrap.b32 	%r6549, %r6546, %r6547, 24;
	mov.b64 	%rd8772, {%r6549, %r6548};
	mov.b64 	{%r6550, %r6551}, %rd8741;
	shf.l.wrap.b32 	%r6552, %r6551, %r6550, 9;
	shf.l.wrap.b32 	%r6553, %r6550, %r6551, 9;
	mov.b64 	%rd8773, {%r6553, %r6552};
	mov.b64 	{%r6554, %r6555}, %rd8758;
	shf.l.wrap.b32 	%r6556, %r6554, %r6555, 27;
	shf.l.wrap.b32 	%r6557, %r6555, %r6554, 27;
	mov.b64 	%rd8774, {%r6557, %r6556};
	mov.b64 	{%r6558, %r6559}, %rd8762;
	shf.l.wrap.b32 	%r6560, %r6558, %r6559, 14;
	shf.l.wrap.b32 	%r6561, %r6559, %r6558, 14;
	mov.b64 	%rd8775, {%r6561, %r6560};
	mov.b64 	{%r6562, %r6563}, %rd8747;
	shf.l.wrap.b32 	%r6564, %r6562, %r6563, 2;
	shf.l.wrap.b32 	%r6565, %r6563, %r6562, 2;
	mov.b64 	%rd8776, {%r6565, %r6564};
	mov.b64 	{%r6566, %r6567}, %rd8754;
	shf.l.wrap.b32 	%r6568, %r6567, %r6566, 23;
	shf.l.wrap.b32 	%r6569, %r6566, %r6567, 23;
	mov.b64 	%rd8777, {%r6569, %r6568};
	mov.b64 	{%r6570, %r6571}, %rd8746;
	shf.l.wrap.b32 	%r6572, %r6571, %r6570, 13;
	shf.l.wrap.b32 	%r6573, %r6570, %r6571, 13;
	mov.b64 	%rd8778, {%r6573, %r6572};
	mov.b64 	{%r6574, %r6575}, %rd8739;
	shf.l.wrap.b32 	%r6576, %r6575, %r6574, 4;
	shf.l.wrap.b32 	%r6577, %r6574, %r6575, 4;
	mov.b64 	%rd8779, {%r6577, %r6576};
	mov.b64 	{%r6578, %r6579}, %rd8753;
	shf.l.wrap.b32 	%r6580, %r6578, %r6579, 28;
	shf.l.wrap.b32 	%r6581, %r6579, %r6578, 28;
	mov.b64 	%rd8780, {%r6581, %r6580};
	mov.b64 	{%r6582, %r6583}, %rd8756;
	shf.l.wrap.b32 	%r6584, %r6582, %r6583, 21;
	shf.l.wrap.b32 	%r6585, %r6583, %r6582, 21;
	mov.b64 	%rd8781, {%r6585, %r6584};
	mov.b64 	{%r6586, %r6587}, %rd8751;
	shf.l.wrap.b32 	%r6588, %r6586, %r6587, 15;
	shf.l.wrap.b32 	%r6589, %r6587, %r6586, 15;
	mov.b64 	%rd8782, {%r6589, %r6588};
	mov.b64 	{%r6590, %r6591}, %rd8745;
	shf.l.wrap.b32 	%r6592, %r6590, %r6591, 10;
	shf.l.wrap.b32 	%r6593, %r6591, %r6590, 10;
	mov.b64 	%rd8783, {%r6593, %r6592};
	mov.b64 	{%r6594, %r6595}, %rd8749;
	shf.l.wrap.b32 	%r6596, %r6594, %r6595, 6;
	shf.l.wrap.b32 	%r6597, %r6595, %r6594, 6;
	mov.b64 	%rd8784, {%r6597, %r6596};
	mov.b64 	{%r6598, %r6599}, %rd8740;
	shf.l.wrap.b32 	%r6600, %r6598, %r6599, 3;
	shf.l.wrap.b32 	%r6601, %r6599, %r6598, 3;
	mov.b64 	%rd8785, {%r6601, %r6600};
	mov.b64 	{%r6602, %r6603}, %rd8743;
	shf.l.wrap.b32 	%r6604, %r6602, %r6603, 1;
	shf.l.wrap.b32 	%r6605, %r6603, %r6602, 1;
	mov.b64 	%rd8786, {%r6605, %r6604};
	not.b64 	%rd8787, %rd8763;
	and.b64  	%rd8788, %rd8769, %rd8787;
	not.b64 	%rd8789, %rd8769;
	and.b64  	%rd8790, %rd8781, %rd8789;
	xor.b64  	%rd8791, %rd8790, %rd8763;
	not.b64 	%rd8792, %rd8781;
	and.b64  	%rd8793, %rd8775, %rd8792;
	xor.b64  	%rd8794, %rd8793, %rd8769;
	not.b64 	%rd8795, %rd8775;
	and.b64  	%rd8796, %rd8738, %rd8795;
	xor.b64  	%rd8797, %rd8796, %rd8781;
	not.b64 	%rd8798, %rd8738;
	and.b64  	%rd8799, %rd8763, %rd8798;
	xor.b64  	%rd8800, %rd8799, %rd8775;
	not.b64 	%rd8801, %rd8764;
	and.b64  	%rd8802, %rd8785, %rd8801;
	xor.b64  	%rd8803, %rd8802, %rd8780;
	not.b64 	%rd8804, %rd8785;
	and.b64  	%rd8805, %rd8778, %rd8804;
	xor.b64  	%rd8806, %rd8805, %rd8764;
	not.b64 	%rd8807, %rd8778;
	and.b64  	%rd8808, %rd8765, %rd8807;
	xor.b64  	%rd8809, %rd8808, %rd8785;
	not.b64 	%rd8810, %rd8765;
	and.b64  	%rd8811, %rd8780, %rd8810;
	xor.b64  	%rd8812, %rd8811, %rd8778;
	not.b64 	%rd8813, %rd8780;
	and.b64  	%rd8814, %rd8764, %rd8813;
	xor.b64  	%rd8815, %rd8814, %rd8765;
	not.b64 	%rd8816, %rd8784;
	and.b64  	%rd8817, %rd8770, %rd8816;
	xor.b64  	%rd8818, %rd8817, %rd8786;
	not.b64 	%rd8819, %rd8770;
	and.b64  	%rd8820, %rd8771, %rd8819;
	xor.b64  	%rd8821, %rd8820, %rd8784;
	not.b64 	%rd8822, %rd8771;
	and.b64  	%rd8823, %rd8767, %rd8822;
	xor.b64  	%rd8824, %rd8823, %rd8770;
	not.b64 	%rd8825, %rd8767;
	and.b64  	%rd8826, %rd8786, %rd8825;
	xor.b64  	%rd8827, %rd8826, %rd8771;
	not.b64 	%rd8828, %rd8786;
	and.b64  	%rd8829, %rd8784, %rd8828;
	xor.b64  	%rd8830, %rd8829, %rd8767;
	not.b64 	%rd8831, %rd8779;
	and.b64  	%rd8832, %rd8783, %rd8831;
	xor.b64  	%rd8833, %rd8832, %rd8774;
	not.b64 	%rd8834, %rd8783;
	and.b64  	%rd8835, %rd8782, %rd8834;
	xor.b64  	%rd8836, %rd8835, %rd8779;
	not.b64 	%rd8837, %rd8782;
	and.b64  	%rd8838, %rd8772, %rd8837;
	xor.b64  	%rd8839, %rd8838, %rd8783;
	not.b64 	%rd8840, %rd8772;
	and.b64  	%rd8841, %rd8774, %rd8840;
	xor.b64  	%rd8842, %rd8841, %rd8782;
	not.b64 	%rd8843, %rd8774;
	and.b64  	%rd8844, %rd8779, %rd8843;
	xor.b64  	%rd8845, %rd8844, %rd8772;
	not.b64 	%rd8846, %rd8777;
	and.b64  	%rd8847, %rd8766, %rd8846;
	xor.b64  	%rd8848, %rd8847, %rd8768;
	not.b64 	%rd8849, %rd8766;
	and.b64  	%rd8850, %rd8773, %rd8849;
	xor.b64  	%rd8851, %rd8850, %rd8777;
	not.b64 	%rd8852, %rd8773;
	and.b64  	%rd8853, %rd8776, %rd8852;
	xor.b64  	%rd8854, %rd8853, %rd8766;
	not.b64 	%rd8855, %rd8776;
	and.b64  	%rd8856, %rd8768, %rd8855;
	xor.b64  	%rd8857, %rd8856, %rd8773;
	not.b64 	%rd8858, %rd8768;
	and.b64  	%rd8859, %rd8777, %rd8858;
	xor.b64  	%rd8860, %rd8859, %rd8776;
	xor.b64  	%rd8861, %rd8738, %rd8788;
	xor.b64  	%rd8862, %rd8861, 2147516425;
	xor.b64  	%rd8863, %rd8862, %rd8803;
	xor.b64  	%rd8864, %rd8863, %rd8818;
	xor.b64  	%rd8865, %rd8864, %rd8833;
	xor.b64  	%rd8866, %rd8865, %rd8848;
	xor.b64  	%rd8867, %rd8791, %rd8806;
	xor.b64  	%rd8868, %rd8867, %rd8821;
	xor.b64  	%rd8869, %rd8868, %rd8836;
	xor.b64  	%rd8870, %rd8869, %rd8851;
	xor.b64  	%rd8871, %rd8794, %rd8809;
	xor.b64  	%rd8872, %rd8871, %rd8824;
	xor.b64  	%rd8873, %rd8872, %rd8839;
	xor.b64  	%rd8874, %rd8873, %rd8854;
	xor.b64  	%rd8875, %rd8797, %rd8812;
	xor.b64  	%rd8876, %rd8875, %rd8827;
	xor.b64  	%rd8877, %rd8876, %rd8842;
	xor.b64  	%rd8878, %rd8877, %rd8857;
	xor.b64  	%rd8879, %rd8800, %rd8815;
	xor.b64  	%rd8880, %rd8879, %rd8830;
	xor.b64  	%rd8881, %rd8880, %rd8845;
	xor.b64  	%rd8882, %rd8881, %rd8860;
	mov.b64 	{%r6606, %r6607}, %rd8870;
	shf.l.wrap.b32 	%r6608, %r6606, %r6607, 1;
	shf.l.wrap.b32 	%r6609, %r6607, %r6606, 1;
	mov.b64 	%rd8883, {%r6609, %r6608};
	xor.b64  	%rd8884, %rd8883, %rd8882;
	mov.b64 	{%r6610, %r6611}, %rd8874;
	shf.l.wrap.b32 	%r6612, %r6610, %r6611, 1;
	shf.l.wrap.b32 	%r6613, %r6611, %r6610, 1;
	mov.b64 	%rd8885, {%r6613, %r6612};
	xor.b64  	%rd8886, %rd8885, %rd8866;
	mov.b64 	{%r6614, %r6615}, %rd8878;
	shf.l.wrap.b32 	%r6616, %r6614, %r6615, 1;
	shf.l.wrap.b32 	%r6617, %r6615, %r6614, 1;
	mov.b64 	%rd8887, {%r6617, %r6616};
	xor.b64  	%rd8888, %rd8887, %rd8870;
	mov.b64 	{%r6618, %r6619}, %rd8882;
	shf.l.wrap.b32 	%r6620, %r6618, %r6619, 1;
	shf.l.wrap.b32 	%r6621, %r6619, %r6618, 1;
	mov.b64 	%rd8889, {%r6621, %r6620};
	xor.b64  	%rd8890, %rd8889, %rd8874;
	mov.b64 	{%r6622, %r6623}, %rd8866;
	shf.l.wrap.b32 	%r6624, %r6622, %r6623, 1;
	shf.l.wrap.b32 	%r6625, %r6623, %r6622, 1;
	mov.b64 	%rd8891, {%r6625, %r6624};
	xor.b64  	%rd8892, %rd8891, %rd8878;
	xor.b64  	%rd8893, %rd8884, %rd8862;
	xor.b64  	%rd8894, %rd8884, %rd8803;
	xor.b64  	%rd8895, %rd8884, %rd8818;
	xor.b64  	%rd8896, %rd8884, %rd8833;
	xor.b64  	%rd8897, %rd8884, %rd8848;
	xor.b64  	%rd8898, %rd8886, %rd8791;
	xor.b64  	%rd8899, %rd8886, %rd8806;
	xor.b64  	%rd8900, %rd8886, %rd8821;
	xor.b64  	%rd8901, %rd8886, %rd8836;
	xor.b64  	%rd8902, %rd8886, %rd8851;
	xor.b64  	%rd8903, %rd8888, %rd8794;
	xor.b64  	%rd8904, %rd8888, %rd8809;
	xor.b64  	%rd8905, %rd8888, %rd8824;
	xor.b64  	%rd8906, %rd8888, %rd8839;
	xor.b64  	%rd8907, %rd8888, %rd8854;
	xor.b64  	%rd8908, %rd8890, %rd8797;
	xor.b64  	%rd8909, %rd8890, %rd8812;
	xor.b64  	%rd8910, %rd8890, %rd8827;
	xor.b64  	%rd8911, %rd8890, %rd8842;
	xor.b64  	%rd8912, %rd8890, %rd8857;
	xor.b64  	%rd8913, %rd8892, %rd8800;
	xor.b64  	%rd8914, %rd8892, %rd8815;
	xor.b64  	%rd8915, %rd8892, %rd8830;
	xor.b64  	%rd8916, %rd8892, %rd8845;
	xor.b64  	%rd8917, %rd8892, %rd8860;
	mov.b64 	{%r6626, %r6627}, %rd8899;
	shf.l.wrap.b32 	%r6628, %r6627, %r6626, 12;
	shf.l.wrap.b32 	%r6629, %r6626, %r6627, 12;
	mov.b64 	%rd8918, {%r6629, %r6628};
	mov.b64 	{%r6630, %r6631}, %rd8914;
	shf.l.wrap.b32 	%r6632, %r6630, %r6631, 20;
	shf.l.wrap.b32 	%r6633, %r6631, %r6630, 20;
	mov.b64 	%rd8919, {%r6633, %r6632};
	mov.b64 	{%r6634, %r6635}, %rd8907;
	shf.l.wrap.b32 	%r6636, %r6635, %r6634, 29;
	shf.l.wrap.b32 	%r6637, %r6634, %r6635, 29;
	mov.b64 	%rd8920, {%r6637, %r6636};
	mov.b64 	{%r6638, %r6639}, %rd8915;
	shf.l.wrap.b32 	%r6640, %r6639, %r6638, 7;
	shf.l.wrap.b32 	%r6641, %r6638, %r6639, 7;
	mov.b64 	%rd8921, {%r6641, %r6640};
	mov.b64 	{%r6642, %r6643}, %rd8897;
	shf.l.wrap.b32 	%r6644, %r6642, %r6643, 18;
	shf.l.wrap.b32 	%r6645, %r6643, %r6642, 18;
	mov.b64 	%rd8922, {%r6645, %r6644};
	mov.b64 	{%r6646, %r6647}, %rd8903;
	shf.l.wrap.b32 	%r6648, %r6647, %r6646, 30;
	shf.l.wrap.b32 	%r6649, %r6646, %r6647, 30;
	mov.b64 	%rd8923, {%r6649, %r6648};
	mov.b64 	{%r6650, %r6651}, %rd8905;
	shf.l.wrap.b32 	%r6652, %r6651, %r6650, 11;
	shf.l.wrap.b32 	%r6653, %r6650, %r6651, 11;
	mov.b64 	%rd8924, {%r6653, %r6652};
	mov.b64 	{%r6654, %r6655}, %rd8910;
	shf.l.wrap.b32 	%r6656, %r6654, %r6655, 25;
	shf.l.wrap.b32 	%r6657, %r6655, %r6654, 25;
	mov.b64 	%rd8925, {%r6657, %r6656};
	mov.b64 	{%r6658, %r6659}, %rd8916;
	shf.l.wrap.b32 	%r6660, %r6658, %r6659, 8;
	shf.l.wrap.b32 	%r6661, %r6659, %r6658, 8;
	mov.b64 	%rd8926, {%r6661, %r6660};
	mov.b64 	{%r6662, %r6663}, %rd8912;
	shf.l.wrap.b32 	%r6664, %r6663, %r6662, 24;
	shf.l.wrap.b32 	%r6665, %r6662, %r6663, 24;
	mov.b64 	%rd8927, {%r6665, %r6664};
	mov.b64 	{%r6666, %r6667}, %rd8896;
	shf.l.wrap.b32 	%r6668, %r6667, %r6666, 9;
	shf.l.wrap.b32 	%r6669, %r6666, %r6667, 9;
	mov.b64 	%rd8928, {%r6669, %r6668};
	mov.b64 	{%r6670, %r6671}, %rd8913;
	shf.l.wrap.b32 	%r6672, %r6670, %r6671, 27;
	shf.l.wrap.b32 	%r6673, %r6671, %r6670, 27;
	mov.b64 	%rd8929, {%r6673, %r6672};
	mov.b64 	{%r6674, %r6675}, %rd8917;
	shf.l.wrap.b32 	%r6676, %r6674, %r6675, 14;
	shf.l.wrap.b32 	%r6677, %r6675, %r6674, 14;
	mov.b64 	%rd8930, {%r6677, %r6676};
	mov.b64 	{%r6678, %r6679}, %rd8902;
	shf.l.wrap.b32 	%r6680, %r6678, %r6679, 2;
	shf.l.wrap.b32 	%r6681, %r6679, %r6678, 2;
	mov.b64 	%rd8931, {%r6681, %r6680};
	mov.b64 	{%r6682, %r6683}, %rd8909;
	shf.l.wrap.b32 	%r6684, %r6683, %r6682, 23;
	shf.l.wrap.b32 	%r6685, %r6682, %r6683, 23;
	mov.b64 	%rd8932, {%r6685, %r6684};
	mov.b64 	{%r6686, %r6687}, %rd8901;
	shf.l.wrap.b32 	%r6688, %r6687, %r6686, 13;
	shf.l.wrap.b32 	%r6689, %r6686, %r6687, 13;
	mov.b64 	%rd8933, {%r6689, %r6688};
	mov.b64 	{%r6690, %r6691}, %rd8894;
	shf.l.wrap.b32 	%r6692, %r6691, %r6690, 4;
	shf.l.wrap.b32 	%r6693, %r6690, %r6691, 4;
	mov.b64 	%rd8934, {%r6693, %r6692};
	mov.b64 	{%r6694, %r6695}, %rd8908;
	shf.l.wrap.b32 	%r6696, %r6694, %r6695, 28;
	shf.l.wrap.b32 	%r6697, %r6695, %r6694, 28;
	mov.b64 	%rd8935, {%r6697, %r6696};
	mov.b64 	{%r6698, %r6699}, %rd8911;
	shf.l.wrap.b32 	%r6700, %r6698, %r6699, 21;
	shf.l.wrap.b32 	%r6701, %r6699, %r6698, 21;
	mov.b64 	%rd8936, {%r6701, %r6700};
	mov.b64 	{%r6702, %r6703}, %rd8906;
	shf.l.wrap.b32 	%r6704, %r6702, %r6703, 15;
	shf.l.wrap.b32 	%r6705, %r6703, %r6702, 15;
	mov.b64 	%rd8937, {%r6705, %r6704};
	mov.b64 	{%r6706, %r6707}, %rd8900;
	shf.l.wrap.b32 	%r6708, %r6706, %r6707, 10;
	shf.l.wrap.b32 	%r6709, %r6707, %r6706, 10;
	mov.b64 	%rd8938, {%r6709, %r6708};
	mov.b64 	{%r6710, %r6711}, %rd8904;
	shf.l.wrap.b32 	%r6712, %r6710, %r6711, 6;
	shf.l.wrap.b32 	%r6713, %r6711, %r6710, 6;
	mov.b64 	%rd8939, {%r6713, %r6712};
	mov.b64 	{%r6714, %r6715}, %rd8895;
	shf.l.wrap.b32 	%r6716, %r6714, %r6715, 3;
	shf.l.wrap.b32 	%r6717, %r6715, %r6714, 3;
	mov.b64 	%rd8940, {%r6717, %r6716};
	mov.b64 	{%r6718, %r6719}, %rd8898;
	shf.l.wrap.b32 	%r6720, %r6718, %r6719, 1;
	shf.l.wrap.b32 	%r6721, %r6719, %r6718, 1;
	mov.b64 	%rd8941, {%r6721, %r6720};
	not.b64 	%rd8942, %rd8918;
	and.b64  	%rd8943, %rd8924, %rd8942;
	not.b64 	%rd8944, %rd8924;
	and.b64  	%rd8945, %rd8936, %rd8944;
	xor.b64  	%rd8946, %rd8945, %rd8918;
	not.b64 	%rd8947, %rd8936;
	and.b64  	%rd8948, %rd8930, %rd8947;
	xor.b64  	%rd8949, %rd8948, %rd8924;
	not.b64 	%rd8950, %rd8930;
	and.b64  	%rd8951, %rd8893, %rd8950;
	xor.b64  	%rd8952, %rd8951, %rd8936;
	not.b64 	%rd8953, %rd8893;
	and.b64  	%rd8954, %rd8918, %rd8953;
	xor.b64  	%rd8955, %rd8954, %rd8930;
	not.b64 	%rd8956, %rd8919;
	and.b64  	%rd8957, %rd8940, %rd8956;
	xor.b64  	%rd8958, %rd8957, %rd8935;
	not.b64 	%rd8959, %rd8940;
	and.b64  	%rd8960, %rd8933, %rd8959;
	xor.b64  	%rd8961, %rd8960, %rd8919;
	not.b64 	%rd8962, %rd8933;
	and.b64  	%rd8963, %rd8920, %rd8962;
	xor.b64  	%rd8964, %rd8963, %rd8940;
	not.b64 	%rd8965, %rd8920;
	and.b64  	%rd8966, %rd8935, %rd8965;
	xor.b64  	%rd8967, %rd8966, %rd8933;
	not.b64 	%rd8968, %rd8935;
	and.b64  	%rd8969, %rd8919, %rd8968;
	xor.b64  	%rd8970, %rd8969, %rd8920;
	not.b64 	%rd8971, %rd8939;
	and.b64  	%rd8972, %rd8925, %rd8971;
	xor.b64  	%rd8973, %rd8972, %rd8941;
	not.b64 	%rd8974, %rd8925;
	and.b64  	%rd8975, %rd8926, %rd8974;
	xor.b64  	%rd8976, %rd8975, %rd8939;
	not.b64 	%rd8977, %rd8926;
	and.b64  	%rd8978, %rd8922, %rd8977;
	xor.b64  	%rd8979, %rd8978, %rd8925;
	not.b64 	%rd8980, %rd8922;
	and.b64  	%rd8981, %rd8941, %rd8980;
	xor.b64  	%rd8982, %rd8981, %rd8926;
	not.b64 	%rd8983, %rd8941;
	and.b64  	%rd8984, %rd8939, %rd8983;
	xor.b64  	%rd8985, %rd8984, %rd8922;
	not.b64 	%rd8986, %rd8934;
	and.b64  	%rd8987, %rd8938, %rd8986;
	xor.b64  	%rd8988, %rd8987, %rd8929;
	not.b64 	%rd8989, %rd8938;
	and.b64  	%rd8990, %rd8937, %rd8989;
	xor.b64  	%rd8991, %rd8990, %rd8934;
	not.b64 	%rd8992, %rd8937;
	and.b64  	%rd8993, %rd8927, %rd8992;
	xor.b64  	%rd8994, %rd8993, %rd8938;
	not.b64 	%rd8995, %rd8927;
	and.b64  	%rd8996, %rd8929, %rd8995;
	xor.b64  	%rd8997, %rd8996, %rd8937;
	not.b64 	%rd8998, %rd8929;
	and.b64  	%rd8999, %rd8934, %rd8998;
	xor.b64  	%rd9000, %rd8999, %rd8927;
	not.b64 	%rd9001, %rd8932;
	and.b64  	%rd9002, %rd8921, %rd9001;
	xor.b64  	%rd9003, %rd9002, %rd8923;
	not.b64 	%rd9004, %rd8921;
	and.b64  	%rd9005, %rd8928, %rd9004;
	xor.b64  	%rd9006, %rd9005, %rd8932;
	not.b64 	%rd9007, %rd8928;
	and.b64  	%rd9008, %rd8931, %rd9007;
	xor.b64  	%rd9009, %rd9008, %rd8921;
	not.b64 	%rd9010, %rd8931;
	and.b64  	%rd9011, %rd8923, %rd9010;
	xor.b64  	%rd9012, %rd9011, %rd8928;
	not.b64 	%rd9013, %rd8923;
	and.b64  	%rd9014, %rd8932, %rd9013;
	xor.b64  	%rd9015, %rd9014, %rd8931;
	xor.b64  	%rd9016, %rd8893, %rd8943;
	xor.b64  	%rd9017, %rd9016, 2147483658;
	xor.b64  	%rd9018, %rd9017, %rd8958;
	xor.b64  	%rd9019, %rd9018, %rd8973;
	xor.b64  	%rd9020, %rd9019, %rd8988;
	xor.b64  	%rd9021, %rd9020, %rd9003;
	xor.b64  	%rd9022, %rd8946, %rd8961;
	xor.b64  	%rd9023, %rd9022, %rd8976;
	xor.b64  	%rd9024, %rd9023, %rd8991;
	xor.b64  	%rd9025, %rd9024, %rd9006;
	xor.b64  	%rd9026, %rd8949, %rd8964;
	xor.b64  	%rd9027, %rd9026, %rd8979;
	xor.b64  	%rd9028, %rd9027, %rd8994;
	xor.b64  	%rd9029, %rd9028, %rd9009;
	xor.b64  	%rd9030, %rd8952, %rd8967;
	xor.b64  	%rd9031, %rd9030, %rd8982;
	xor.b64  	%rd9032, %rd9031, %rd8997;
	xor.b64  	%rd9033, %rd9032, %rd9012;
	xor.b64  	%rd9034, %rd8955, %rd8970;
	xor.b64  	%rd9035, %rd9034, %rd8985;
	xor.b64  	%rd9036, %rd9035, %rd9000;
	xor.b64  	%rd9037, %rd9036, %rd9015;
	mov.b64 	{%r6722, %r6723}, %rd9025;
	shf.l.wrap.b32 	%r6724, %r6722, %r6723, 1;
	shf.l.wrap.b32 	%r6725, %r6723, %r6722, 1;
	mov.b64 	%rd9038, {%r6725, %r6724};
	xor.b64  	%rd9039, %rd9038, %rd9037;
	mov.b64 	{%r6726, %r6727}, %rd9029;
	shf.l.wrap.b32 	%r6728, %r6726, %r6727, 1;
	shf.l.wrap.b32 	%r6729, %r6727, %r6726, 1;
	mov.b64 	%rd9040, {%r6729, %r6728};
	xor.b64  	%rd9041, %rd9040, %rd9021;
	mov.b64 	{%r6730, %r6731}, %rd9033;
	shf.l.wrap.b32 	%r6732, %r6730, %r6731, 1;
	shf.l.wrap.b32 	%r6733, %r6731, %r6730, 1;
	mov.b64 	%rd9042, {%r6733, %r6732};
	xor.b64  	%rd9043, %rd9042, %rd9025;
	mov.b64 	{%r6734, %r6735}, %rd9037;
	shf.l.wrap.b32 	%r6736, %r6734, %r6735, 1;
	shf.l.wrap.b32 	%r6737, %r6735, %r6734, 1;
	mov.b64 	%rd9044, {%r6737, %r6736};
	xor.b64  	%rd9045, %rd9044, %rd9029;
	mov.b64 	{%r6738, %r6739}, %rd9021;
	shf.l.wrap.b32 	%r6740, %r6738, %r6739, 1;
	shf.l.wrap.b32 	%r6741, %r6739, %r6738, 1;
	mov.b64 	%rd9046, {%r6741, %r6740};
	xor.b64  	%rd9047, %rd9046, %rd9033;
	xor.b64  	%rd9048, %rd9039, %rd9017;
	xor.b64  	%rd9049, %rd9039, %rd8958;
	xor.b64  	%rd9050, %rd9039, %rd8973;
	xor.b64  	%rd9051, %rd9039, %rd8988;
	xor.b64  	%rd9052, %rd9039, %rd9003;
	xor.b64  	%rd9053, %rd9041, %rd8946;
	xor.b64  	%rd9054, %rd9041, %rd8961;
	xor.b64  	%rd9055, %rd9041, %rd8976;
	xor.b64  	%rd9056, %rd9041, %rd8991;
	xor.b64  	%rd9057, %rd9041, %rd9006;
	xor.b64  	%rd9058, %rd9043, %rd8949;
	xor.b64  	%rd9059, %rd9043, %rd8964;
	xor.b64  	%rd9060, %rd9043, %rd8979;
	xor.b64  	%rd9061, %rd9043, %rd8994;
	xor.b64  	%rd9062, %rd9043, %rd9009;
	xor.b64  	%rd9063, %rd9045, %rd8952;
	xor.b64  	%rd9064, %rd9045, %rd8967;
	xor.b64  	%rd9065, %rd9045, %rd8982;
	xor.b64  	%rd9066, %rd9045, %rd8997;
	xor.b64  	%rd9067, %rd9045, %rd9012;
	xor.b64  	%rd9068, %rd9047, %rd8955;
	xor.b64  	%rd9069, %rd9047, %rd8970;
	xor.b64  	%rd9070, %rd9047, %rd8985;
	xor.b64  	%rd9071, %rd9047, %rd9000;
	xor.b64  	%rd9072, %rd9047, %rd9015;
	mov.b64 	{%r6742, %r6743}, %rd9054;
	shf.l.wrap.b32 	%r6744, %r6743, %r6742, 12;
	shf.l.wrap.b32 	%r6745, %r6742, %r6743, 12;
	mov.b64 	%rd9073, {%r6745, %r6744};
	mov.b64 	{%r6746, %r6747}, %rd9069;
	shf.l.wrap.b32 	%r6748, %r6746, %r6747, 20;
	shf.l.wrap.b32 	%r6749, %r6747, %r6746, 20;
	mov.b64 	%rd9074, {%r6749, %r6748};
	mov.b64 	{%r6750, %r6751}, %rd9062;
	shf.l.wrap.b32 	%r6752, %r6751, %r6750, 29;
	shf.l.wrap.b32 	%r6753, %r6750, %r6751, 29;
	mov.b64 	%rd9075, {%r6753, %r6752};
	mov.b64 	{%r6754, %r6755}, %rd9070;
	shf.l.wrap.b32 	%r6756, %r6755, %r6754, 7;
	shf.l.wrap.b32 	%r6757, %r6754, %r6755, 7;
	mov.b64 	%rd9076, {%r6757, %r6756};
	mov.b64 	{%r6758, %r6759}, %rd9052;
	shf.l.wrap.b32 	%r6760, %r6758, %r6759, 18;
	shf.l.wrap.b32 	%r6761, %r6759, %r6758, 18;
	mov.b64 	%rd9077, {%r6761, %r6760};
	mov.b64 	{%r6762, %r6763}, %rd9058;
	shf.l.wrap.b32 	%r6764, %r6763, %r6762, 30;
	shf.l.wrap.b32 	%r6765, %r6762, %r6763, 30;
	mov.b64 	%rd9078, {%r6765, %r6764};
	mov.b64 	{%r6766, %r6767}, %rd9060;
	shf.l.wrap.b32 	%r6768, %r6767, %r6766, 11;
	shf.l.wrap.b32 	%r6769, %r6766, %r6767, 11;
	mov.b64 	%rd9079, {%r6769, %r6768};
	mov.b64 	{%r6770, %r6771}, %rd9065;
	shf.l.wrap.b32 	%r6772, %r6770, %r6771, 25;
	shf.l.wrap.b32 	%r6773, %r6771, %r6770, 25;
	mov.b64 	%rd9080, {%r6773, %r6772};
	mov.b64 	{%r6774, %r6775}, %rd9071;
	shf.l.wrap.b32 	%r6776, %r6774, %r6775, 8;
	shf.l.wrap.b32 	%r6777, %r6775, %r6774, 8;
	mov.b64 	%rd9081, {%r6777, %r6776};
	mov.b64 	{%r6778, %r6779}, %rd9067;
	shf.l.wrap.b32 	%r6780, %r6779, %r6778, 24;
	shf.l.wrap.b32 	%r6781, %r6778, %r6779, 24;
	mov.b64 	%rd9082, {%r6781, %r6780};
	mov.b64 	{%r6782, %r6783}, %rd9051;
	shf.l.wrap.b32 	%r6784, %r6783, %r6782, 9;
	shf.l.wrap.b32 	%r6785, %r6782, %r6783, 9;
	mov.b64 	%rd9083, {%r6785, %r6784};
	mov.b64 	{%r6786, %r6787}, %rd9068;
	shf.l.wrap.b32 	%r6788, %r6786, %r6787, 27;
	shf.l.wrap.b32 	%r6789, %r6787, %r6786, 27;
	mov.b64 	%rd9084, {%r6789, %r6788};
	mov.b64 	{%r6790, %r6791}, %rd9072;
	shf.l.wrap.b32 	%r6792, %r6790, %r6791, 14;
	shf.l.wrap.b32 	%r6793, %r6791, %r6790, 14;
	mov.b64 	%rd9085, {%r6793, %r6792};
	mov.b64 	{%r6794, %r6795}, %rd9057;
	shf.l.wrap.b32 	%r6796, %r6794, %r6795, 2;
	shf.l.wrap.b32 	%r6797, %r6795, %r6794, 2;
	mov.b64 	%rd9086, {%r6797, %r6796};
	mov.b64 	{%r6798, %r6799}, %rd9064;
	shf.l.wrap.b32 	%r6800, %r6799, %r6798, 23;
	shf.l.wrap.b32 	%r6801, %r6798, %r6799, 23;
	mov.b64 	%rd9087, {%r6801, %r6800};
	mov.b64 	{%r6802, %r6803}, %rd9056;
	shf.l.wrap.b32 	%r6804, %r6803, %r6802, 13;
	shf.l.wrap.b32 	%r6805, %r6802, %r6803, 13;
	mov.b64 	%rd9088, {%r6805, %r6804};
	mov.b64 	{%r6806, %r6807}, %rd9049;
	shf.l.wrap.b32 	%r6808, %r6807, %r6806, 4;
	shf.l.wrap.b32 	%r6809, %r6806, %r6807, 4;
	mov.b64 	%rd9089, {%r6809, %r6808};
	mov.b64 	{%r6810, %r6811}, %rd9063;
	shf.l.wrap.b32 	%r6812, %r6810, %r6811, 28;
	shf.l.wrap.b32 	%r6813, %r6811, %r6810, 28;
	mov.b64 	%rd9090, {%r6813, %r6812};
	mov.b64 	{%r6814, %r6815}, %rd9066;
	shf.l.wrap.b32 	%r6816, %r6814, %r6815, 21;
	shf.l.wrap.b32 	%r6817, %r6815, %r6814, 21;
	mov.b64 	%rd9091, {%r6817, %r6816};
	mov.b64 	{%r6818, %r6819}, %rd9061;
	shf.l.wrap.b32 	%r6820, %r6818, %r6819, 15;
	shf.l.wrap.b32 	%r6821, %r6819, %r6818, 15;
	mov.b64 	%rd9092, {%r6821, %r6820};
	mov.b64 	{%r6822, %r6823}, %rd9055;
	shf.l.wrap.b32 	%r6824, %r6822, %r6823, 10;
	shf.l.wrap.b32 	%r6825, %r6823, %r6822, 10;
	mov.b64 	%rd9093, {%r6825, %r6824};
	mov.b64 	{%r6826, %r6827}, %rd9059;
	shf.l.wrap.b32 	%r6828, %r6826, %r6827, 6;
	shf.l.wrap.b32 	%r6829, %r6827, %r6826, 6;
	mov.b64 	%rd9094, {%r6829, %r6828};
	mov.b64 	{%r6830, %r6831}, %rd9050;
	shf.l.wrap.b32 	%r6832, %r6830, %r6831, 3;
	shf.l.wrap.b32 	%r6833, %r6831, %r6830, 3;
	mov.b64 	%rd9095, {%r6833, %r6832};
	mov.b64 	{%r6834, %r6835}, %rd9053;
	shf.l.wrap.b32 	%r6836, %r6834, %r6835, 1;
	shf.l.wrap.b32 	%r6837, %r6835, %r6834, 1;
	mov.b64 	%rd9096, {%r6837, %r6836};
	not.b64 	%rd9097, %rd9073;
	and.b64  	%rd9098, %rd9079, %rd9097;
	not.b64 	%rd9099, %rd9079;
	and.b64  	%rd9100, %rd9091, %rd9099;
	xor.b64  	%rd9101, %rd9100, %rd9073;
	not.b64 	%rd9102, %rd9091;
	and.b64  	%rd9103, %rd9085, %rd9102;
	xor.b64  	%rd9104, %rd9103, %rd9079;
	not.b64 	%rd9105, %rd9085;
	and.b64  	%rd9106, %rd9048, %rd9105;
	xor.b64  	%rd9107, %rd9106, %rd9091;
	not.b64 	%rd9108, %rd9048;
	and.b64  	%rd9109, %rd9073, %rd9108;
	xor.b64  	%rd9110, %rd9109, %rd9085;
	not.b64 	%rd9111, %rd9074;
	and.b64  	%rd9112, %rd9095, %rd9111;
	xor.b64  	%rd9113, %rd9112, %rd9090;
	not.b64 	%rd9114, %rd9095;
	and.b64  	%rd9115, %rd9088, %rd9114;
	xor.b64  	%rd9116, %rd9115, %rd9074;
	not.b64 	%rd9117, %rd9088;
	and.b64  	%rd9118, %rd9075, %rd9117;
	xor.b64  	%rd9119, %rd9118, %rd9095;
	not.b64 	%rd9120, %rd9075;
	and.b64  	%rd9121, %rd9090, %rd9120;
	xor.b64  	%rd9122, %rd9121, %rd9088;
	not.b64 	%rd9123, %rd9090;
	and.b64  	%rd9124, %rd9074, %rd9123;
	xor.b64  	%rd9125, %rd9124, %rd9075;
	not.b64 	%rd9126, %rd9094;
	and.b64  	%rd9127, %rd9080, %rd9126;
	xor.b64  	%rd9128, %rd9127, %rd9096;
	not.b64 	%rd9129, %rd9080;
	and.b64  	%rd9130, %rd9081, %rd9129;
	xor.b64  	%rd9131, %rd9130, %rd9094;
	not.b64 	%rd9132, %rd9081;
	and.b64  	%rd9133, %rd9077, %rd9132;
	xor.b64  	%rd9134, %rd9133, %rd9080;
	not.b64 	%rd9135, %rd9077;
	and.b64  	%rd9136, %rd9096, %rd9135;
	xor.b64  	%rd9137, %rd9136, %rd9081;
	not.b64 	%rd9138, %rd9096;
	and.b64  	%rd9139, %rd9094, %rd9138;
	xor.b64  	%rd9140, %rd9139, %rd9077;
	not.b64 	%rd9141, %rd9089;
	and.b64  	%rd9142, %rd9093, %rd9141;
	xor.b64  	%rd9143, %rd9142, %rd9084;
	not.b64 	%rd9144, %rd9093;
	and.b64  	%rd9145, %rd9092, %rd9144;
	xor.b64  	%rd9146, %rd9145, %rd9089;
	not.b64 	%rd9147, %rd9092;
	and.b64  	%rd9148, %rd9082, %rd9147;
	xor.b64  	%rd9149, %rd9148, %rd9093;
	not.b64 	%rd9150, %rd9082;
	and.b64  	%rd9151, %rd9084, %rd9150;
	xor.b64  	%rd9152, %rd9151, %rd9092;
	not.b64 	%rd9153, %rd9084;
	and.b64  	%rd9154, %rd9089, %rd9153;
	xor.b64  	%rd9155, %rd9154, %rd9082;
	not.b64 	%rd9156, %rd9087;
	and.b64  	%rd9157, %rd9076, %rd9156;
	xor.b64  	%rd9158, %rd9157, %rd9078;
	not.b64 	%rd9159, %rd9076;
	and.b64  	%rd9160, %rd9083, %rd9159;
	xor.b64  	%rd9161, %rd9160, %rd9087;
	not.b64 	%rd9162, %rd9083;
	and.b64  	%rd9163, %rd9086, %rd9162;
	xor.b64  	%rd9164, %rd9163, %rd9076;
	not.b64 	%rd9165, %rd9086;
	and.b64  	%rd9166, %rd9078, %rd9165;
	xor.b64  	%rd9167, %rd9166, %rd9083;
	not.b64 	%rd9168, %rd9078;
	and.b64  	%rd9169, %rd9087, %rd9168;
	xor.b64  	%rd9170, %rd9169, %rd9086;
	xor.b64  	%rd9171, %rd9048, %rd9098;
	xor.b64  	%rd9172, %rd9171, 2147516555;
	xor.b64  	%rd9173, %rd9172, %rd9113;
	xor.b64  	%rd9174, %rd9173, %rd9128;
	xor.b64  	%rd9175, %rd9174, %rd9143;
	xor.b64  	%rd9176, %rd9175, %rd9158;
	xor.b64  	%rd9177, %rd9101, %rd9116;
	xor.b64  	%rd9178, %rd9177, %rd9131;
	xor.b64  	%rd9179, %rd9178, %rd9146;
	xor.b64  	%rd9180, %rd9179, %rd9161;
	xor.b64  	%rd9181, %rd9104, %rd9119;
	xor.b64  	%rd9182, %rd9181, %rd9134;
	xor.b64  	%rd9183, %rd9182, %rd9149;
	xor.b64  	%rd9184, %rd9183, %rd9164;
	xor.b64  	%rd9185, %rd9107, %rd9122;
	xor.b64  	%rd9186, %rd9185, %rd9137;
	xor.b64  	%rd9187, %rd9186, %rd9152;
	xor.b64  	%rd9188, %rd9187, %rd9167;
	xor.b64  	%rd9189, %rd9110, %rd9125;
	xor.b64  	%rd9190, %rd9189, %rd9140;
	xor.b64  	%rd9191, %rd9190, %rd9155;
	xor.b64  	%rd9192, %rd9191, %rd9170;
	mov.b64 	{%r6838, %r6839}, %rd9180;
	shf.l.wrap.b32 	%r6840, %r6838, %r6839, 1;
	shf.l.wrap.b32 	%r6841, %r6839, %r6838, 1;
	mov.b64 	%rd9193, {%r6841, %r6840};
	xor.b64  	%rd9194, %rd9193, %rd9192;
	mov.b64 	{%r6842, %r6843}, %rd9184;
	shf.l.wrap.b32 	%r6844, %r6842, %r6843, 1;
	shf.l.wrap.b32 	%r6845, %r6843, %r6842, 1;
	mov.b64 	%rd9195, {%r6845, %r6844};
	xor.b64  	%rd9196, %rd9195, %rd9176;
	mov.b64 	{%r6846, %r6847}, %rd9188;
	shf.l.wrap.b32 	%r6848, %r6846, %r6847, 1;
	shf.l.wrap.b32 	%r6849, %r6847, %r6846, 1;
	mov.b64 	%rd9197, {%r6849, %r6848};
	xor.b64  	%rd9198, %rd9197, %rd9180;
	mov.b64 	{%r6850, %r6851}, %rd9192;
	shf.l.wrap.b32 	%r6852, %r6850, %r6851, 1;
	shf.l.wrap.b32 	%r6853, %r6851, %r6850, 1;
	mov.b64 	%rd9199, {%r6853, %r6852};
	xor.b64  	%rd9200, %rd9199, %rd9184;
	mov.b64 	{%r6854, %r6855}, %rd9176;
	shf.l.wrap.b32 	%r6856, %r6854, %r6855, 1;
	shf.l.wrap.b32 	%r6857, %r6855, %r6854, 1;
	mov.b64 	%rd9201, {%r6857, %r6856};
	xor.b64  	%rd9202, %rd9201, %rd9188;
	xor.b64  	%rd9203, %rd9194, %rd9172;
	xor.b64  	%rd9204, %rd9194, %rd9113;
	xor.b64  	%rd9205, %rd9194, %rd9128;
	xor.b64  	%rd9206, %rd9194, %rd9143;
	xor.b64  	%rd9207, %rd9194, %rd9158;
	xor.b64  	%rd9208, %rd9196, %rd9101;
	xor.b64  	%rd9209, %rd9196, %rd9116;
	xor.b64  	%rd9210, %rd9196, %rd9131;
	xor.b64  	%rd9211, %rd9196, %rd9146;
	xor.b64  	%rd9212, %rd9196, %rd9161;
	xor.b64  	%rd9213, %rd9198, %rd9104;
	xor.b64  	%rd9214, %rd9198, %rd9119;
	xor.b64  	%rd9215, %rd9198, %rd9134;
	xor.b64  	%rd9216, %rd9198, %rd9149;
	xor.b64  	%rd9217, %rd9198, %rd9164;
	xor.b64  	%rd9218, %rd9200, %rd9107;
	xor.b64  	%rd9219, %rd9200, %rd9122;
	xor.b64  	%rd9220, %rd9200, %rd9137;
	xor.b64  	%rd9221, %rd9200, %rd9152;
	xor.b64  	%rd9222, %rd9200, %rd9167;
	xor.b64  	%rd9223, %rd9202, %rd9110;
	xor.b64  	%rd9224, %rd9202, %rd9125;
	xor.b64  	%rd9225, %rd9202, %rd9140;
	xor.b64  	%rd9226, %rd9202, %rd9155;
	xor.b64  	%rd9227, %rd9202, %rd9170;
	mov.b64 	{%r6858, %r6859}, %rd9209;
	shf.l.wrap.b32 	%r6860, %r6859, %r6858, 12;
	shf.l.wrap.b32 	%r6861, %r6858, %r6859, 12;
	mov.b64 	%rd9228, {%r6861, %r6860};
	mov.b64 	{%r6862, %r6863}, %rd9224;
	shf.l.wrap.b32 	%r6864, %r6862, %r6863, 20;
	shf.l.wrap.b32 	%r6865, %r6863, %r6862, 20;
	mov.b64 	%rd9229, {%r6865, %r6864};
	mov.b64 	{%r6866, %r6867}, %rd9217;
	shf.l.wrap.b32 	%r6868, %r6867, %r6866, 29;
	shf.l.wrap.b32 	%r6869, %r6866, %r6867, 29;
	mov.b64 	%rd9230, {%r6869, %r6868};
	mov.b64 	{%r6870, %r6871}, %rd9225;
	shf.l.wrap.b32 	%r6872, %r6871, %r6870, 7;
	shf.l.wrap.b32 	%r6873, %r6870, %r6871, 7;
	mov.b64 	%rd9231, {%r6873, %r6872};
	mov.b64 	{%r6874, %r6875}, %rd9207;
	shf.l.wrap.b32 	%r6876, %r6874, %r6875, 18;
	shf.l.wrap.b32 	%r6877, %r6875, %r6874, 18;
	mov.b64 	%rd9232, {%r6877, %r6876};
	mov.b64 	{%r6878, %r6879}, %rd9213;
	shf.l.wrap.b32 	%r6880, %r6879, %r6878, 30;
	shf.l.wrap.b32 	%r6881, %r6878, %r6879, 30;
	mov.b64 	%rd9233, {%r6881, %r6880};
	mov.b64 	{%r6882, %r6883}, %rd9215;
	shf.l.wrap.b32 	%r6884, %r6883, %r6882, 11;
	shf.l.wrap.b32 	%r6885, %r6882, %r6883, 11;
	mov.b64 	%rd9234, {%r6885, %r6884};
	mov.b64 	{%r6886, %r6887}, %rd9220;
	shf.l.wrap.b32 	%r6888, %r6886, %r6887, 25;
	shf.l.wrap.b32 	%r6889, %r6887, %r6886, 25;
	mov.b64 	%rd9235, {%r6889, %r6888};
	mov.b64 	{%r6890, %r6891}, %rd9226;
	shf.l.wrap.b32 	%r6892, %r6890, %r6891, 8;
	shf.l.wrap.b32 	%r6893, %r6891, %r6890, 8;
	mov.b64 	%rd9236, {%r6893, %r6892};
	mov.b64 	{%r6894, %r6895}, %rd9222;
	shf.l.wrap.b32 	%r6896, %r6895, %r6894, 24;
	shf.l.wrap.b32 	%r6897, %r6894, %r6895, 24;
	mov.b64 	%rd9237, {%r6897, %r6896};
	mov.b64 	{%r6898, %r6899}, %rd9206;
	shf.l.wrap.b32 	%r6900, %r6899, %r6898, 9;
	shf.l.wrap.b32 	%r6901, %r6898, %r6899, 9;
	mov.b64 	%rd9238, {%r6901, %r6900};
	mov.b64 	{%r6902, %r6903}, %rd9223;
	shf.l.wrap.b32 	%r6904, %r6902, %r6903, 27;
	shf.l.wrap.b32 	%r6905, %r6903, %r6902, 27;
	mov.b64 	%rd9239, {%r6905, %r6904};
	mov.b64 	{%r6906, %r6907}, %rd9227;
	shf.l.wrap.b32 	%r6908, %r6906, %r6907, 14;
	shf.l.wrap.b32 	%r6909, %r6907, %r6906, 14;
	mov.b64 	%rd9240, {%r6909, %r6908};
	mov.b64 	{%r6910, %r6911}, %rd9212;
	shf.l.wrap.b32 	%r6912, %r6910, %r6911, 2;
	shf.l.wrap.b32 	%r6913, %r6911, %r6910, 2;
	mov.b64 	%rd9241, {%r6913, %r6912};
	mov.b64 	{%r6914, %r6915}, %rd9219;
	shf.l.wrap.b32 	%r6916, %r6915, %r6914, 23;
	shf.l.wrap.b32 	%r6917, %r6914, %r6915, 23;
	mov.b64 	%rd9242, {%r6917, %r6916};
	mov.b64 	{%r6918, %r6919}, %rd9211;
	shf.l.wrap.b32 	%r6920, %r6919, %r6918, 13;
	shf.l.wrap.b32 	%r6921, %r6918, %r6919, 13;
	mov.b64 	%rd9243, {%r6921, %r6920};
	mov.b64 	{%r6922, %r6923}, %rd9204;
	shf.l.wrap.b32 	%r6924, %r6923, %r6922, 4;
	shf.l.wrap.b32 	%r6925, %r6922, %r6923, 4;
	mov.b64 	%rd9244, {%r6925, %r6924};
	mov.b64 	{%r6926, %r6927}, %rd9218;
	shf.l.wrap.b32 	%r6928, %r6926, %r6927, 28;
	shf.l.wrap.b32 	%r6929, %r6927, %r6926, 28;
	mov.b64 	%rd9245, {%r6929, %r6928};
	mov.b64 	{%r6930, %r6931}, %rd9221;
	shf.l.wrap.b32 	%r6932, %r6930, %r6931, 21;
	shf.l.wrap.b32 	%r6933, %r6931, %r6930, 21;
	mov.b64 	%rd9246, {%r6933, %r6932};
	mov.b64 	{%r6934, %r6935}, %rd9216;
	shf.l.wrap.b32 	%r6936, %r6934, %r6935, 15;
	shf.l.wrap.b32 	%r6937, %r6935, %r6934, 15;
	mov.b64 	%rd9247, {%r6937, %r6936};
	mov.b64 	{%r6938, %r6939}, %rd9210;
	shf.l.wrap.b32 	%r6940, %r6938, %r6939, 10;
	shf.l.wrap.b32 	%r6941, %r6939, %r6938, 10;
	mov.b64 	%rd9248, {%r6941, %r6940};
	mov.b64 	{%r6942, %r6943}, %rd9214;
	shf.l.wrap.b32 	%r6944, %r6942, %r6943, 6;
	shf.l.wrap.b32 	%r6945, %r6943, %r6942, 6;
	mov.b64 	%rd9249, {%r6945, %r6944};
	mov.b64 	{%r6946, %r6947}, %rd9205;
	shf.l.wrap.b32 	%r6948, %r6946, %r6947, 3;
	shf.l.wrap.b32 	%r6949, %r6947, %r6946, 3;
	mov.b64 	%rd9250, {%r6949, %r6948};
	mov.b64 	{%r6950, %r6951}, %rd9208;
	shf.l.wrap.b32 	%r6952, %r6950, %r6951, 1;
	shf.l.wrap.b32 	%r6953, %r6951, %r6950, 1;
	mov.b64 	%rd9251, {%r6953, %r6952};
	not.b64 	%rd9252, %rd9228;
	and.b64  	%rd9253, %rd9234, %rd9252;
	not.b64 	%rd9254, %rd9234;
	and.b64  	%rd9255, %rd9246, %rd9254;
	xor.b64  	%rd9256, %rd9255, %rd9228;
	not.b64 	%rd9257, %rd9246;
	and.b64  	%rd9258, %rd9240, %rd9257;
	xor.b64  	%rd9259, %rd9258, %rd9234;
	not.b64 	%rd9260, %rd9240;
	and.b64  	%rd9261, %rd9203, %rd9260;
	xor.b64  	%rd9262, %rd9261, %rd9246;
	not.b64 	%rd9263, %rd9203;
	and.b64  	%rd9264, %rd9228, %rd9263;
	xor.b64  	%rd9265, %rd9264, %rd9240;
	not.b64 	%rd9266, %rd9229;
	and.b64  	%rd9267, %rd9250, %rd9266;
	xor.b64  	%rd9268, %rd9267, %rd9245;
	not.b64 	%rd9269, %rd9250;
	and.b64  	%rd9270, %rd9243, %rd9269;
	xor.b64  	%rd9271, %rd9270, %rd9229;
	not.b64 	%rd9272, %rd9243;
	and.b64  	%rd9273, %rd9230, %rd9272;
	xor.b64  	%rd9274, %rd9273, %rd9250;
	not.b64 	%rd9275, %rd9230;
	and.b64  	%rd9276, %rd9245, %rd9275;
	xor.b64  	%rd9277, %rd9276, %rd9243;
	not.b64 	%rd9278, %rd9245;
	and.b64  	%rd9279, %rd9229, %rd9278;
	xor.b64  	%rd9280, %rd9279, %rd9230;
	not.b64 	%rd9281, %rd9249;
	and.b64  	%rd9282, %rd9235, %rd9281;
	xor.b64  	%rd9283, %rd9282, %rd9251;
	not.b64 	%rd9284, %rd9235;
	and.b64  	%rd9285, %rd9236, %rd9284;
	xor.b64  	%rd9286, %rd9285, %rd9249;
	not.b64 	%rd9287, %rd9236;
	and.b64  	%rd9288, %rd9232, %rd9287;
	xor.b64  	%rd9289, %rd9288, %rd9235;
	not.b64 	%rd9290, %rd9232;
	and.b64  	%rd9291, %rd9251, %rd9290;
	xor.b64  	%rd9292, %rd9291, %rd9236;
	not.b64 	%rd9293, %rd9251;
	and.b64  	%rd9294, %rd9249, %rd9293;
	xor.b64  	%rd9295, %rd9294, %rd9232;
	not.b64 	%rd9296, %rd9244;
	and.b64  	%rd9297, %rd9248, %rd9296;
	xor.b64  	%rd9298, %rd9297, %rd9239;
	not.b64 	%rd9299, %rd9248;
	and.b64  	%rd9300, %rd9247, %rd9299;
	xor.b64  	%rd9301, %rd9300, %rd9244;
	not.b64 	%rd9302, %rd9247;
	and.b64  	%rd9303, %rd9237, %rd9302;
	xor.b64  	%rd9304, %rd9303, %rd9248;
	not.b64 	%rd9305, %rd9237;
	and.b64  	%rd9306, %rd9239, %rd9305;
	xor.b64  	%rd9307, %rd9306, %rd9247;
	not.b64 	%rd9308, %rd9239;
	and.b64  	%rd9309, %rd9244, %rd9308;
	xor.b64  	%rd9310, %rd9309, %rd9237;
	not.b64 	%rd9311, %rd9242;
	and.b64  	%rd9312, %rd9231, %rd9311;
	xor.b64  	%rd9313, %rd9312, %rd9233;
	not.b64 	%rd9314, %rd9231;
	and.b64  	%rd9315, %rd9238, %rd9314;
	xor.b64  	%rd9316, %rd9315, %rd9242;
	not.b64 	%rd9317, %rd9238;
	and.b64  	%rd9318, %rd9241, %rd9317;
	xor.b64  	%rd9319, %rd9318, %rd9231;
	not.b64 	%rd9320, %rd9241;
	and.b64  	%rd9321, %rd9233, %rd9320;
	xor.b64  	%rd9322, %rd9321, %rd9238;
	not.b64 	%rd9323, %rd9233;
	and.b64  	%rd9324, %rd9242, %rd9323;
	xor.b64  	%rd9325, %rd9324, %rd9241;
	xor.b64  	%rd9326, %rd9203, %rd9253;
	xor.b64  	%rd9327, %rd9326, -9223372036854775669;
	xor.b64  	%rd9328, %rd9327, %rd9268;
	xor.b64  	%rd9329, %rd9328, %rd9283;
	xor.b64  	%rd9330, %rd9329, %rd9298;
	xor.b64  	%rd9331, %rd9330, %rd9313;
	xor.b64  	%rd9332, %rd9256, %rd9271;
	xor.b64  	%rd9333, %rd9332, %rd9286;
	xor.b64  	%rd9334, %rd9333, %rd9301;
	xor.b64  	%rd9335, %rd9334, %rd9316;
	xor.b64  	%rd9336, %rd9259, %rd9274;
	xor.b64  	%rd9337, %rd9336, %rd9289;
	xor.b64  	%rd9338, %rd9337, %rd9304;
	xor.b64  	%rd9339, %rd9338, %rd9319;
	xor.b64  	%rd9340, %rd9262, %rd9277;
	xor.b64  	%rd9341, %rd9340, %rd9292;
	xor.b64  	%rd9342, %rd9341, %rd9307;
	xor.b64  	%rd9343, %rd9342, %rd9322;
	xor.b64  	%rd9344, %rd9265, %rd9280;
	xor.b64  	%rd9345, %rd9344, %rd9295;
	xor.b64  	%rd9346, %rd9345, %rd9310;
	xor.b64  	%rd9347, %rd9346, %rd9325;
	mov.b64 	{%r6954, %r6955}, %rd9335;
	shf.l.wrap.b32 	%r6956, %r6954, %r6955, 1;
	shf.l.wrap.b32 	%r6957, %r6955, %r6954, 1;
	mov.b64 	%rd9348, {%r6957, %r6956};
	xor.b64  	%rd9349, %rd9348, %rd9347;
	mov.b64 	{%r6958, %r6959}, %rd9339;
	shf.l.wrap.b32 	%r6960, %r6958, %r6959, 1;
	shf.l.wrap.b32 	%r6961, %r6959, %r6958, 1;
	mov.b64 	%rd9350, {%r6961, %r6960};
	xor.b64  	%rd9351, %rd9350, %rd9331;
	mov.b64 	{%r6962, %r6963}, %rd9343;
	shf.l.wrap.b32 	%r6964, %r6962, %r6963, 1;
	shf.l.wrap.b32 	%r6965, %r6963, %r6962, 1;
	mov.b64 	%rd9352, {%r6965, %r6964};
	xor.b64  	%rd9353, %rd9352, %rd9335;
	mov.b64 	{%r6966, %r6967}, %rd9347;
	shf.l.wrap.b32 	%r6968, %r6966, %r6967, 1;
	shf.l.wrap.b32 	%r6969, %r6967, %r6966, 1;
	mov.b64 	%rd9354, {%r6969, %r6968};
	xor.b64  	%rd9355, %rd9354, %rd9339;
	mov.b64 	{%r6970, %r6971}, %rd9331;
	shf.l.wrap.b32 	%r6972, %r6970, %r6971, 1;
	shf.l.wrap.b32 	%r6973, %r6971, %r6970, 1;
	mov.b64 	%rd9356, {%r6973, %r6972};
	xor.b64  	%rd9357, %rd9356, %rd9343;
	xor.b64  	%rd9358, %rd9349, %rd9327;
	xor.b64  	%rd9359, %rd9349, %rd9268;
	xor.b64  	%rd9360, %rd9349, %rd9283;
	xor.b64  	%rd9361, %rd9349, %rd9298;
	xor.b64  	%rd9362, %rd9349, %rd9313;
	xor.b64  	%rd9363, %rd9351, %rd9256;
	xor.b64  	%rd9364, %rd9351, %rd9271;
	xor.b64  	%rd9365, %rd9351, %rd9286;
	xor.b64  	%rd9366, %rd9351, %rd9301;
	xor.b64  	%rd9367, %rd9351, %rd9316;
	xor.b64  	%rd9368, %rd9353, %rd9259;
	xor.b64  	%rd9369, %rd9353, %rd9274;
	xor.b64  	%rd9370, %rd9353, %rd9289;
	xor.b64  	%rd9371, %rd9353, %rd9304;
	xor.b64  	%rd9372, %rd9353, %rd9319;
	xor.b64  	%rd9373, %rd9355, %rd9262;
	xor.b64  	%rd9374, %rd9355, %rd9277;
	xor.b64  	%rd9375, %rd9355, %rd9292;
	xor.b64  	%rd9376, %rd9355, %rd9307;
	xor.b64  	%rd9377, %rd9355, %rd9322;
	xor.b64  	%rd9378, %rd9357, %rd9265;
	xor.b64  	%rd9379, %rd9357, %rd9280;
	xor.b64  	%rd9380, %rd9357, %rd9295;
	xor.b64  	%rd9381, %rd9357, %rd9310;
	xor.b64  	%rd9382, %rd9357, %rd9325;
	mov.b64 	{%r6974, %r6975}, %rd9364;
	shf.l.wrap.b32 	%r6976, %r6975, %r6974, 12;
	shf.l.wrap.b32 	%r6977, %r6974, %r6975, 12;
	mov.b64 	%rd9383, {%r6977, %r6976};
	mov.b64 	{%r6978, %r6979}, %rd9379;
	shf.l.wrap.b32 	%r6980, %r6978, %r6979, 20;
	shf.l.wrap.b32 	%r6981, %r6979, %r6978, 20;
	mov.b64 	%rd9384, {%r6981, %r6980};
	mov.b64 	{%r6982, %r6983}, %rd9372;
	shf.l.wrap.b32 	%r6984, %r6983, %r6982, 29;
	shf.l.wrap.b32 	%r6985, %r6982, %r6983, 29;
	mov.b64 	%rd9385, {%r6985, %r6984};
	mov.b64 	{%r6986, %r6987}, %rd9380;
	shf.l.wrap.b32 	%r6988, %r6987, %r6986, 7;
	shf.l.wrap.b32 	%r6989, %r6986, %r6987, 7;
	mov.b64 	%rd9386, {%r6989, %r6988};
	mov.b64 	{%r6990, %r6991}, %rd9362;
	shf.l.wrap.b32 	%r6992, %r6990, %r6991, 18;
	shf.l.wrap.b32 	%r6993, %r6991, %r6990, 18;
	mov.b64 	%rd9387, {%r6993, %r6992};
	mov.b64 	{%r6994, %r6995}, %rd9368;
	shf.l.wrap.b32 	%r6996, %r6995, %r6994, 30;
	shf.l.wrap.b32 	%r6997, %r6994, %r6995, 30;
	mov.b64 	%rd9388, {%r6997, %r6996};
	mov.b64 	{%r6998, %r6999}, %rd9370;
	shf.l.wrap.b32 	%r7000, %r6999, %r6998, 11;
	shf.l.wrap.b32 	%r7001, %r6998, %r6999, 11;
	mov.b64 	%rd9389, {%r7001, %r7000};
	mov.b64 	{%r7002, %r7003}, %rd9375;
	shf.l.wrap.b32 	%r7004, %r7002, %r7003, 25;
	shf.l.wrap.b32 	%r7005, %r7003, %r7002, 25;
	mov.b64 	%rd9390, {%r7005, %r7004};
	mov.b64 	{%r7006, %r7007}, %rd9381;
	shf.l.wrap.b32 	%r7008, %r7006, %r7007, 8;
	shf.l.wrap.b32 	%r7009, %r7007, %r7006, 8;
	mov.b64 	%rd9391, {%r7009, %r7008};
	mov.b64 	{%r7010, %r7011}, %rd9377;
	shf.l.wrap.b32 	%r7012, %r7011, %r7010, 24;
	shf.l.wrap.b32 	%r7013, %r7010, %r7011, 24;
	mov.b64 	%rd9392, {%r7013, %r7012};
	mov.b64 	{%r7014, %r7015}, %rd9361;
	shf.l.wrap.b32 	%r7016, %r7015, %r7014, 9;
	shf.l.wrap.b32 	%r7017, %r7014, %r7015, 9;
	mov.b64 	%rd9393, {%r7017, %r7016};
	mov.b64 	{%r7018, %r7019}, %rd9378;
	shf.l.wrap.b32 	%r7020, %r7018, %r7019, 27;
	shf.l.wrap.b32 	%r7021, %r7019, %r7018, 27;
	mov.b64 	%rd9394, {%r7021, %r7020};
	mov.b64 	{%r7022, %r7023}, %rd9382;
	shf.l.wrap.b32 	%r7024, %r7022, %r7023, 14;
	shf.l.wrap.b32 	%r7025, %r7023, %r7022, 14;
	mov.b64 	%rd9395, {%r7025, %r7024};
	mov.b64 	{%r7026, %r7027}, %rd9367;
	shf.l.wrap.b32 	%r7028, %r7026, %r7027, 2;
	shf.l.wrap.b32 	%r7029, %r7027, %r7026, 2;
	mov.b64 	%rd9396, {%r7029, %r7028};
	mov.b64 	{%r7030, %r7031}, %rd9374;
	shf.l.wrap.b32 	%r7032, %r7031, %r7030, 23;
	shf.l.wrap.b32 	%r7033, %r7030, %r7031, 23;
	mov.b64 	%rd9397, {%r7033, %r7032};
	mov.b64 	{%r7034, %r7035}, %rd9366;
	shf.l.wrap.b32 	%r7036, %r7035, %r7034, 13;
	shf.l.wrap.b32 	%r7037, %r7034, %r7035, 13;
	mov.b64 	%rd9398, {%r7037, %r7036};
	mov.b64 	{%r7038, %r7039}, %rd9359;
	shf.l.wrap.b32 	%r7040, %r7039, %r7038, 4;
	shf.l.wrap.b32 	%r7041, %r7038, %r7039, 4;
	mov.b64 	%rd9399, {%r7041, %r7040};
	mov.b64 	{%r7042, %r7043}, %rd9373;
	shf.l.wrap.b32 	%r7044, %r7042, %r7043, 28;
	shf.l.wrap.b32 	%r7045, %r7043, %r7042, 28;
	mov.b64 	%rd9400, {%r7045, %r7044};
	mov.b64 	{%r7046, %r7047}, %rd9376;
	shf.l.wrap.b32 	%r7048, %r7046, %r7047, 21;
	shf.l.wrap.b32 	%r7049, %r7047, %r7046, 21;
	mov.b64 	%rd9401, {%r7049, %r7048};
	mov.b64 	{%r7050, %r7051}, %rd9371;
	shf.l.wrap.b32 	%r7052, %r7050, %r7051, 15;
	shf.l.wrap.b32 	%r7053, %r7051, %r7050, 15;
	mov.b64 	%rd9402, {%r7053, %r7052};
	mov.b64 	{%r7054, %r7055}, %rd9365;
	shf.l.wrap.b32 	%r7056, %r7054, %r7055, 10;
	shf.l.wrap.b32 	%r7057, %r7055, %r7054, 10;
	mov.b64 	%rd9403, {%r7057, %r7056};
	mov.b64 	{%r7058, %r7059}, %rd9369;
	shf.l.wrap.b32 	%r7060, %r7058, %r7059, 6;
	shf.l.wrap.b32 	%r7061, %r7059, %r7058, 6;
	mov.b64 	%rd9404, {%r7061, %r7060};
	mov.b64 	{%r7062, %r7063}, %rd9360;
	shf.l.wrap.b32 	%r7064, %r7062, %r7063, 3;
	shf.l.wrap.b32 	%r7065, %r7063, %r7062, 3;
	mov.b64 	%rd9405, {%r7065, %r7064};
	mov.b64 	{%r7066, %r7067}, %rd9363;
	shf.l.wrap.b32 	%r7068, %r7066, %r7067, 1;
	shf.l.wrap.b32 	%r7069, %r7067, %r7066, 1;
	mov.b64 	%rd9406, {%r7069, %r7068};
	not.b64 	%rd9407, %rd9383;
	and.b64  	%rd9408, %rd9389, %rd9407;
	not.b64 	%rd9409, %rd9389;
	and.b64  	%rd9410, %rd9401, %rd9409;
	xor.b64  	%rd9411, %rd9410, %rd9383;
	not.b64 	%rd9412, %rd9401;
	and.b64  	%rd9413, %rd9395, %rd9412;
	xor.b64  	%rd9414, %rd9413, %rd9389;
	not.b64 	%rd9415, %rd9395;
	and.b64  	%rd9416, %rd9358, %rd9415;
	xor.b64  	%rd9417, %rd9416, %rd9401;
	not.b64 	%rd9418, %rd9358;
	and.b64  	%rd9419, %rd9383, %rd9418;
	xor.b64  	%rd9420, %rd9419, %rd9395;
	not.b64 	%rd9421, %rd9384;
	and.b64  	%rd9422, %rd9405, %rd9421;
	xor.b64  	%rd9423, %rd9422, %rd9400;
	not.b64 	%rd9424, %rd9405;
	and.b64  	%rd9425, %rd9398, %rd9424;
	xor.b64  	%rd9426, %rd9425, %rd9384;
	not.b64 	%rd9427, %rd9398;
	and.b64  	%rd9428, %rd9385, %rd9427;
	xor.b64  	%rd9429, %rd9428, %rd9405;
	not.b64 	%rd9430, %rd9385;
	and.b64  	%rd9431, %rd9400, %rd9430;
	xor.b64  	%rd9432, %rd9431, %rd9398;
	not.b64 	%rd9433, %rd9400;
	and.b64  	%rd9434, %rd9384, %rd9433;
	xor.b64  	%rd9435, %rd9434, %rd9385;
	not.b64 	%rd9436, %rd9404;
	and.b64  	%rd9437, %rd9390, %rd9436;
	xor.b64  	%rd9438, %rd9437, %rd9406;
	not.b64 	%rd9439, %rd9390;
	and.b64  	%rd9440, %rd9391, %rd9439;
	xor.b64  	%rd9441, %rd9440, %rd9404;
	not.b64 	%rd9442, %rd9391;
	and.b64  	%rd9443, %rd9387, %rd9442;
	xor.b64  	%rd9444, %rd9443, %rd9390;
	not.b64 	%rd9445, %rd9387;
	and.b64  	%rd9446, %rd9406, %rd9445;
	xor.b64  	%rd9447, %rd9446, %rd9391;
	not.b64 	%rd9448, %rd9406;
	and.b64  	%rd9449, %rd9404, %rd9448;
	xor.b64  	%rd9450, %rd9449, %rd9387;
	not.b64 	%rd9451, %rd9399;
	and.b64  	%rd9452, %rd9403, %rd9451;
	xor.b64  	%rd9453, %rd9452, %rd9394;
	not.b64 	%rd9454, %rd9403;
	and.b64  	%rd9455, %rd9402, %rd9454;
	xor.b64  	%rd9456, %rd9455, %rd9399;
	not.b64 	%rd9457, %rd9402;
	and.b64  	%rd9458, %rd9392, %rd9457;
	xor.b64  	%rd9459, %rd9458, %rd9403;
	not.b64 	%rd9460, %rd9392;
	and.b64  	%rd9461, %rd9394, %rd9460;
	xor.b64  	%rd9462, %rd9461, %rd9402;
	not.b64 	%rd9463, %rd9394;
	and.b64  	%rd9464, %rd9399, %rd9463;
	xor.b64  	%rd9465, %rd9464, %rd9392;
	not.b64 	%rd9466, %rd9397;
	and.b64  	%rd9467, %rd9386, %rd9466;
	xor.b64  	%rd9468, %rd9467, %rd9388;
	not.b64 	%rd9469, %rd9386;
	and.b64  	%rd9470, %rd9393, %rd9469;
	xor.b64  	%rd9471, %rd9470, %rd9397;
	not.b64 	%rd9472, %rd9393;
	and.b64  	%rd9473, %rd9396, %rd9472;
	xor.b64  	%rd9474, %rd9473, %rd9386;
	not.b64 	%rd9475, %rd9396;
	and.b64  	%rd9476, %rd9388, %rd9475;
	xor.b64  	%rd9477, %rd9476, %rd9393;
	not.b64 	%rd9478, %rd9388;
	and.b64  	%rd9479, %rd9397, %rd9478;
	xor.b64  	%rd9480, %rd9479, %rd9396;
	xor.b64  	%rd9481, %rd9358, %rd9408;
	xor.b64  	%rd9482, %rd9481, -9223372036854742903;
	xor.b64  	%rd9483, %rd9482, %rd9423;
	xor.b64  	%rd9484, %rd9483, %rd9438;
	xor.b64  	%rd9485, %rd9484, %rd9453;
	xor.b64  	%rd9486, %rd9485, %rd9468;
	xor.b64  	%rd9487, %rd9411, %rd9426;
	xor.b64  	%rd9488, %rd9487, %rd9441;
	xor.b64  	%rd9489, %rd9488, %rd9456;
	xor.b64  	%rd9490, %rd9489, %rd9471;
	xor.b64  	%rd9491, %rd9414, %rd9429;
	xor.b64  	%rd9492, %rd9491, %rd9444;
	xor.b64  	%rd9493, %rd9492, %rd9459;
	xor.b64  	%rd9494, %rd9493, %rd9474;
	xor.b64  	%rd9495, %rd9417, %rd9432;
	xor.b64  	%rd9496, %rd9495, %rd9447;
	xor.b64  	%rd9497, %rd9496, %rd9462;
	xor.b64  	%rd9498, %rd9497, %rd9477;
	xor.b64  	%rd9499, %rd9420, %rd9435;
	xor.b64  	%rd9500, %rd9499, %rd9450;
	xor.b64  	%rd9501, %rd9500, %rd9465;
	xor.b64  	%rd9502, %rd9501, %rd9480;
	mov.b64 	{%r7070, %r7071}, %rd9490;
	shf.l.wrap.b32 	%r7072, %r7070, %r7071, 1;
	shf.l.wrap.b32 	%r7073, %r7071, %r7070, 1;
	mov.b64 	%rd9503, {%r7073, %r7072};
	xor.b64  	%rd9504, %rd9503, %rd9502;
	mov.b64 	{%r7074, %r7075}, %rd9494;
	shf.l.wrap.b32 	%r7076, %r7074, %r7075, 1;
	shf.l.wrap.b32 	%r7077, %r7075, %r7074, 1;
	mov.b64 	%rd9505, {%r7077, %r7076};
	xor.b64  	%rd9506, %rd9505, %rd9486;
	mov.b64 	{%r7078, %r7079}, %rd9498;
	shf.l.wrap.b32 	%r7080, %r7078, %r7079, 1;
	shf.l.wrap.b32 	%r7081, %r7079, %r7078, 1;
	mov.b64 	%rd9507, {%r7081, %r7080};
	xor.b64  	%rd9508, %rd9507, %rd9490;
	mov.b64 	{%r7082, %r7083}, %rd9502;
	shf.l.wrap.b32 	%r7084, %r7082, %r7083, 1;
	shf.l.wrap.b32 	%r7085, %r7083, %r7082, 1;
	mov.b64 	%rd9509, {%r7085, %r7084};
	xor.b64  	%rd9510, %rd9509, %rd9494;
	mov.b64 	{%r7086, %r7087}, %rd9486;
	shf.l.wrap.b32 	%r7088, %r7086, %r7087, 1;
	shf.l.wrap.b32 	%r7089, %r7087, %r7086, 1;
	mov.b64 	%rd9511, {%r7089, %r7088};
	xor.b64  	%rd9512, %rd9511, %rd9498;
	xor.b64  	%rd9513, %rd9504, %rd9482;
	xor.b64  	%rd9514, %rd9504, %rd9423;
	xor.b64  	%rd9515, %rd9504, %rd9438;
	xor.b64  	%rd9516, %rd9504, %rd9453;
	xor.b64  	%rd9517, %rd9504, %rd9468;
	xor.b64  	%rd9518, %rd9506, %rd9411;
	xor.b64  	%rd9519, %rd9506, %rd9426;
	xor.b64  	%rd9520, %rd9506, %rd9441;
	xor.b64  	%rd9521, %rd9506, %rd9456;
	xor.b64  	%rd9522, %rd9506, %rd9471;
	xor.b64  	%rd9523, %rd9508, %rd9414;
	xor.b64  	%rd9524, %rd9508, %rd9429;
	xor.b64  	%rd9525, %rd9508, %rd9444;
	xor.b64  	%rd9526, %rd9508, %rd9459;
	xor.b64  	%rd9527, %rd9508, %rd9474;
	xor.b64  	%rd9528, %rd9510, %rd9417;
	xor.b64  	%rd9529, %rd9510, %rd9432;
	xor.b64  	%rd9530, %rd9510, %rd9447;
	xor.b64  	%rd9531, %rd9510, %rd9462;
	xor.b64  	%rd9532, %rd9510, %rd9477;
	xor.b64  	%rd9533, %rd9512, %rd9420;
	xor.b64  	%rd9534, %rd9512, %rd9435;
	xor.b64  	%rd9535, %rd9512, %rd9450;
	xor.b64  	%rd9536, %rd9512, %rd9465;
	xor.b64  	%rd9537, %rd9512, %rd9480;
	mov.b64 	{%r7090, %r7091}, %rd9519;
	shf.l.wrap.b32 	%r7092, %r7091, %r7090, 12;
	shf.l.wrap.b32 	%r7093, %r7090, %r7091, 12;
	mov.b64 	%rd9538, {%r7093, %r7092};
	mov.b64 	{%r7094, %r7095}, %rd9534;
	shf.l.wrap.b32 	%r7096, %r7094, %r7095, 20;
	shf.l.wrap.b32 	%r7097, %r7095, %r7094, 20;
	mov.b64 	%rd9539, {%r7097, %r7096};
	mov.b64 	{%r7098, %r7099}, %rd9527;
	shf.l.wrap.b32 	%r7100, %r7099, %r7098, 29;
	shf.l.wrap.b32 	%r7101, %r7098, %r7099, 29;
	mov.b64 	%rd9540, {%r7101, %r7100};
	mov.b64 	{%r7102, %r7103}, %rd9535;
	shf.l.wrap.b32 	%r7104, %r7103, %r7102, 7;
	shf.l.wrap.b32 	%r7105, %r7102, %r7103, 7;
	mov.b64 	%rd9541, {%r7105, %r7104};
	mov.b64 	{%r7106, %r7107}, %rd9517;
	shf.l.wrap.b32 	%r7108, %r7106, %r7107, 18;
	shf.l.wrap.b32 	%r7109, %r7107, %r7106, 18;
	mov.b64 	%rd9542, {%r7109, %r7108};
	mov.b64 	{%r7110, %r7111}, %rd9523;
	shf.l.wrap.b32 	%r7112, %r7111, %r7110, 30;
	shf.l.wrap.b32 	%r7113, %r7110, %r7111, 30;
	mov.b64 	%rd9543, {%r7113, %r7112};
	mov.b64 	{%r7114, %r7115}, %rd9525;
	shf.l.wrap.b32 	%r7116, %r7115, %r7114, 11;
	shf.l.wrap.b32 	%r7117, %r7114, %r7115, 11;
	mov.b64 	%rd9544, {%r7117, %r7116};
	mov.b64 	{%r7118, %r7119}, %rd9530;
	shf.l.wrap.b32 	%r7120, %r7118, %r7119, 25;
	shf.l.wrap.b32 	%r7121, %r7119, %r7118, 25;
	mov.b64 	%rd9545, {%r7121, %r7120};
	mov.b64 	{%r7122, %r7123}, %rd9536;
	shf.l.wrap.b32 	%r7124, %r7122, %r7123, 8;
	shf.l.wrap.b32 	%r7125, %r7123, %r7122, 8;
	mov.b64 	%rd9546, {%r7125, %r7124};
	mov.b64 	{%r7126, %r7127}, %rd9532;
	shf.l.wrap.b32 	%r7128, %r7127, %r7126, 24;
	shf.l.wrap.b32 	%r7129, %r7126, %r7127, 24;
	mov.b64 	%rd9547, {%r7129, %r7128};
	mov.b64 	{%r7130, %r7131}, %rd9516;
	shf.l.wrap.b32 	%r7132, %r7131, %r7130, 9;
	shf.l.wrap.b32 	%r7133, %r7130, %r7131, 9;
	mov.b64 	%rd9548, {%r7133, %r7132};
	mov.b64 	{%r7134, %r7135}, %rd9533;
	shf.l.wrap.b32 	%r7136, %r7134, %r7135, 27;
	shf.l.wrap.b32 	%r7137, %r7135, %r7134, 27;
	mov.b64 	%rd9549, {%r7137, %r7136};
	mov.b64 	{%r7138, %r7139}, %rd9537;
	shf.l.wrap.b32 	%r7140, %r7138, %r7139, 14;
	shf.l.wrap.b32 	%r7141, %r7139, %r7138, 14;
	mov.b64 	%rd9550, {%r7141, %r7140};
	mov.b64 	{%r7142, %r7143}, %rd9522;
	shf.l.wrap.b32 	%r7144, %r7142, %r7143, 2;
	shf.l.wrap.b32 	%r7145, %r7143, %r7142, 2;
	mov.b64 	%rd9551, {%r7145, %r7144};
	mov.b64 	{%r7146, %r7147}, %rd9529;
	shf.l.wrap.b32 	%r7148, %r7147, %r7146, 23;
	shf.l.wrap.b32 	%r7149, %r7146, %r7147, 23;
	mov.b64 	%rd9552, {%r7149, %r7148};
	mov.b64 	{%r7150, %r7151}, %rd9521;
	shf.l.wrap.b32 	%r7152, %r7151, %r7150, 13;
	shf.l.wrap.b32 	%r7153, %r7150, %r7151, 13;
	mov.b64 	%rd9553, {%r7153, %r7152};
	mov.b64 	{%r7154, %r7155}, %rd9514;
	shf.l.wrap.b32 	%r7156, %r7155, %r7154, 4;
	shf.l.wrap.b32 	%r7157, %r7154, %r7155, 4;
	mov.b64 	%rd9554, {%r7157, %r7156};
	mov.b64 	{%r7158, %r7159}, %rd9528;
	shf.l.wrap.b32 	%r7160, %r7158, %r7159, 28;
	shf.l.wrap.b32 	%r7161, %r7159, %r7158, 28;
	mov.b64 	%rd9555, {%r7161, %r7160};
	mov.b64 	{%r7162, %r7163}, %rd9531;
	shf.l.wrap.b32 	%r7164, %r7162, %r7163, 21;
	shf.l.wrap.b32 	%r7165, %r7163, %r7162, 21;
	mov.b64 	%rd9556, {%r7165, %r7164};
	mov.b64 	{%r7166, %r7167}, %rd9526;
	shf.l.wrap.b32 	%r7168, %r7166, %r7167, 15;
	shf.l.wrap.b32 	%r7169, %r7167, %r7166, 15;
	mov.b64 	%rd9557, {%r7169, %r7168};
	mov.b64 	{%r7170, %r7171}, %rd9520;
	shf.l.wrap.b32 	%r7172, %r7170, %r7171, 10;
	shf.l.wrap.b32 	%r7173, %r7171, %r7170, 10;
	mov.b64 	%rd9558, {%r7173, %r7172};
	mov.b64 	{%r7174, %r7175}, %rd9524;
	shf.l.wrap.b32 	%r7176, %r7174, %r7175, 6;
	shf.l.wrap.b32 	%r7177, %r7175, %r7174, 6;
	mov.b64 	%rd9559, {%r7177, %r7176};
	mov.b64 	{%r7178, %r7179}, %rd9515;
	shf.l.wrap.b32 	%r7180, %r7178, %r7179, 3;
	shf.l.wrap.b32 	%r7181, %r7179, %r7178, 3;
	mov.b64 	%rd9560, {%r7181, %r7180};
	mov.b64 	{%r7182, %r7183}, %rd9518;
	shf.l.wrap.b32 	%r7184, %r7182, %r7183, 1;
	shf.l.wrap.b32 	%r7185, %r7183, %r7182, 1;
	mov.b64 	%rd9561, {%r7185, %r7184};
	not.b64 	%rd9562, %rd9538;
	and.b64  	%rd9563, %rd9544, %rd9562;
	not.b64 	%rd9564, %rd9544;
	and.b64  	%rd9565, %rd9556, %rd9564;
	xor.b64  	%rd9566, %rd9565, %rd9538;
	not.b64 	%rd9567, %rd9556;
	and.b64  	%rd9568, %rd9550, %rd9567;
	xor.b64  	%rd9569, %rd9568, %rd9544;
	not.b64 	%rd9570, %rd9550;
	and.b64  	%rd9571, %rd9513, %rd9570;
	xor.b64  	%rd9572, %rd9571, %rd9556;
	not.b64 	%rd9573, %rd9513;
	and.b64  	%rd9574, %rd9538, %rd9573;
	xor.b64  	%rd9575, %rd9574, %rd9550;
	not.b64 	%rd9576, %rd9539;
	and.b64  	%rd9577, %rd9560, %rd9576;
	xor.b64  	%rd9578, %rd9577, %rd9555;
	not.b64 	%rd9579, %rd9560;
	and.b64  	%rd9580, %rd9553, %rd9579;
	xor.b64  	%rd9581, %rd9580, %rd9539;
	not.b64 	%rd9582, %rd9553;
	and.b64  	%rd9583, %rd9540, %rd9582;
	xor.b64  	%rd9584, %rd9583, %rd9560;
	not.b64 	%rd9585, %rd9540;
	and.b64  	%rd9586, %rd9555, %rd9585;
	xor.b64  	%rd9587, %rd9586, %rd9553;
	not.b64 	%rd9588, %rd9555;
	and.b64  	%rd9589, %rd9539, %rd9588;
	xor.b64  	%rd9590, %rd9589, %rd9540;
	not.b64 	%rd9591, %rd9559;
	and.b64  	%rd9592, %rd9545, %rd9591;
	xor.b64  	%rd9593, %rd9592, %rd9561;
	not.b64 	%rd9594, %rd9545;
	and.b64  	%rd9595, %rd9546, %rd9594;
	xor.b64  	%rd9596, %rd9595, %rd9559;
	not.b64 	%rd9597, %rd9546;
	and.b64  	%rd9598, %rd9542, %rd9597;
	xor.b64  	%rd9599, %rd9598, %rd9545;
	not.b64 	%rd9600, %rd9542;
	and.b64  	%rd9601, %rd9561, %rd9600;
	xor.b64  	%rd9602, %rd9601, %rd9546;
	not.b64 	%rd9603, %rd9561;
	and.b64  	%rd9604, %rd9559, %rd9603;
	xor.b64  	%rd9605, %rd9604, %rd9542;
	not.b64 	%rd9606, %rd9554;
	and.b64  	%rd9607, %rd9558, %rd9606;
	xor.b64  	%rd9608, %rd9607, %rd9549;
	not.b64 	%rd9609, %rd9558;
	and.b64  	%rd9610, %rd9557, %rd9609;
	xor.b64  	%rd9611, %rd9610, %rd9554;
	not.b64 	%rd9612, %rd9557;
	and.b64  	%rd9613, %rd9547, %rd9612;
	xor.b64  	%rd9614, %rd9613, %rd9558;
	not.b64 	%rd9615, %rd9547;
	and.b64  	%rd9616, %rd9549, %rd9615;
	xor.b64  	%rd9617, %rd9616, %rd9557;
	not.b64 	%rd9618, %rd9549;
	and.b64  	%rd9619, %rd9554, %rd9618;
	xor.b64  	%rd9620, %rd9619, %rd9547;
	not.b64 	%rd9621, %rd9552;
	and.b64  	%rd9622, %rd9541, %rd9621;
	xor.b64  	%rd9623, %rd9622, %rd9543;
	not.b64 	%rd9624, %rd9541;
	and.b64  	%rd9625, %rd9548, %rd9624;
	xor.b64  	%rd9626, %rd9625, %rd9552;
	not.b64 	%rd9627, %rd9548;
	and.b64  	%rd9628, %rd9551, %rd9627;
	xor.b64  	%rd9629, %rd9628, %rd9541;
	not.b64 	%rd9630, %rd9551;
	and.b64  	%rd9631, %rd9543, %rd9630;
	xor.b64  	%rd9632, %rd9631, %rd9548;
	not.b64 	%rd9633, %rd9543;
	and.b64  	%rd9634, %rd9552, %rd9633;
	xor.b64  	%rd9635, %rd9634, %rd9551;
	xor.b64  	%rd9636, %rd9513, %rd9563;
	xor.b64  	%rd9637, %rd9636, -9223372036854743037;
	xor.b64  	%rd9638, %rd9637, %rd9578;
	xor.b64  	%rd9639, %rd9638, %rd9593;
	xor.b64  	%rd9640, %rd9639, %rd9608;
	xor.b64  	%rd9641, %rd9640, %rd9623;
	xor.b64  	%rd9642, %rd9566, %rd9581;
	xor.b64  	%rd9643, %rd9642, %rd9596;
	xor.b64  	%rd9644, %rd9643, %rd9611;
	xor.b64  	%rd9645, %rd9644, %rd9626;
	xor.b64  	%rd9646, %rd9569, %rd9584;
	xor.b64  	%rd9647, %rd9646, %rd9599;
	xor.b64  	%rd9648, %rd9647, %rd9614;
	xor.b64  	%rd9649, %rd9648, %rd9629;
	xor.b64  	%rd9650, %rd9572, %rd9587;
	xor.b64  	%rd9651, %rd9650, %rd9602;
	xor.b64  	%rd9652, %rd9651, %rd9617;
	xor.b64  	%rd9653, %rd9652, %rd9632;
	xor.b64  	%rd9654, %rd9575, %rd9590;
	xor.b64  	%rd9655, %rd9654, %rd9605;
	xor.b64  	%rd9656, %rd9655, %rd9620;
	xor.b64  	%rd9657, %rd9656, %rd9635;
	mov.b64 	{%r7186, %r7187}, %rd9645;
	shf.l.wrap.b32 	%r7188, %r7186, %r7187, 1;
	shf.l.wrap.b32 	%r7189, %r7187, %r7186, 1;
	mov.b64 	%rd9658, {%r7189, %r7188};
	xor.b64  	%rd9659, %rd9658, %rd9657;
	mov.b64 	{%r7190, %r7191}, %rd9649;
	shf.l.wrap.b32 	%r7192, %r7190, %r7191, 1;
	shf.l.wrap.b32 	%r7193, %r7191, %r7190, 1;
	mov.b64 	%rd9660, {%r7193, %r7192};
	xor.b64  	%rd9661, %rd9660, %rd9641;
	mov.b64 	{%r7194, %r7195}, %rd9653;
	shf.l.wrap.b32 	%r7196, %r7194, %r7195, 1;
	shf.l.wrap.b32 	%r7197, %r7195, %r7194, 1;
	mov.b64 	%rd9662, {%r7197, %r7196};
	xor.b64  	%rd9663, %rd9662, %rd9645;
	mov.b64 	{%r7198, %r7199}, %rd9657;
	shf.l.wrap.b32 	%r7200, %r7198, %r7199, 1;
	shf.l.wrap.b32 	%r7201, %r7199, %r7198, 1;
	mov.b64 	%rd9664, {%r7201, %r7200};
	xor.b64  	%rd9665, %rd9664, %rd9649;
	mov.b64 	{%r7202, %r7203}, %rd9641;
	shf.l.wrap.b32 	%r7204, %r7202, %r7203, 1;
	shf.l.wrap.b32 	%r7205, %r7203, %r7202, 1;
	mov.b64 	%rd9666, {%r7205, %r7204};
	xor.b64  	%rd9667, %rd9666, %rd9653;
	xor.b64  	%rd9668, %rd9659, %rd9637;
	xor.b64  	%rd9669, %rd9659, %rd9578;
	xor.b64  	%rd9670, %rd9659, %rd9593;
	xor.b64  	%rd9671, %rd9659, %rd9608;
	xor.b64  	%rd9672, %rd9659, %rd9623;
	xor.b64  	%rd9673, %rd9661, %rd9566;
	xor.b64  	%rd9674, %rd9661, %rd9581;
	xor.b64  	%rd9675, %rd9661, %rd9596;
	xor.b64  	%rd9676, %rd9661, %rd9611;
	xor.b64  	%rd9677, %rd9661, %rd9626;
	xor.b64  	%rd9678, %rd9663, %rd9569;
	xor.b64  	%rd9679, %rd9663, %rd9584;
	xor.b64  	%rd9680, %rd9663, %rd9599;
	xor.b64  	%rd9681, %rd9663, %rd9614;
	xor.b64  	%rd9682, %rd9663, %rd9629;
	xor.b64  	%rd9683, %rd9665, %rd9572;
	xor.b64  	%rd9684, %rd9665, %rd9587;
	xor.b64  	%rd9685, %rd9665, %rd9602;
	xor.b64  	%rd9686, %rd9665, %rd9617;
	xor.b64  	%rd9687, %rd9665, %rd9632;
	xor.b64  	%rd9688, %rd9667, %rd9575;
	xor.b64  	%rd9689, %rd9667, %rd9590;
	xor.b64  	%rd9690, %rd9667, %rd9605;
	xor.b64  	%rd9691, %rd9667, %rd9620;
	xor.b64  	%rd9692, %rd9667, %rd9635;
	mov.b64 	{%r7206, %r7207}, %rd9674;
	shf.l.wrap.b32 	%r7208, %r7207, %r7206, 12;
	shf.l.wrap.b32 	%r7209, %r7206, %r7207, 12;
	mov.b64 	%rd9693, {%r7209, %r7208};
	mov.b64 	{%r7210, %r7211}, %rd9689;
	shf.l.wrap.b32 	%r7212, %r7210, %r7211, 20;
	shf.l.wrap.b32 	%r7213, %r7211, %r7210, 20;
	mov.b64 	%rd9694, {%r7213, %r7212};
	mov.b64 	{%r7214, %r7215}, %rd9682;
	shf.l.wrap.b32 	%r7216, %r7215, %r7214, 29;
	shf.l.wrap.b32 	%r7217, %r7214, %r7215, 29;
	mov.b64 	%rd9695, {%r7217, %r7216};
	mov.b64 	{%r7218, %r7219}, %rd9690;
	shf.l.wrap.b32 	%r7220, %r7219, %r7218, 7;
	shf.l.wrap.b32 	%r7221, %r7218, %r7219, 7;
	mov.b64 	%rd9696, {%r7221, %r7220};
	mov.b64 	{%r7222, %r7223}, %rd9672;
	shf.l.wrap.b32 	%r7224, %r7222, %r7223, 18;
	shf.l.wrap.b32 	%r7225, %r7223, %r7222, 18;
	mov.b64 	%rd9697, {%r7225, %r7224};
	mov.b64 	{%r7226, %r7227}, %rd9678;
	shf.l.wrap.b32 	%r7228, %r7227, %r7226, 30;
	shf.l.wrap.b32 	%r7229, %r7226, %r7227, 30;
	mov.b64 	%rd9698, {%r7229, %r7228};
	mov.b64 	{%r7230, %r7231}, %rd9680;
	shf.l.wrap.b32 	%r7232, %r7231, %r7230, 11;
	shf.l.wrap.b32 	%r7233, %r7230, %r7231, 11;
	mov.b64 	%rd9699, {%r7233, %r7232};
	mov.b64 	{%r7234, %r7235}, %rd9685;
	shf.l.wrap.b32 	%r7236, %r7234, %r7235, 25;
	shf.l.wrap.b32 	%r7237, %r7235, %r7234, 25;
	mov.b64 	%rd9700, {%r7237, %r7236};
	mov.b64 	{%r7238, %r7239}, %rd9691;
	shf.l.wrap.b32 	%r7240, %r7238, %r7239, 8;
	shf.l.wrap.b32 	%r7241, %r7239, %r7238, 8;
	mov.b64 	%rd9701, {%r7241, %r7240};
	mov.b64 	{%r7242, %r7243}, %rd9687;
	shf.l.wrap.b32 	%r7244, %r7243, %r7242, 24;
	shf.l.wrap.b32 	%r7245, %r7242, %r7243, 24;
	mov.b64 	%rd9702, {%r7245, %r7244};
	mov.b64 	{%r7246, %r7247}, %rd9671;
	shf.l.wrap.b32 	%r7248, %r7247, %r7246, 9;
	shf.l.wrap.b32 	%r7249, %r7246, %r7247, 9;
	mov.b64 	%rd9703, {%r7249, %r7248};
	mov.b64 	{%r7250, %r7251}, %rd9688;
	shf.l.wrap.b32 	%r7252, %r7250, %r7251, 27;
	shf.l.wrap.b32 	%r7253, %r7251, %r7250, 27;
	mov.b64 	%rd9704, {%r7253, %r7252};
	mov.b64 	{%r7254, %r7255}, %rd9692;
	shf.l.wrap.b32 	%r7256, %r7254, %r7255, 14;
	shf.l.wrap.b32 	%r7257, %r7255, %r7254, 14;
	mov.b64 	%rd9705, {%r7257, %r7256};
	mov.b64 	{%r7258, %r7259}, %rd9677;
	shf.l.wrap.b32 	%r7260, %r7258, %r7259, 2;
	shf.l.wrap.b32 	%r7261, %r7259, %r7258, 2;
	mov.b64 	%rd9706, {%r7261, %r7260};
	mov.b64 	{%r7262, %r7263}, %rd9684;
	shf.l.wrap.b32 	%r7264, %r7263, %r7262, 23;
	shf.l.wrap.b32 	%r7265, %r7262, %r7263, 23;
	mov.b64 	%rd9707, {%r7265, %r7264};
	mov.b64 	{%r7266, %r7267}, %rd9676;
	shf.l.wrap.b32 	%r7268, %r7267, %r7266, 13;
	shf.l.wrap.b32 	%r7269, %r7266, %r7267, 13;
	mov.b64 	%rd9708, {%r7269, %r7268};
	mov.b64 	{%r7270, %r7271}, %rd9669;
	shf.l.wrap.b32 	%r7272, %r7271, %r7270, 4;
	shf.l.wrap.b32 	%r7273, %r7270, %r7271, 4;
	mov.b64 	%rd9709, {%r7273, %r7272};
	mov.b64 	{%r7274, %r7275}, %rd9683;
	shf.l.wrap.b32 	%r7276, %r7274, %r7275, 28;
	shf.l.wrap.b32 	%r7277, %r7275, %r7274, 28;
	mov.b64 	%rd9710, {%r7277, %r7276};
	mov.b64 	{%r7278, %r7279}, %rd9686;
	shf.l.wrap.b32 	%r7280, %r7278, %r7279, 21;
	shf.l.wrap.b32 	%r7281, %r7279, %r7278, 21;
	mov.b64 	%rd9711, {%r7281, %r7280};
	mov.b64 	{%r7282, %r7283}, %rd9681;
	shf.l.wrap.b32 	%r7284, %r7282, %r7283, 15;
	shf.l.wrap.b32 	%r7285, %r7283, %r7282, 15;
	mov.b64 	%rd9712, {%r7285, %r7284};
	mov.b64 	{%r7286, %r7287}, %rd9675;
	shf.l.wrap.b32 	%r7288, %r7286, %r7287, 10;
	shf.l.wrap.b32 	%r7289, %r7287, %r7286, 10;
	mov.b64 	%rd9713, {%r7289, %r7288};
	mov.b64 	{%r7290, %r7291}, %rd9679;
	shf.l.wrap.b32 	%r7292, %r7290, %r7291, 6;
	shf.l.wrap.b32 	%r7293, %r7291, %r7290, 6;
	mov.b64 	%rd9714, {%r7293, %r7292};
	mov.b64 	{%r7294, %r7295}, %rd9670;
	shf.l.wrap.b32 	%r7296, %r7294, %r7295, 3;
	shf.l.wrap.b32 	%r7297, %r7295, %r7294, 3;
	mov.b64 	%rd9715, {%r7297, %r7296};
	mov.b64 	{%r7298, %r7299}, %rd9673;
	shf.l.wrap.b32 	%r7300, %r7298, %r7299, 1;
	shf.l.wrap.b32 	%r7301, %r7299, %r7298, 1;
	mov.b64 	%rd9716, {%r7301, %r7300};
	not.b64 	%rd9717, %rd9693;
	and.b64  	%rd9718, %rd9699, %rd9717;
	not.b64 	%rd9719, %rd9699;
	and.b64  	%rd9720, %rd9711, %rd9719;
	xor.b64  	%rd9721, %rd9720, %rd9693;
	not.b64 	%rd9722, %rd9711;
	and.b64  	%rd9723, %rd9705, %rd9722;
	xor.b64  	%rd9724, %rd9723, %rd9699;
	not.b64 	%rd9725, %rd9705;
	and.b64  	%rd9726, %rd9668, %rd9725;
	xor.b64  	%rd9727, %rd9726, %rd9711;
	not.b64 	%rd9728, %rd9668;
	and.b64  	%rd9729, %rd9693, %rd9728;
	xor.b64  	%rd9730, %rd9729, %rd9705;
	not.b64 	%rd9731, %rd9694;
	and.b64  	%rd9732, %rd9715, %rd9731;
	xor.b64  	%rd9733, %rd9732, %rd9710;
	not.b64 	%rd9734, %rd9715;
	and.b64  	%rd9735, %rd9708, %rd9734;
	xor.b64  	%rd9736, %rd9735, %rd9694;
	not.b64 	%rd9737, %rd9708;
	and.b64  	%rd9738, %rd9695, %rd9737;
	xor.b64  	%rd9739, %rd9738, %rd9715;
	not.b64 	%rd9740, %rd9695;
	and.b64  	%rd9741, %rd9710, %rd9740;
	xor.b64  	%rd9742, %rd9741, %rd9708;
	not.b64 	%rd9743, %rd9710;
	and.b64  	%rd9744, %rd9694, %rd9743;
	xor.b64  	%rd9745, %rd9744, %rd9695;
	not.b64 	%rd9746, %rd9714;
	and.b64  	%rd9747, %rd9700, %rd9746;
	xor.b64  	%rd9748, %rd9747, %rd9716;
	not.b64 	%rd9749, %rd9700;
	and.b64  	%rd9750, %rd9701, %rd9749;
	xor.b64  	%rd9751, %rd9750, %rd9714;
	not.b64 	%rd9752, %rd9701;
	and.b64  	%rd9753, %rd9697, %rd9752;
	xor.b64  	%rd9754, %rd9753, %rd9700;
	not.b64 	%rd9755, %rd9697;
	and.b64  	%rd9756, %rd9716, %rd9755;
	xor.b64  	%rd9757, %rd9756, %rd9701;
	not.b64 	%rd9758, %rd9716;
	and.b64  	%rd9759, %rd9714, %rd9758;
	xor.b64  	%rd9760, %rd9759, %rd9697;
	not.b64 	%rd9761, %rd9709;
	and.b64  	%rd9762, %rd9713, %rd9761;
	xor.b64  	%rd9763, %rd9762, %rd9704;
	not.b64 	%rd9764, %rd9713;
	and.b64  	%rd9765, %rd9712, %rd9764;
	xor.b64  	%rd9766, %rd9765, %rd9709;
	not.b64 	%rd9767, %rd9712;
	and.b64  	%rd9768, %rd9702, %rd9767;
	xor.b64  	%rd9769, %rd9768, %rd9713;
	not.b64 	%rd9770, %rd9702;
	and.b64  	%rd9771, %rd9704, %rd9770;
	xor.b64  	%rd9772, %rd9771, %rd9712;
	not.b64 	%rd9773, %rd9704;
	and.b64  	%rd9774, %rd9709, %rd9773;
	xor.b64  	%rd9775, %rd9774, %rd9702;
	not.b64 	%rd9776, %rd9707;
	and.b64  	%rd9777, %rd9696, %rd9776;
	xor.b64  	%rd9778, %rd9777, %rd9698;
	not.b64 	%rd9779, %rd9696;
	and.b64  	%rd9780, %rd9703, %rd9779;
	xor.b64  	%rd9781, %rd9780, %rd9707;
	not.b64 	%rd9782, %rd9703;
	and.b64  	%rd9783, %rd9706, %rd9782;
	xor.b64  	%rd9784, %rd9783, %rd9696;
	not.b64 	%rd9785, %rd9706;
	and.b64  	%rd9786, %rd9698, %rd9785;
	xor.b64  	%rd9787, %rd9786, %rd9703;
	not.b64 	%rd9788, %rd9698;
	and.b64  	%rd9789, %rd9707, %rd9788;
	xor.b64  	%rd9790, %rd9789, %rd9706;
	xor.b64  	%rd9791, %rd9668, %rd9718;
	xor.b64  	%rd9792, %rd9791, -9223372036854743038;
	xor.b64  	%rd9793, %rd9792, %rd9733;
	xor.b64  	%rd9794, %rd9793, %rd9748;
	xor.b64  	%rd9795, %rd9794, %rd9763;
	xor.b64  	%rd9796, %rd9795, %rd9778;
	xor.b64  	%rd9797, %rd9721, %rd9736;
	xor.b64  	%rd9798, %rd9797, %rd9751;
	xor.b64  	%rd9799, %rd9798, %rd9766;
	xor.b64  	%rd9800, %rd9799, %rd9781;
	xor.b64  	%rd9801, %rd9724, %rd9739;
	xor.b64  	%rd9802, %rd9801, %rd9754;
	xor.b64  	%rd9803, %rd9802, %rd9769;
	xor.b64  	%rd9804, %rd9803, %rd9784;
	xor.b64  	%rd9805, %rd9727, %rd9742;
	xor.b64  	%rd9806, %rd9805, %rd9757;
	xor.b64  	%rd9807, %rd9806, %rd9772;
	xor.b64  	%rd9808, %rd9807, %rd9787;
	xor.b64  	%rd9809, %rd9730, %rd9745;
	xor.b64  	%rd9810, %rd9809, %rd9760;
	xor.b64  	%rd9811, %rd9810, %rd9775;
	xor.b64  	%rd9812, %rd9811, %rd9790;
	mov.b64 	{%r7302, %r7303}, %rd9800;
	shf.l.wrap.b32 	%r7304, %r7302, %r7303, 1;
	shf.l.wrap.b32 	%r7305, %r7303, %r7302, 1;
	mov.b64 	%rd9813, {%r7305, %r7304};
	xor.b64  	%rd9814, %rd9813, %rd9812;
	mov.b64 	{%r7306, %r7307}, %rd9804;
	shf.l.wrap.b32 	%r7308, %r7306, %r7307, 1;
	shf.l.wrap.b32 	%r7309, %r7307, %r7306, 1;
	mov.b64 	%rd9815, {%r7309, %r7308};
	xor.b64  	%rd9816, %rd9815, %rd9796;
	mov.b64 	{%r7310, %r7311}, %rd9808;
	shf.l.wrap.b32 	%r7312, %r7310, %r7311, 1;
	shf.l.wrap.b32 	%r7313, %r7311, %r7310, 1;
	mov.b64 	%rd9817, {%r7313, %r7312};
	xor.b64  	%rd9818, %rd9817, %rd9800;
	mov.b64 	{%r7314, %r7315}, %rd9812;
	shf.l.wrap.b32 	%r7316, %r7314, %r7315, 1;
	shf.l.wrap.b32 	%r7317, %r7315, %r7314, 1;
	mov.b64 	%rd9819, {%r7317, %r7316};
	xor.b64  	%rd9820, %rd9819, %rd9804;
	mov.b64 	{%r7318, %r7319}, %rd9796;
	shf.l.wrap.b32 	%r7320, %r7318, %r7319, 1;
	shf.l.wrap.b32 	%r7321, %r7319, %r7318, 1;
	mov.b64 	%rd9821, {%r7321, %r7320};
	xor.b64  	%rd9822, %rd9821, %rd9808;
	xor.b64  	%rd9823, %rd9814, %rd9792;
	xor.b64  	%rd9824, %rd9814, %rd9733;
	xor.b64  	%rd9825, %rd9814, %rd9748;
	xor.b64  	%rd9826, %rd9814, %rd9763;
	xor.b64  	%rd9827, %rd9814, %rd9778;
	xor.b64  	%rd9828, %rd9816, %rd9721;
	xor.b64  	%rd9829, %rd9816, %rd9736;
	xor.b64  	%rd9830, %rd9816, %rd9751;
	xor.b64  	%rd9831, %rd9816, %rd9766;
	xor.b64  	%rd9832, %rd9816, %rd9781;
	xor.b64  	%rd9833, %rd9818, %rd9724;
	xor.b64  	%rd9834, %rd9818, %rd9739;
	xor.b64  	%rd9835, %rd9818, %rd9754;
	xor.b64  	%rd9836, %rd9818, %rd9769;
	xor.b64  	%rd9837, %rd9818, %rd9784;
	xor.b64  	%rd9838, %rd9820, %rd9727;
	xor.b64  	%rd9839, %rd9820, %rd9742;
	xor.b64  	%rd9840, %rd9820, %rd9757;
	xor.b64  	%rd9841, %rd9820, %rd9772;
	xor.b64  	%rd9842, %rd9820, %rd9787;
	xor.b64  	%rd9843, %rd9822, %rd9730;
	xor.b64  	%rd9844, %rd9822, %rd9745;
	xor.b64  	%rd9845, %rd9822, %rd9760;
	xor.b64  	%rd9846, %rd9822, %rd9775;
	xor.b64  	%rd9847, %rd9822, %rd9790;
	mov.b64 	{%r7322, %r7323}, %rd9829;
	shf.l.wrap.b32 	%r7324, %r7323, %r7322, 12;
	shf.l.wrap.b32 	%r7325, %r7322, %r7323, 12;
	mov.b64 	%rd9848, {%r7325, %r7324};
	mov.b64 	{%r7326, %r7327}, %rd9844;
	shf.l.wrap.b32 	%r7328, %r7326, %r7327, 20;
	shf.l.wrap.b32 	%r7329, %r7327, %r7326, 20;
	mov.b64 	%rd9849, {%r7329, %r7328};
	mov.b64 	{%r7330, %r7331}, %rd9837;
	shf.l.wrap.b32 	%r7332, %r7331, %r7330, 29;
	shf.l.wrap.b32 	%r7333, %r7330, %r7331, 29;
	mov.b64 	%rd9850, {%r7333, %r7332};
	mov.b64 	{%r7334, %r7335}, %rd9845;
	shf.l.wrap.b32 	%r7336, %r7335, %r7334, 7;
	shf.l.wrap.b32 	%r7337, %r7334, %r7335, 7;
	mov.b64 	%rd9851, {%r7337, %r7336};
	mov.b64 	{%r7338, %r7339}, %rd9827;
	shf.l.wrap.b32 	%r7340, %r7338, %r7339, 18;
	shf.l.wrap.b32 	%r7341, %r7339, %r7338, 18;
	mov.b64 	%rd9852, {%r7341, %r7340};
	mov.b64 	{%r7342, %r7343}, %rd9833;
	shf.l.wrap.b32 	%r7344, %r7343, %r7342, 30;
	shf.l.wrap.b32 	%r7345, %r7342, %r7343, 30;
	mov.b64 	%rd9853, {%r7345, %r7344};
	mov.b64 	{%r7346, %r7347}, %rd9835;
	shf.l.wrap.b32 	%r7348, %r7347, %r7346, 11;
	shf.l.wrap.b32 	%r7349, %r7346, %r7347, 11;
	mov.b64 	%rd9854, {%r7349, %r7348};
	mov.b64 	{%r7350, %r7351}, %rd9840;
	shf.l.wrap.b32 	%r7352, %r7350, %r7351, 25;
	shf.l.wrap.b32 	%r7353, %r7351, %r7350, 25;
	mov.b64 	%rd9855, {%r7353, %r7352};
	mov.b64 	{%r7354, %r7355}, %rd9846;
	shf.l.wrap.b32 	%r7356, %r7354, %r7355, 8;
	shf.l.wrap.b32 	%r7357, %r7355, %r7354, 8;
	mov.b64 	%rd9856, {%r7357, %r7356};
	mov.b64 	{%r7358, %r7359}, %rd9842;
	shf.l.wrap.b32 	%r7360, %r7359, %r7358, 24;
	shf.l.wrap.b32 	%r7361, %r7358, %r7359, 24;
	mov.b64 	%rd9857, {%r7361, %r7360};
	mov.b64 	{%r7362, %r7363}, %rd9826;
	shf.l.wrap.b32 	%r7364, %r7363, %r7362, 9;
	shf.l.wrap.b32 	%r7365, %r7362, %r7363, 9;
	mov.b64 	%rd9858, {%r7365, %r7364};
	mov.b64 	{%r7366, %r7367}, %rd9843;
	shf.l.wrap.b32 	%r7368, %r7366, %r7367, 27;
	shf.l.wrap.b32 	%r7369, %r7367, %r7366, 27;
	mov.b64 	%rd9859, {%r7369, %r7368};
	mov.b64 	{%r7370, %r7371}, %rd9847;
	shf.l.wrap.b32 	%r7372, %r7370, %r7371, 14;
	shf.l.wrap.b32 	%r7373, %r7371, %r7370, 14;
	mov.b64 	%rd9860, {%r7373, %r7372};
	mov.b64 	{%r7374, %r7375}, %rd9832;
	shf.l.wrap.b32 	%r7376, %r7374, %r7375, 2;
	shf.l.wrap.b32 	%r7377, %r7375, %r7374, 2;
	mov.b64 	%rd9861, {%r7377, %r7376};
	mov.b64 	{%r7378, %r7379}, %rd9839;
	shf.l.wrap.b32 	%r7380, %r7379, %r7378, 23;
	shf.l.wrap.b32 	%r7381, %r7378, %r7379, 23;
	mov.b64 	%rd9862, {%r7381, %r7380};
	mov.b64 	{%r7382, %r7383}, %rd9831;
	shf.l.wrap.b32 	%r7384, %r7383, %r7382, 13;
	shf.l.wrap.b32 	%r7385, %r7382, %r7383, 13;
	mov.b64 	%rd9863, {%r7385, %r7384};
	mov.b64 	{%r7386, %r7387}, %rd9824;
	shf.l.wrap.b32 	%r7388, %r7387, %r7386, 4;
	shf.l.wrap.b32 	%r7389, %r7386, %r7387, 4;
	mov.b64 	%rd9864, {%r7389, %r7388};
	mov.b64 	{%r7390, %r7391}, %rd9838;
	shf.l.wrap.b32 	%r7392, %r7390, %r7391, 28;
	shf.l.wrap.b32 	%r7393, %r7391, %r7390, 28;
	mov.b64 	%rd9865, {%r7393, %r7392};
	mov.b64 	{%r7394, %r7395}, %rd9841;
	shf.l.wrap.b32 	%r7396, %r7394, %r7395, 21;
	shf.l.wrap.b32 	%r7397, %r7395, %r7394, 21;
	mov.b64 	%rd9866, {%r7397, %r7396};
	mov.b64 	{%r7398, %r7399}, %rd9836;
	shf.l.wrap.b32 	%r7400, %r7398, %r7399, 15;
	shf.l.wrap.b32 	%r7401, %r7399, %r7398, 15;
	mov.b64 	%rd9867, {%r7401, %r7400};
	mov.b64 	{%r7402, %r7403}, %rd9830;
	shf.l.wrap.b32 	%r7404, %r7402, %r7403, 10;
	shf.l.wrap.b32 	%r7405, %r7403, %r7402, 10;
	mov.b64 	%rd9868, {%r7405, %r7404};
	mov.b64 	{%r7406, %r7407}, %rd9834;
	shf.l.wrap.b32 	%r7408, %r7406, %r7407, 6;
	shf.l.wrap.b32 	%r7409, %r7407, %r7406, 6;
	mov.b64 	%rd9869, {%r7409, %r7408};
	mov.b64 	{%r7410, %r7411}, %rd9825;
	shf.l.wrap.b32 	%r7412, %r7410, %r7411, 3;
	shf.l.wrap.b32 	%r7413, %r7411, %r7410, 3;
	mov.b64 	%rd9870, {%r7413, %r7412};
	mov.b64 	{%r7414, %r7415}, %rd9828;
	shf.l.wrap.b32 	%r7416, %r7414, %r7415, 1;
	shf.l.wrap.b32 	%r7417, %r7415, %r7414, 1;
	mov.b64 	%rd9871, {%r7417, %r7416};
	not.b64 	%rd9872, %rd9848;
	and.b64  	%rd9873, %rd9854, %rd9872;
	not.b64 	%rd9874, %rd9854;
	and.b64  	%rd9875, %rd9866, %rd9874;
	xor.b64  	%rd9876, %rd9875, %rd9848;
	not.b64 	%rd9877, %rd9866;
	and.b64  	%rd9878, %rd9860, %rd9877;
	xor.b64  	%rd9879, %rd9878, %rd9854;
	not.b64 	%rd9880, %rd9860;
	and.b64  	%rd9881, %rd9823, %rd9880;
	xor.b64  	%rd9882, %rd9881, %rd9866;
	not.b64 	%rd9883, %rd9823;
	and.b64  	%rd9884, %rd9848, %rd9883;
	xor.b64  	%rd9885, %rd9884, %rd9860;
	not.b64 	%rd9886, %rd9849;
	and.b64  	%rd9887, %rd9870, %rd9886;
	xor.b64  	%rd9888, %rd9887, %rd9865;
	not.b64 	%rd9889, %rd9870;
	and.b64  	%rd9890, %rd9863, %rd9889;
	xor.b64  	%rd9891, %rd9890, %rd9849;
	not.b64 	%rd9892, %rd9863;
	and.b64  	%rd9893, %rd9850, %rd9892;
	xor.b64  	%rd9894, %rd9893, %rd9870;
	not.b64 	%rd9895, %rd9850;
	and.b64  	%rd9896, %rd9865, %rd9895;
	xor.b64  	%rd9897, %rd9896, %rd9863;
	not.b64 	%rd9898, %rd9865;
	and.b64  	%rd9899, %rd9849, %rd9898;
	xor.b64  	%rd9900, %rd9899, %rd9850;
	not.b64 	%rd9901, %rd9869;
	and.b64  	%rd9902, %rd9855, %rd9901;
	xor.b64  	%rd9903, %rd9902, %rd9871;
	not.b64 	%rd9904, %rd9855;
	and.b64  	%rd9905, %rd9856, %rd9904;
	xor.b64  	%rd9906, %rd9905, %rd9869;
	not.b64 	%rd9907, %rd9856;
	and.b64  	%rd9908, %rd9852, %rd9907;
	xor.b64  	%rd9909, %rd9908, %rd9855;
	not.b64 	%rd9910, %rd9852;
	and.b64  	%rd9911, %rd9871, %rd9910;
	xor.b64  	%rd9912, %rd9911, %rd9856;
	not.b64 	%rd9913, %rd9871;
	and.b64  	%rd9914, %rd9869, %rd9913;
	xor.b64  	%rd9915, %rd9914, %rd9852;
	not.b64 	%rd9916, %rd9864;
	and.b64  	%rd9917, %rd9868, %rd9916;
	xor.b64  	%rd9918, %rd9917, %rd9859;
	not.b64 	%rd9919, %rd9868;
	and.b64  	%rd9920, %rd9867, %rd9919;
	xor.b64  	%rd9921, %rd9920, %rd9864;
	not.b64 	%rd9922, %rd9867;
	and.b64  	%rd9923, %rd9857, %rd9922;
	xor.b64  	%rd9924, %rd9923, %rd9868;
	not.b64 	%rd9925, %rd9857;
	and.b64  	%rd9926, %rd9859, %rd9925;
	xor.b64  	%rd9927, %rd9926, %rd9867;
	not.b64 	%rd9928, %rd9859;
	and.b64  	%rd9929, %rd9864, %rd9928;
	xor.b64  	%rd9930, %rd9929, %rd9857;
	not.b64 	%rd9931, %rd9862;
	and.b64  	%rd9932, %rd9851, %rd9931;
	xor.b64  	%rd9933, %rd9932, %rd9853;
	not.b64 	%rd9934, %rd9851;
	and.b64  	%rd9935, %rd9858, %rd9934;
	xor.b64  	%rd9936, %rd9935, %rd9862;
	not.b64 	%rd9937, %rd9858;
	and.b64  	%rd9938, %rd9861, %rd9937;
	xor.b64  	%rd9939, %rd9938, %rd9851;
	not.b64 	%rd9940, %rd9861;
	and.b64  	%rd9941, %rd9853, %rd9940;
	xor.b64  	%rd9942, %rd9941, %rd9858;
	not.b64 	%rd9943, %rd9853;
	and.b64  	%rd9944, %rd9862, %rd9943;
	xor.b64  	%rd9945, %rd9944, %rd9861;
	xor.b64  	%rd9946, %rd9823, %rd9873;
	xor.b64  	%rd9947, %rd9946, -9223372036854775680;
	xor.b64  	%rd9948, %rd9947, %rd9888;
	xor.b64  	%rd9949, %rd9948, %rd9903;
	xor.b64  	%rd9950, %rd9949, %rd9918;
	xor.b64  	%rd9951, %rd9950, %rd9933;
	xor.b64  	%rd9952, %rd9876, %rd9891;
	xor.b64  	%rd9953, %rd9952, %rd9906;
	xor.b64  	%rd9954, %rd9953, %rd9921;
	xor.b64  	%rd9955, %rd9954, %rd9936;
	xor.b64  	%rd9956, %rd9879, %rd9894;
	xor.b64  	%rd9957, %rd9956, %rd9909;
	xor.b64  	%rd9958, %rd9957, %rd9924;
	xor.b64  	%rd9959, %rd9958, %rd9939;
	xor.b64  	%rd9960, %rd9882, %rd9897;
	xor.b64  	%rd9961, %rd9960, %rd9912;
	xor.b64  	%rd9962, %rd9961, %rd9927;
	xor.b64  	%rd9963, %rd9962, %rd9942;
	xor.b64  	%rd9964, %rd9885, %rd9900;
	xor.b64  	%rd9965, %rd9964, %rd9915;
	xor.b64  	%rd9966, %rd9965, %rd9930;
	xor.b64  	%rd9967, %rd9966, %rd9945;
	mov.b64 	{%r7418, %r7419}, %rd9955;
	shf.l.wrap.b32 	%r7420, %r7418, %r7419, 1;
	shf.l.wrap.b32 	%r7421, %r7419, %r7418, 1;
	mov.b64 	%rd9968, {%r7421, %r7420};
	xor.b64  	%rd9969, %rd9968, %rd9967;
	mov.b64 	{%r7422, %r7423}, %rd9959;
	shf.l.wrap.b32 	%r7424, %r7422, %r7423, 1;
	shf.l.wrap.b32 	%r7425, %r7423, %r7422, 1;
	mov.b64 	%rd9970, {%r7425, %r7424};
	xor.b64  	%rd9971, %rd9970, %rd9951;
	mov.b64 	{%r7426, %r7427}, %rd9963;
	shf.l.wrap.b32 	%r7428, %r7426, %r7427, 1;
	shf.l.wrap.b32 	%r7429, %r7427, %r7426, 1;
	mov.b64 	%rd9972, {%r7429, %r7428};
	xor.b64  	%rd9973, %rd9972, %rd9955;
	mov.b64 	{%r7430, %r7431}, %rd9967;
	shf.l.wrap.b32 	%r7432, %r7430, %r7431, 1;
	shf.l.wrap.b32 	%r7433, %r7431, %r7430, 1;
	mov.b64 	%rd9974, {%r7433, %r7432};
	xor.b64  	%rd9975, %rd9974, %rd9959;
	mov.b64 	{%r7434, %r7435}, %rd9951;
	shf.l.wrap.b32 	%r7436, %r7434, %r7435, 1;
	shf.l.wrap.b32 	%r7437, %r7435, %r7434, 1;
	mov.b64 	%rd9976, {%r7437, %r7436};
	xor.b64  	%rd9977, %rd9976, %rd9963;
	xor.b64  	%rd9978, %rd9969, %rd9947;
	xor.b64  	%rd9979, %rd9969, %rd9888;
	xor.b64  	%rd9980, %rd9969, %rd9903;
	xor.b64  	%rd9981, %rd9969, %rd9918;
	xor.b64  	%rd9982, %rd9969, %rd9933;
	xor.b64  	%rd9983, %rd9971, %rd9876;
	xor.b64  	%rd9984, %rd9971, %rd9891;
	xor.b64  	%rd9985, %rd9971, %rd9906;
	xor.b64  	%rd9986, %rd9971, %rd9921;
	xor.b64  	%rd9987, %rd9971, %rd9936;
	xor.b64  	%rd9988, %rd9973, %rd9879;
	xor.b64  	%rd9989, %rd9973, %rd9894;
	xor.b64  	%rd9990, %rd9973, %rd9909;
	xor.b64  	%rd9991, %rd9973, %rd9924;
	xor.b64  	%rd9992, %rd9973, %rd9939;
	xor.b64  	%rd9993, %rd9975, %rd9882;
	xor.b64  	%rd9994, %rd9975, %rd9897;
	xor.b64  	%rd9995, %rd9975, %rd9912;
	xor.b64  	%rd9996, %rd9975, %rd9927;
	xor.b64  	%rd9997, %rd9975, %rd9942;
	xor.b64  	%rd9998, %rd9977, %rd9885;
	xor.b64  	%rd9999, %rd9977, %rd9900;
	xor.b64  	%rd10000, %rd9977, %rd9915;
	xor.b64  	%rd10001, %rd9977, %rd9930;
	xor.b64  	%rd10002, %rd9977, %rd9945;
	mov.b64 	{%r7438, %r7439}, %rd9984;
	shf.l.wrap.b32 	%r7440, %r7439, %r7438, 12;
	shf.l.wrap.b32 	%r7441, %r7438, %r7439, 12;
	mov.b64 	%rd10003, {%r7441, %r7440};
	mov.b64 	{%r7442, %r7443}, %rd9999;
	shf.l.wrap.b32 	%r7444, %r7442, %r7443, 20;
	shf.l.wrap.b32 	%r7445, %r7443, %r7442, 20;
	mov.b64 	%rd10004, {%r7445, %r7444};
	mov.b64 	{%r7446, %r7447}, %rd9992;
	shf.l.wrap.b32 	%r7448, %r7447, %r7446, 29;
	shf.l.wrap.b32 	%r7449, %r7446, %r7447, 29;
	mov.b64 	%rd10005, {%r7449, %r7448};
	mov.b64 	{%r7450, %r7451}, %rd10000;
	shf.l.wrap.b32 	%r7452, %r7451, %r7450, 7;
	shf.l.wrap.b32 	%r7453, %r7450, %r7451, 7;
	mov.b64 	%rd10006, {%r7453, %r7452};
	mov.b64 	{%r7454, %r7455}, %rd9982;
	shf.l.wrap.b32 	%r7456, %r7454, %r7455, 18;
	shf.l.wrap.b32 	%r7457, %r7455, %r7454, 18;
	mov.b64 	%rd10007, {%r7457, %r7456};
	mov.b64 	{%r7458, %r7459}, %rd9988;
	shf.l.wrap.b32 	%r7460, %r7459, %r7458, 30;
	shf.l.wrap.b32 	%r7461, %r7458, %r7459, 30;
	mov.b64 	%rd10008, {%r7461, %r7460};
	mov.b64 	{%r7462, %r7463}, %rd9990;
	shf.l.wrap.b32 	%r7464, %r7463, %r7462, 11;
	shf.l.wrap.b32 	%r7465, %r7462, %r7463, 11;
	mov.b64 	%rd10009, {%r7465, %r7464};
	mov.b64 	{%r7466, %r7467}, %rd9995;
	shf.l.wrap.b32 	%r7468, %r7466, %r7467, 25;
	shf.l.wrap.b32 	%r7469, %r7467, %r7466, 25;
	mov.b64 	%rd10010, {%r7469, %r7468};
	mov.b64 	{%r7470, %r7471}, %rd10001;
	shf.l.wrap.b32 	%r7472, %r7470, %r7471, 8;
	shf.l.wrap.b32 	%r7473, %r7471, %r7470, 8;
	mov.b64 	%rd10011, {%r7473, %r7472};
	mov.b64 	{%r7474, %r7475}, %rd9997;
	shf.l.wrap.b32 	%r7476, %r7475, %r7474, 24;
	shf.l.wrap.b32 	%r7477, %r7474, %r7475, 24;
	mov.b64 	%rd10012, {%r7477, %r7476};
	mov.b64 	{%r7478, %r7479}, %rd9981;
	shf.l.wrap.b32 	%r7480, %r7479, %r7478, 9;
	shf.l.wrap.b32 	%r7481, %r7478, %r7479, 9;
	mov.b64 	%rd10013, {%r7481, %r7480};
	mov.b64 	{%r7482, %r7483}, %rd9998;
	shf.l.wrap.b32 	%r7484, %r7482, %r7483, 27;
	shf.l.wrap.b32 	%r7485, %r7483, %r7482, 27;
	mov.b64 	%rd10014, {%r7485, %r7484};
	mov.b64 	{%r7486, %r7487}, %rd10002;
	shf.l.wrap.b32 	%r7488, %r7486, %r7487, 14;
	shf.l.wrap.b32 	%r7489, %r7487, %r7486, 14;
	mov.b64 	%rd10015, {%r7489, %r7488};
	mov.b64 	{%r7490, %r7491}, %rd9987;
	shf.l.wrap.b32 	%r7492, %r7490, %r7491, 2;
	shf.l.wrap.b32 	%r7493, %r7491, %r7490, 2;
	mov.b64 	%rd10016, {%r7493, %r7492};
	mov.b64 	{%r7494, %r7495}, %rd9994;
	shf.l.wrap.b32 	%r7496, %r7495, %r7494, 23;
	shf.l.wrap.b32 	%r7497, %r7494, %r7495, 23;
	mov.b64 	%rd10017, {%r7497, %r7496};
	mov.b64 	{%r7498, %r7499}, %rd9986;
	shf.l.wrap.b32 	%r7500, %r7499, %r7498, 13;
	shf.l.wrap.b32 	%r7501, %r7498, %r7499, 13;
	mov.b64 	%rd10018, {%r7501, %r7500};
	mov.b64 	{%r7502, %r7503}, %rd9979;
	shf.l.wrap.b32 	%r7504, %r7503, %r7502, 4;
	shf.l.wrap.b32 	%r7505, %r7502, %r7503, 4;
	mov.b64 	%rd10019, {%r7505, %r7504};
	mov.b64 	{%r7506, %r7507}, %rd9993;
	shf.l.wrap.b32 	%r7508, %r7506, %r7507, 28;
	shf.l.wrap.b32 	%r7509, %r7507, %r7506, 28;
	mov.b64 	%rd10020, {%r7509, %r7508};
	mov.b64 	{%r7510, %r7511}, %rd9996;
	shf.l.wrap.b32 	%r7512, %r7510, %r7511, 21;
	shf.l.wrap.b32 	%r7513, %r7511, %r7510, 21;
	mov.b64 	%rd10021, {%r7513, %r7512};
	mov.b64 	{%r7514, %r7515}, %rd9991;
	shf.l.wrap.b32 	%r7516, %r7514, %r7515, 15;
	shf.l.wrap.b32 	%r7517, %r7515, %r7514, 15;
	mov.b64 	%rd10022, {%r7517, %r7516};
	mov.b64 	{%r7518, %r7519}, %rd9985;
	shf.l.wrap.b32 	%r7520, %r7518, %r7519, 10;
	shf.l.wrap.b32 	%r7521, %r7519, %r7518, 10;
	mov.b64 	%rd10023, {%r7521, %r7520};
	mov.b64 	{%r7522, %r7523}, %rd9989;
	shf.l.wrap.b32 	%r7524, %r7522, %r7523, 6;
	shf.l.wrap.b32 	%r7525, %r7523, %r7522, 6;
	mov.b64 	%rd10024, {%r7525, %r7524};
	mov.b64 	{%r7526, %r7527}, %rd9980;
	shf.l.wrap.b32 	%r7528, %r7526, %r7527, 3;
	shf.l.wrap.b32 	%r7529, %r7527, %r7526, 3;
	mov.b64 	%rd10025, {%r7529, %r7528};
	mov.b64 	{%r7530, %r7531}, %rd9983;
	shf.l.wrap.b32 	%r7532, %r7530, %r7531, 1;
	shf.l.wrap.b32 	%r7533, %r7531, %r7530, 1;
	mov.b64 	%rd10026, {%r7533, %r7532};
	not.b64 	%rd10027, %rd10003;
	and.b64  	%rd10028, %rd10009, %rd10027;
	not.b64 	%rd10029, %rd10009;
	and.b64  	%rd10030, %rd10021, %rd10029;
	xor.b64  	%rd10031, %rd10030, %rd10003;
	not.b64 	%rd10032, %rd10021;
	and.b64  	%rd10033, %rd10015, %rd10032;
	xor.b64  	%rd10034, %rd10033, %rd10009;
	not.b64 	%rd10035, %rd10015;
	and.b64  	%rd10036, %rd9978, %rd10035;
	xor.b64  	%rd10037, %rd10036, %rd10021;
	not.b64 	%rd10038, %rd9978;
	and.b64  	%rd10039, %rd10003, %rd10038;
	xor.b64  	%rd10040, %rd10039, %rd10015;
	not.b64 	%rd10041, %rd10004;
	and.b64  	%rd10042, %rd10025, %rd10041;
	xor.b64  	%rd10043, %rd10042, %rd10020;
	not.b64 	%rd10044, %rd10025;
	and.b64  	%rd10045, %rd10018, %rd10044;
	xor.b64  	%rd10046, %rd10045, %rd10004;
	not.b64 	%rd10047, %rd10018;
	and.b64  	%rd10048, %rd10005, %rd10047;
	xor.b64  	%rd10049, %rd10048, %rd10025;
	not.b64 	%rd10050, %rd10005;
	and.b64  	%rd10051, %rd10020, %rd10050;
	xor.b64  	%rd10052, %rd10051, %rd10018;
	not.b64 	%rd10053, %rd10020;
	and.b64  	%rd10054, %rd10004, %rd10053;
	xor.b64  	%rd10055, %rd10054, %rd10005;
	not.b64 	%rd10056, %rd10024;
	and.b64  	%rd10057, %rd10010, %rd10056;
	xor.b64  	%rd10058, %rd10057, %rd10026;
	not.b64 	%rd10059, %rd10010;
	and.b64  	%rd10060, %rd10011, %rd10059;
	xor.b64  	%rd10061, %rd10060, %rd10024;
	not.b64 	%rd10062, %rd10011;
	and.b64  	%rd10063, %rd10007, %rd10062;
	xor.b64  	%rd10064, %rd10063, %rd10010;
	not.b64 	%rd10065, %rd10007;
	and.b64  	%rd10066, %rd10026, %rd10065;
	xor.b64  	%rd10067, %rd10066, %rd10011;
	not.b64 	%rd10068, %rd10026;
	and.b64  	%rd10069, %rd10024, %rd10068;
	xor.b64  	%rd10070, %rd10069, %rd10007;
	not.b64 	%rd10071, %rd10019;
	and.b64  	%rd10072, %rd10023, %rd10071;
	xor.b64  	%rd10073, %rd10072, %rd10014;
	not.b64 	%rd10074, %rd10023;
	and.b64  	%rd10075, %rd10022, %rd10074;
	xor.b64  	%rd10076, %rd10075, %rd10019;
	not.b64 	%rd10077, %rd10022;
	and.b64  	%rd10078, %rd10012, %rd10077;
	xor.b64  	%rd10079, %rd10078, %rd10023;
	not.b64 	%rd10080, %rd10012;
	and.b64  	%rd10081, %rd10014, %rd10080;
	xor.b64  	%rd10082, %rd10081, %rd10022;
	not.b64 	%rd10083, %rd10014;
	and.b64  	%rd10084, %rd10019, %rd10083;
	xor.b64  	%rd10085, %rd10084, %rd10012;
	not.b64 	%rd10086, %rd10017;
	and.b64  	%rd10087, %rd10006, %rd10086;
	xor.b64  	%rd10088, %rd10087, %rd10008;
	not.b64 	%rd10089, %rd10006;
	and.b64  	%rd10090, %rd10013, %rd10089;
	xor.b64  	%rd10091, %rd10090, %rd10017;
	not.b64 	%rd10092, %rd10013;
	and.b64  	%rd10093, %rd10016, %rd10092;
	xor.b64  	%rd10094, %rd10093, %rd10006;
	not.b64 	%rd10095, %rd10016;
	and.b64  	%rd10096, %rd10008, %rd10095;
	xor.b64  	%rd10097, %rd10096, %rd10013;
	not.b64 	%rd10098, %rd10008;
	and.b64  	%rd10099, %rd10017, %rd10098;
	xor.b64  	%rd10100, %rd10099, %rd10016;
	xor.b64  	%rd10101, %rd9978, %rd10028;
	xor.b64  	%rd10102, %rd10101, 32778;
	xor.b64  	%rd10103, %rd10102, %rd10043;
	xor.b64  	%rd10104, %rd10103, %rd10058;
	xor.b64  	%rd10105, %rd10104, %rd10073;
	xor.b64  	%rd10106, %rd10105, %rd10088;
	xor.b64  	%rd10107, %rd10031, %rd10046;
	xor.b64  	%rd10108, %rd10107, %rd10061;
	xor.b64  	%rd10109, %rd10108, %rd10076;
	xor.b64  	%rd10110, %rd10109, %rd10091;
	xor.b64  	%rd10111, %rd10034, %rd10049;
	xor.b64  	%rd10112, %rd10111, %rd10064;
	xor.b64  	%rd10113, %rd10112, %rd10079;
	xor.b64  	%rd10114, %rd10113, %rd10094;
	xor.b64  	%rd10115, %rd10037, %rd10052;
	xor.b64  	%rd10116, %rd10115, %rd10067;
	xor.b64  	%rd10117, %rd10116, %rd10082;
	xor.b64  	%rd10118, %rd10117, %rd10097;
	xor.b64  	%rd10119, %rd10040, %rd10055;
	xor.b64  	%rd10120, %rd10119, %rd10070;
	xor.b64  	%rd10121, %rd10120, %rd10085;
	xor.b64  	%rd10122, %rd10121, %rd10100;
	mov.b64 	{%r7534, %r7535}, %rd10110;
	shf.l.wrap.b32 	%r7536, %r7534, %r7535, 1;
	shf.l.wrap.b32 	%r7537, %r7535, %r7534, 1;
	mov.b64 	%rd10123, {%r7537, %r7536};
	xor.b64  	%rd10124, %rd10123, %rd10122;
	mov.b64 	{%r7538, %r7539}, %rd10114;
	shf.l.wrap.b32 	%r7540, %r7538, %r7539, 1;
	shf.l.wrap.b32 	%r7541, %r7539, %r7538, 1;
	mov.b64 	%rd10125, {%r7541, %r7540};
	xor.b64  	%rd10126, %rd10125, %rd10106;
	mov.b64 	{%r7542, %r7543}, %rd10118;
	shf.l.wrap.b32 	%r7544, %r7542, %r7543, 1;
	shf.l.wrap.b32 	%r7545, %r7543, %r7542, 1;
	mov.b64 	%rd10127, {%r7545, %r7544};
	xor.b64  	%rd10128, %rd10127, %rd10110;
	mov.b64 	{%r7546, %r7547}, %rd10122;
	shf.l.wrap.b32 	%r7548, %r7546, %r7547, 1;
	shf.l.wrap.b32 	%r7549, %r7547, %r7546, 1;
	mov.b64 	%rd10129, {%r7549, %r7548};
	xor.b64  	%rd10130, %rd10129, %rd10114;
	mov.b64 	{%r7550, %r7551}, %rd10106;
	shf.l.wrap.b32 	%r7552, %r7550, %r7551, 1;
	shf.l.wrap.b32 	%r7553, %r7551, %r7550, 1;
	mov.b64 	%rd10131, {%r7553, %r7552};
	xor.b64  	%rd10132, %rd10131, %rd10118;
	xor.b64  	%rd10133, %rd10124, %rd10102;
	xor.b64  	%rd10134, %rd10124, %rd10043;
	xor.b64  	%rd10135, %rd10124, %rd10058;
	xor.b64  	%rd10136, %rd10124, %rd10073;
	xor.b64  	%rd10137, %rd10124, %rd10088;
	xor.b64  	%rd10138, %rd10126, %rd10031;
	xor.b64  	%rd10139, %rd10126, %rd10046;
	xor.b64  	%rd10140, %rd10126, %rd10061;
	xor.b64  	%rd10141, %rd10126, %rd10076;
	xor.b64  	%rd10142, %rd10126, %rd10091;
	xor.b64  	%rd10143, %rd10128, %rd10034;
	xor.b64  	%rd10144, %rd10128, %rd10049;
	xor.b64  	%rd10145, %rd10128, %rd10064;
	xor.b64  	%rd10146, %rd10128, %rd10079;
	xor.b64  	%rd10147, %rd10128, %rd10094;
	xor.b64  	%rd10148, %rd10130, %rd10037;
	xor.b64  	%rd10149, %rd10130, %rd10052;
	xor.b64  	%rd10150, %rd10130, %rd10067;
	xor.b64  	%rd10151, %rd10130, %rd10082;
	xor.b64  	%rd10152, %rd10130, %rd10097;
	xor.b64  	%rd10153, %rd10132, %rd10040;
	xor.b64  	%rd10154, %rd10132, %rd10055;
	xor.b64  	%rd10155, %rd10132, %rd10070;
	xor.b64  	%rd10156, %rd10132, %rd10085;
	xor.b64  	%rd10157, %rd10132, %rd10100;
	mov.b64 	{%r7554, %r7555}, %rd10139;
	shf.l.wrap.b32 	%r7556, %r7555, %r7554, 12;
	shf.l.wrap.b32 	%r7557, %r7554, %r7555, 12;
	mov.b64 	%rd10158, {%r7557, %r7556};
	mov.b64 	{%r7558, %r7559}, %rd10154;
	shf.l.wrap.b32 	%r7560, %r7558, %r7559, 20;
	shf.l.wrap.b32 	%r7561, %r7559, %r7558, 20;
	mov.b64 	%rd10159, {%r7561, %r7560};
	mov.b64 	{%r7562, %r7563}, %rd10147;
	shf.l.wrap.b32 	%r7564, %r7563, %r7562, 29;
	shf.l.wrap.b32 	%r7565, %r7562, %r7563, 29;
	mov.b64 	%rd10160, {%r7565, %r7564};
	mov.b64 	{%r7566, %r7567}, %rd10155;
	shf.l.wrap.b32 	%r7568, %r7567, %r7566, 7;
	shf.l.wrap.b32 	%r7569, %r7566, %r7567, 7;
	mov.b64 	%rd10161, {%r7569, %r7568};
	mov.b64 	{%r7570, %r7571}, %rd10137;
	shf.l.wrap.b32 	%r7572, %r7570, %r7571, 18;
	shf.l.wrap.b32 	%r7573, %r7571, %r7570, 18;
	mov.b64 	%rd10162, {%r7573, %r7572};
	mov.b64 	{%r7574, %r7575}, %rd10143;
	shf.l.wrap.b32 	%r7576, %r7575, %r7574, 30;
	shf.l.wrap.b32 	%r7577, %r7574, %r7575, 30;
	mov.b64 	%rd10163, {%r7577, %r7576};
	mov.b64 	{%r7578, %r7579}, %rd10145;
	shf.l.wrap.b32 	%r7580, %r7579, %r7578, 11;
	shf.l.wrap.b32 	%r7581, %r7578, %r7579, 11;
	mov.b64 	%rd10164, {%r7581, %r7580};
	mov.b64 	{%r7582, %r7583}, %rd10150;
	shf.l.wrap.b32 	%r7584, %r7582, %r7583, 25;
	shf.l.wrap.b32 	%r7585, %r7583, %r7582, 25;
	mov.b64 	%rd10165, {%r7585, %r7584};
	mov.b64 	{%r7586, %r7587}, %rd10156;
	shf.l.wrap.b32 	%r7588, %r7586, %r7587, 8;
	shf.l.wrap.b32 	%r7589, %r7587, %r7586, 8;
	mov.b64 	%rd10166, {%r7589, %r7588};
	mov.b64 	{%r7590, %r7591}, %rd10152;
	shf.l.wrap.b32 	%r7592, %r7591, %r7590, 24;
	shf.l.wrap.b32 	%r7593, %r7590, %r7591, 24;
	mov.b64 	%rd10167, {%r7593, %r7592};
	mov.b64 	{%r7594, %r7595}, %rd10136;
	shf.l.wrap.b32 	%r7596, %r7595, %r7594, 9;
	shf.l.wrap.b32 	%r7597, %r7594, %r7595, 9;
	mov.b64 	%rd10168, {%r7597, %r7596};
	mov.b64 	{%r7598, %r7599}, %rd10153;
	shf.l.wrap.b32 	%r7600, %r7598, %r7599, 27;
	shf.l.wrap.b32 	%r7601, %r7599, %r7598, 27;
	mov.b64 	%rd10169, {%r7601, %r7600};
	mov.b64 	{%r7602, %r7603}, %rd10157;
	shf.l.wrap.b32 	%r7604, %r7602, %r7603, 14;
	shf.l.wrap.b32 	%r7605, %r7603, %r7602, 14;
	mov.b64 	%rd10170, {%r7605, %r7604};
	mov.b64 	{%r7606, %r7607}, %rd10142;
	shf.l.wrap.b32 	%r7608, %r7606, %r7607, 2;
	shf.l.wrap.b32 	%r7609, %r7607, %r7606, 2;
	mov.b64 	%rd10171, {%r7609, %r7608};
	mov.b64 	{%r7610, %r7611}, %rd10149;
	shf.l.wrap.b32 	%r7612, %r7611, %r7610, 23;
	shf.l.wrap.b32 	%r7613, %r7610, %r7611, 23;
	mov.b64 	%rd10172, {%r7613, %r7612};
	mov.b64 	{%r7614, %r7615}, %rd10141;
	shf.l.wrap.b32 	%r7616, %r7615, %r7614, 13;
	shf.l.wrap.b32 	%r7617, %r7614, %r7615, 13;
	mov.b64 	%rd10173, {%r7617, %r7616};
	mov.b64 	{%r7618, %r7619}, %rd10134;
	shf.l.wrap.b32 	%r7620, %r7619, %r7618, 4;
	shf.l.wrap.b32 	%r7621, %r7618, %r7619, 4;
	mov.b64 	%rd10174, {%r7621, %r7620};
	mov.b64 	{%r7622, %r7623}, %rd10148;
	shf.l.wrap.b32 	%r7624, %r7622, %r7623, 28;
	shf.l.wrap.b32 	%r7625, %r7623, %r7622, 28;
	mov.b64 	%rd10175, {%r7625, %r7624};
	mov.b64 	{%r7626, %r7627}, %rd10151;
	shf.l.wrap.b32 	%r7628, %r7626, %r7627, 21;
	shf.l.wrap.b32 	%r7629, %r7627, %r7626, 21;
	mov.b64 	%rd10176, {%r7629, %r7628};
	mov.b64 	{%r7630, %r7631}, %rd10146;
	shf.l.wrap.b32 	%r7632, %r7630, %r7631, 15;
	shf.l.wrap.b32 	%r7633, %r7631, %r7630, 15;
	mov.b64 	%rd10177, {%r7633, %r7632};
	mov.b64 	{%r7634, %r7635}, %rd10140;
	shf.l.wrap.b32 	%r7636, %r7634, %r7635, 10;
	shf.l.wrap.b32 	%r7637, %r7635, %r7634, 10;
	mov.b64 	%rd10178, {%r7637, %r7636};
	mov.b64 	{%r7638, %r7639}, %rd10144;
	shf.l.wrap.b32 	%r7640, %r7638, %r7639, 6;
	shf.l.wrap.b32 	%r7641, %r7639, %r7638, 6;
	mov.b64 	%rd10179, {%r7641, %r7640};
	mov.b64 	{%r7642, %r7643}, %rd10135;
	shf.l.wrap.b32 	%r7644, %r7642, %r7643, 3;
	shf.l.wrap.b32 	%r7645, %r7643, %r7642, 3;
	mov.b64 	%rd10180, {%r7645, %r7644};
	mov.b64 	{%r7646, %r7647}, %rd10138;
	shf.l.wrap.b32 	%r7648, %r7646, %r7647, 1;
	shf.l.wrap.b32 	%r7649, %r7647, %r7646, 1;
	mov.b64 	%rd10181, {%r7649, %r7648};
	not.b64 	%rd10182, %rd10158;
	and.b64  	%rd10183, %rd10164, %rd10182;
	not.b64 	%rd10184, %rd10164;
	and.b64  	%rd10185, %rd10176, %rd10184;
	xor.b64  	%rd10186, %rd10185, %rd10158;
	not.b64 	%rd10187, %rd10176;
	and.b64  	%rd10188, %rd10170, %rd10187;
	xor.b64  	%rd10189, %rd10188, %rd10164;
	not.b64 	%rd10190, %rd10170;
	and.b64  	%rd10191, %rd10133, %rd10190;
	xor.b64  	%rd10192, %rd10191, %rd10176;
	not.b64 	%rd10193, %rd10133;
	and.b64  	%rd10194, %rd10158, %rd10193;
	xor.b64  	%rd10195, %rd10194, %rd10170;
	not.b64 	%rd10196, %rd10159;
	and.b64  	%rd10197, %rd10180, %rd10196;
	xor.b64  	%rd10198, %rd10197, %rd10175;
	not.b64 	%rd10199, %rd10180;
	and.b64  	%rd10200, %rd10173, %rd10199;
	xor.b64  	%rd10201, %rd10200, %rd10159;
	not.b64 	%rd10202, %rd10173;
	and.b64  	%rd10203, %rd10160, %rd10202;
	xor.b64  	%rd10204, %rd10203, %rd10180;
	not.b64 	%rd10205, %rd10160;
	and.b64  	%rd10206, %rd10175, %rd10205;
	xor.b64  	%rd10207, %rd10206, %rd10173;
	not.b64 	%rd10208, %rd10175;
	and.b64  	%rd10209, %rd10159, %rd10208;
	xor.b64  	%rd10210, %rd10209, %rd10160;
	not.b64 	%rd10211, %rd10179;
	and.b64  	%rd10212, %rd10165, %rd10211;
	xor.b64  	%rd10213, %rd10212, %rd10181;
	not.b64 	%rd10214, %rd10165;
	and.b64  	%rd10215, %rd10166, %rd10214;
	xor.b64  	%rd10216, %rd10215, %rd10179;
	not.b64 	%rd10217, %rd10166;
	and.b64  	%rd10218, %rd10162, %rd10217;
	xor.b64  	%rd10219, %rd10218, %rd10165;
	not.b64 	%rd10220, %rd10162;
	and.b64  	%rd10221, %rd10181, %rd10220;
	xor.b64  	%rd10222, %rd10221, %rd10166;
	not.b64 	%rd10223, %rd10181;
	and.b64  	%rd10224, %rd10179, %rd10223;
	xor.b64  	%rd10225, %rd10224, %rd10162;
	not.b64 	%rd10226, %rd10174;
	and.b64  	%rd10227, %rd10178, %rd10226;
	xor.b64  	%rd10228, %rd10227, %rd10169;
	not.b64 	%rd10229, %rd10178;
	and.b64  	%rd10230, %rd10177, %rd10229;
	xor.b64  	%rd10231, %rd10230, %rd10174;
	not.b64 	%rd10232, %rd10177;
	and.b64  	%rd10233, %rd10167, %rd10232;
	xor.b64  	%rd10234, %rd10233, %rd10178;
	not.b64 	%rd10235, %rd10167;
	and.b64  	%rd10236, %rd10169, %rd10235;
	xor.b64  	%rd10237, %rd10236, %rd10177;
	not.b64 	%rd10238, %rd10169;
	and.b64  	%rd10239, %rd10174, %rd10238;
	xor.b64  	%rd10240, %rd10239, %rd10167;
	not.b64 	%rd10241, %rd10172;
	and.b64  	%rd10242, %rd10161, %rd10241;
	xor.b64  	%rd10243, %rd10242, %rd10163;
	not.b64 	%rd10244, %rd10161;
	and.b64  	%rd10245, %rd10168, %rd10244;
	xor.b64  	%rd10246, %rd10245, %rd10172;
	not.b64 	%rd10247, %rd10168;
	and.b64  	%rd10248, %rd10171, %rd10247;
	xor.b64  	%rd10249, %rd10248, %rd10161;
	not.b64 	%rd10250, %rd10171;
	and.b64  	%rd10251, %rd10163, %rd10250;
	xor.b64  	%rd10252, %rd10251, %rd10168;
	not.b64 	%rd10253, %rd10163;
	and.b64  	%rd10254, %rd10172, %rd10253;
	xor.b64  	%rd10255, %rd10254, %rd10171;
	xor.b64  	%rd10256, %rd10133, %rd10183;
	xor.b64  	%rd10257, %rd10256, -9223372034707292150;
	xor.b64  	%rd10258, %rd10257, %rd10198;
	xor.b64  	%rd10259, %rd10258, %rd10213;
	xor.b64  	%rd10260, %rd10259, %rd10228;
	xor.b64  	%rd10261, %rd10260, %rd10243;
	xor.b64  	%rd10262, %rd10186, %rd10201;
	xor.b64  	%rd10263, %rd10262, %rd10216;
	xor.b64  	%rd10264, %rd10263, %rd10231;
	xor.b64  	%rd10265, %rd10264, %rd10246;
	xor.b64  	%rd10266, %rd10189, %rd10204;
	xor.b64  	%rd10267, %rd10266, %rd10219;
	xor.b64  	%rd10268, %rd10267, %rd10234;
	xor.b64  	%rd10269, %rd10268, %rd10249;
	xor.b64  	%rd10270, %rd10192, %rd10207;
	xor.b64  	%rd10271, %rd10270, %rd10222;
	xor.b64  	%rd10272, %rd10271, %rd10237;
	xor.b64  	%rd10273, %rd10272, %rd10252;
	xor.b64  	%rd10274, %rd10195, %rd10210;
	xor.b64  	%rd10275, %rd10274, %rd10225;
	xor.b64  	%rd10276, %rd10275, %rd10240;
	xor.b64  	%rd10277, %rd10276, %rd10255;
	mov.b64 	{%r7650, %r7651}, %rd10265;
	shf.l.wrap.b32 	%r7652, %r7650, %r7651, 1;
	shf.l.wrap.b32 	%r7653, %r7651, %r7650, 1;
	mov.b64 	%rd10278, {%r7653, %r7652};
	xor.b64  	%rd10279, %rd10278, %rd10277;
	mov.b64 	{%r7654, %r7655}, %rd10269;
	shf.l.wrap.b32 	%r7656, %r7654, %r7655, 1;
	shf.l.wrap.b32 	%r7657, %r7655, %r7654, 1;
	mov.b64 	%rd10280, {%r7657, %r7656};
	xor.b64  	%rd10281, %rd10280, %rd10261;
	mov.b64 	{%r7658, %r7659}, %rd10273;
	shf.l.wrap.b32 	%r7660, %r7658, %r7659, 1;
	shf.l.wrap.b32 	%r7661, %r7659, %r7658, 1;
	mov.b64 	%rd10282, {%r7661, %r7660};
	xor.b64  	%rd10283, %rd10282, %rd10265;
	mov.b64 	{%r7662, %r7663}, %rd10277;
	shf.l.wrap.b32 	%r7664, %r7662, %r7663, 1;
	shf.l.wrap.b32 	%r7665, %r7663, %r7662, 1;
	mov.b64 	%rd10284, {%r7665, %r7664};
	xor.b64  	%rd10285, %rd10284, %rd10269;
	mov.b64 	{%r7666, %r7667}, %rd10261;
	shf.l.wrap.b32 	%r7668, %r7666, %r7667, 1;
	shf.l.wrap.b32 	%r7669, %r7667, %r7666, 1;
	mov.b64 	%rd10286, {%r7669, %r7668};
	xor.b64  	%rd10287, %rd10286, %rd10273;
	xor.b64  	%rd10288, %rd10279, %rd10257;
	xor.b64  	%rd10289, %rd10279, %rd10198;
	xor.b64  	%rd10290, %rd10279, %rd10213;
	xor.b64  	%rd10291, %rd10279, %rd10228;
	xor.b64  	%rd10292, %rd10279, %rd10243;
	xor.b64  	%rd10293, %rd10281, %rd10186;
	xor.b64  	%rd10294, %rd10281, %rd10201;
	xor.b64  	%rd10295, %rd10281, %rd10216;
	xor.b64  	%rd10296, %rd10281, %rd10231;
	xor.b64  	%rd10297, %rd10281, %rd10246;
	xor.b64  	%rd10298, %rd10283, %rd10189;
	xor.b64  	%rd10299, %rd10283, %rd10204;
	xor.b64  	%rd10300, %rd10283, %rd10219;
	xor.b64  	%rd10301, %rd10283, %rd10234;
	xor.b64  	%rd10302, %rd10283, %rd10249;
	xor.b64  	%rd10303, %rd10285, %rd10192;
	xor.b64  	%rd10304, %rd10285, %rd10207;
	xor.b64  	%rd10305, %rd10285, %rd10222;
	xor.b64  	%rd10306, %rd10285, %rd10237;
	xor.b64  	%rd10307, %rd10285, %rd10252;
	xor.b64  	%rd10308, %rd10287, %rd10195;
	xor.b64  	%rd10309, %rd10287, %rd10210;
	xor.b64  	%rd10310, %rd10287, %rd10225;
	xor.b64  	%rd10311, %rd10287, %rd10240;
	xor.b64  	%rd10312, %rd10287, %rd10255;
	mov.b64 	{%r7670, %r7671}, %rd10294;
	shf.l.wrap.b32 	%r7672, %r7671, %r7670, 12;
	shf.l.wrap.b32 	%r7673, %r7670, %r7671, 12;
	mov.b64 	%rd10313, {%r7673, %r7672};
	mov.b64 	{%r7674, %r7675}, %rd10309;
	shf.l.wrap.b32 	%r7676, %r7674, %r7675, 20;
	shf.l.wrap.b32 	%r7677, %r7675, %r7674, 20;
	mov.b64 	%rd10314, {%r7677, %r7676};
	mov.b64 	{%r7678, %r7679}, %rd10302;
	shf.l.wrap.b32 	%r7680, %r7679, %r7678, 29;
	shf.l.wrap.b32 	%r7681, %r7678, %r7679, 29;
	mov.b64 	%rd10315, {%r7681, %r7680};
	mov.b64 	{%r7682, %r7683}, %rd10310;
	shf.l.wrap.b32 	%r7684, %r7683, %r7682, 7;
	shf.l.wrap.b32 	%r7685, %r7682, %r7683, 7;
	mov.b64 	%rd10316, {%r7685, %r7684};
	mov.b64 	{%r7686, %r7687}, %rd10292;
	shf.l.wrap.b32 	%r7688, %r7686, %r7687, 18;
	shf.l.wrap.b32 	%r7689, %r7687, %r7686, 18;
	mov.b64 	%rd10317, {%r7689, %r7688};
	mov.b64 	{%r7690, %r7691}, %rd10298;
	shf.l.wrap.b32 	%r7692, %r7691, %r7690, 30;
	shf.l.wrap.b32 	%r7693, %r7690, %r7691, 30;
	mov.b64 	%rd10318, {%r7693, %r7692};
	mov.b64 	{%r7694, %r7695}, %rd10300;
	shf.l.wrap.b32 	%r7696, %r7695, %r7694, 11;
	shf.l.wrap.b32 	%r7697, %r7694, %r7695, 11;
	mov.b64 	%rd10319, {%r7697, %r7696};
	mov.b64 	{%r7698, %r7699}, %rd10305;
	shf.l.wrap.b32 	%r7700, %r7698, %r7699, 25;
	shf.l.wrap.b32 	%r7701, %r7699, %r7698, 25;
	mov.b64 	%rd10320, {%r7701, %r7700};
	mov.b64 	{%r7702, %r7703}, %rd10311;
	shf.l.wrap.b32 	%r7704, %r7702, %r7703, 8;
	shf.l.wrap.b32 	%r7705, %r7703, %r7702, 8;
	mov.b64 	%rd10321, {%r7705, %r7704};
	mov.b64 	{%r7706, %r7707}, %rd10307;
	shf.l.wrap.b32 	%r7708, %r7707, %r7706, 24;
	shf.l.wrap.b32 	%r7709, %r7706, %r7707, 24;
	mov.b64 	%rd10322, {%r7709, %r7708};
	mov.b64 	{%r7710, %r7711}, %rd10291;
	shf.l.wrap.b32 	%r7712, %r7711, %r7710, 9;
	shf.l.wrap.b32 	%r7713, %r7710, %r7711, 9;
	mov.b64 	%rd10323, {%r7713, %r7712};
	mov.b64 	{%r7714, %r7715}, %rd10308;
	shf.l.wrap.b32 	%r7716, %r7714, %r7715, 27;
	shf.l.wrap.b32 	%r7717, %r7715, %r7714, 27;
	mov.b64 	%rd10324, {%r7717, %r7716};
	mov.b64 	{%r7718, %r7719}, %rd10312;
	shf.l.wrap.b32 	%r7720, %r7718, %r7719, 14;
	shf.l.wrap.b32 	%r7721, %r7719, %r7718, 14;
	mov.b64 	%rd10325, {%r7721, %r7720};
	mov.b64 	{%r7722, %r7723}, %rd10297;
	shf.l.wrap.b32 	%r7724, %r7722, %r7723, 2;
	shf.l.wrap.b32 	%r7725, %r7723, %r7722, 2;
	mov.b64 	%rd10326, {%r7725, %r7724};
	mov.b64 	{%r7726, %r7727}, %rd10304;
	shf.l.wrap.b32 	%r7728, %r7727, %r7726, 23;
	shf.l.wrap.b32 	%r7729, %r7726, %r7727, 23;
	mov.b64 	%rd10327, {%r7729, %r7728};
	mov.b64 	{%r7730, %r7731}, %rd10296;
	shf.l.wrap.b32 	%r7732, %r7731, %r7730, 13;
	shf.l.wrap.b32 	%r7733, %r7730, %r7731, 13;
	mov.b64 	%rd10328, {%r7733, %r7732};
	mov.b64 	{%r7734, %r7735}, %rd10289;
	shf.l.wrap.b32 	%r7736, %r7735, %r7734, 4;
	shf.l.wrap.b32 	%r7737, %r7734, %r7735, 4;
	mov.b64 	%rd10329, {%r7737, %r7736};
	mov.b64 	{%r7738, %r7739}, %rd10303;
	shf.l.wrap.b32 	%r7740, %r7738, %r7739, 28;
	shf.l.wrap.b32 	%r7741, %r7739, %r7738, 28;
	mov.b64 	%rd10330, {%r7741, %r7740};
	mov.b64 	{%r7742, %r7743}, %rd10306;
	shf.l.wrap.b32 	%r7744, %r7742, %r7743, 21;
	shf.l.wrap.b32 	%r7745, %r7743, %r7742, 21;
	mov.b64 	%rd10331, {%r7745, %r7744};
	mov.b64 	{%r7746, %r7747}, %rd10301;
	shf.l.wrap.b32 	%r7748, %r7746, %r7747, 15;
	shf.l.wrap.b32 	%r7749, %r7747, %r7746, 15;
	mov.b64 	%rd10332, {%r7749, %r7748};
	mov.b64 	{%r7750, %r7751}, %rd10295;
	shf.l.wrap.b32 	%r7752, %r7750, %r7751, 10;
	shf.l.wrap.b32 	%r7753, %r7751, %r7750, 10;
	mov.b64 	%rd10333, {%r7753, %r7752};
	mov.b64 	{%r7754, %r7755}, %rd10299;
	shf.l.wrap.b32 	%r7756, %r7754, %r7755, 6;
	shf.l.wrap.b32 	%r7757, %r7755, %r7754, 6;
	mov.b64 	%rd10334, {%r7757, %r7756};
	mov.b64 	{%r7758, %r7759}, %rd10290;
	shf.l.wrap.b32 	%r7760, %r7758, %r7759, 3;
	shf.l.wrap.b32 	%r7761, %r7759, %r7758, 3;
	mov.b64 	%rd10335, {%r7761, %r7760};
	mov.b64 	{%r7762, %r7763}, %rd10293;
	shf.l.wrap.b32 	%r7764, %r7762, %r7763, 1;
	shf.l.wrap.b32 	%r7765, %r7763, %r7762, 1;
	mov.b64 	%rd10336, {%r7765, %r7764};
	not.b64 	%rd10337, %rd10313;
	and.b64  	%rd10338, %rd10319, %rd10337;
	not.b64 	%rd10339, %rd10319;
	and.b64  	%rd10340, %rd10331, %rd10339;
	xor.b64  	%rd10341, %rd10340, %rd10313;
	not.b64 	%rd10342, %rd10331;
	and.b64  	%rd10343, %rd10325, %rd10342;
	xor.b64  	%rd10344, %rd10343, %rd10319;
	not.b64 	%rd10345, %rd10325;
	and.b64  	%rd10346, %rd10288, %rd10345;
	xor.b64  	%rd10347, %rd10346, %rd10331;
	not.b64 	%rd10348, %rd10288;
	and.b64  	%rd10349, %rd10313, %rd10348;
	xor.b64  	%rd10350, %rd10349, %rd10325;
	not.b64 	%rd10351, %rd10314;
	and.b64  	%rd10352, %rd10335, %rd10351;
	xor.b64  	%rd10353, %rd10352, %rd10330;
	not.b64 	%rd10354, %rd10335;
	and.b64  	%rd10355, %rd10328, %rd10354;
	xor.b64  	%rd10356, %rd10355, %rd10314;
	not.b64 	%rd10357, %rd10328;
	and.b64  	%rd10358, %rd10315, %rd10357;
	xor.b64  	%rd10359, %rd10358, %rd10335;
	not.b64 	%rd10360, %rd10315;
	and.b64  	%rd10361, %rd10330, %rd10360;
	xor.b64  	%rd10362, %rd10361, %rd10328;
	not.b64 	%rd10363, %rd10330;
	and.b64  	%rd10364, %rd10314, %rd10363;
	xor.b64  	%rd10365, %rd10364, %rd10315;
	not.b64 	%rd10366, %rd10334;
	and.b64  	%rd10367, %rd10320, %rd10366;
	xor.b64  	%rd10368, %rd10367, %rd10336;
	not.b64 	%rd10369, %rd10320;
	and.b64  	%rd10370, %rd10321, %rd10369;
	xor.b64  	%rd10371, %rd10370, %rd10334;
	not.b64 	%rd10372, %rd10321;
	and.b64  	%rd10373, %rd10317, %rd10372;
	xor.b64  	%rd10374, %rd10373, %rd10320;
	not.b64 	%rd10375, %rd10317;
	and.b64  	%rd10376, %rd10336, %rd10375;
	xor.b64  	%rd10377, %rd10376, %rd10321;
	not.b64 	%rd10378, %rd10336;
	and.b64  	%rd10379, %rd10334, %rd10378;
	xor.b64  	%rd10380, %rd10379, %rd10317;
	not.b64 	%rd10381, %rd10329;
	and.b64  	%rd10382, %rd10333, %rd10381;
	xor.b64  	%rd10383, %rd10382, %rd10324;
	not.b64 	%rd10384, %rd10333;
	and.b64  	%rd10385, %rd10332, %rd10384;
	xor.b64  	%rd10386, %rd10385, %rd10329;
	not.b64 	%rd10387, %rd10332;
	and.b64  	%rd10388, %rd10322, %rd10387;
	xor.b64  	%rd10389, %rd10388, %rd10333;
	not.b64 	%rd10390, %rd10322;
	and.b64  	%rd10391, %rd10324, %rd10390;
	xor.b64  	%rd10392, %rd10391, %rd10332;
	not.b64 	%rd10393, %rd10324;
	and.b64  	%rd10394, %rd10329, %rd10393;
	xor.b64  	%rd10395, %rd10394, %rd10322;
	not.b64 	%rd10396, %rd10327;
	and.b64  	%rd10397, %rd10316, %rd10396;
	xor.b64  	%rd10398, %rd10397, %rd10318;
	not.b64 	%rd10399, %rd10316;
	and.b64  	%rd10400, %rd10323, %rd10399;
	xor.b64  	%rd10401, %rd10400, %rd10327;
	not.b64 	%rd10402, %rd10323;
	and.b64  	%rd10403, %rd10326, %rd10402;
	xor.b64  	%rd10404, %rd10403, %rd10316;
	not.b64 	%rd10405, %rd10326;
	and.b64  	%rd10406, %rd10318, %rd10405;
	xor.b64  	%rd10407, %rd10406, %rd10323;
	not.b64 	%rd10408, %rd10318;
	and.b64  	%rd10409, %rd10327, %rd10408;
	xor.b64  	%rd10410, %rd10409, %rd10326;
	xor.b64  	%rd10411, %rd10288, %rd10338;
	xor.b64  	%rd10412, %rd10411, -9223372034707259263;
	xor.b64  	%rd10413, %rd10412, %rd10353;
	xor.b64  	%rd10414, %rd10413, %rd10368;
	xor.b64  	%rd10415, %rd10414, %rd10383;
	xor.b64  	%rd10416, %rd10415, %rd10398;
	xor.b64  	%rd10417, %rd10341, %rd10356;
	xor.b64  	%rd10418, %rd10417, %rd10371;
	xor.b64  	%rd10419, %rd10418, %rd10386;
	xor.b64  	%rd10420, %rd10419, %rd10401;
	xor.b64  	%rd10421, %rd10344, %rd10359;
	xor.b64  	%rd10422, %rd10421, %rd10374;
	xor.b64  	%rd10423, %rd10422, %rd10389;
	xor.b64  	%rd10424, %rd10423, %rd10404;
	xor.b64  	%rd10425, %rd10347, %rd10362;
	xor.b64  	%rd10426, %rd10425, %rd10377;
	xor.b64  	%rd10427, %rd10426, %rd10392;
	xor.b64  	%rd10428, %rd10427, %rd10407;
	xor.b64  	%rd10429, %rd10350, %rd10365;
	xor.b64  	%rd10430, %rd10429, %rd10380;
	xor.b64  	%rd10431, %rd10430, %rd10395;
	xor.b64  	%rd10432, %rd10431, %rd10410;
	mov.b64 	{%r7766, %r7767}, %rd10420;
	shf.l.wrap.b32 	%r7768, %r7766, %r7767, 1;
	shf.l.wrap.b32 	%r7769, %r7767, %r7766, 1;
	mov.b64 	%rd10433, {%r7769, %r7768};
	xor.b64  	%rd10434, %rd10433, %rd10432;
	mov.b64 	{%r7770, %r7771}, %rd10424;
	shf.l.wrap.b32 	%r7772, %r7770, %r7771, 1;
	shf.l.wrap.b32 	%r7773, %r7771, %r7770, 1;
	mov.b64 	%rd10435, {%r7773, %r7772};
	xor.b64  	%rd10436, %rd10435, %rd10416;
	mov.b64 	{%r7774, %r7775}, %rd10428;
	shf.l.wrap.b32 	%r7776, %r7774, %r7775, 1;
	shf.l.wrap.b32 	%r7777, %r7775, %r7774, 1;
	mov.b64 	%rd10437, {%r7777, %r7776};
	xor.b64  	%rd10438, %rd10437, %rd10420;
	mov.b64 	{%r7778, %r7779}, %rd10432;
	shf.l.wrap.b32 	%r7780, %r7778, %r7779, 1;
	shf.l.wrap.b32 	%r7781, %r7779, %r7778, 1;
	mov.b64 	%rd10439, {%r7781, %r7780};
	xor.b64  	%rd10440, %rd10439, %rd10424;
	mov.b64 	{%r7782, %r7783}, %rd10416;
	shf.l.wrap.b32 	%r7784, %r7782, %r7783, 1;
	shf.l.wrap.b32 	%r7785, %r7783, %r7782, 1;
	mov.b64 	%rd10441, {%r7785, %r7784};
	xor.b64  	%rd10442, %rd10441, %rd10428;
	xor.b64  	%rd10443, %rd10434, %rd10412;
	xor.b64  	%rd10444, %rd10434, %rd10353;
	xor.b64  	%rd10445, %rd10434, %rd10368;
	xor.b64  	%rd10446, %rd10434, %rd10383;
	xor.b64  	%rd10447, %rd10434, %rd10398;
	xor.b64  	%rd10448, %rd10436, %rd10341;
	xor.b64  	%rd10449, %rd10436, %rd10356;
	xor.b64  	%rd10450, %rd10436, %rd10371;
	xor.b64  	%rd10451, %rd10436, %rd10386;
	xor.b64  	%rd10452, %rd10436, %rd10401;
	xor.b64  	%rd10453, %rd10438, %rd10344;
	xor.b64  	%rd10454, %rd10438, %rd10359;
	xor.b64  	%rd10455, %rd10438, %rd10374;
	xor.b64  	%rd10456, %rd10438, %rd10389;
	xor.b64  	%rd10457, %rd10438, %rd10404;
	xor.b64  	%rd10458, %rd10440, %rd10347;
	xor.b64  	%rd10459, %rd10440, %rd10362;
	xor.b64  	%rd10460, %rd10440, %rd10377;
	xor.b64  	%rd10461, %rd10440, %rd10392;
	xor.b64  	%rd10462, %rd10440, %rd10407;
	xor.b64  	%rd10463, %rd10442, %rd10350;
	xor.b64  	%rd10464, %rd10442, %rd10365;
	xor.b64  	%rd10465, %rd10442, %rd10380;
	xor.b64  	%rd10466, %rd10442, %rd10395;
	xor.b64  	%rd10467, %rd10442, %rd10410;
	mov.b64 	{%r7786, %r7787}, %rd10449;
	shf.l.wrap.b32 	%r7788, %r7787, %r7786, 12;
	shf.l.wrap.b32 	%r7789, %r7786, %r7787, 12;
	mov.b64 	%rd10468, {%r7789, %r7788};
	mov.b64 	{%r7790, %r7791}, %rd10464;
	shf.l.wrap.b32 	%r7792, %r7790, %r7791, 20;
	shf.l.wrap.b32 	%r7793, %r7791, %r7790, 20;
	mov.b64 	%rd10469, {%r7793, %r7792};
	mov.b64 	{%r7794, %r7795}, %rd10457;
	shf.l.wrap.b32 	%r7796, %r7795, %r7794, 29;
	shf.l.wrap.b32 	%r7797, %r7794, %r7795, 29;
	mov.b64 	%rd10470, {%r7797, %r7796};
	mov.b64 	{%r7798, %r7799}, %rd10465;
	shf.l.wrap.b32 	%r7800, %r7799, %r7798, 7;
	shf.l.wrap.b32 	%r7801, %r7798, %r7799, 7;
	mov.b64 	%rd10471, {%r7801, %r7800};
	mov.b64 	{%r7802, %r7803}, %rd10447;
	shf.l.wrap.b32 	%r7804, %r7802, %r7803, 18;
	shf.l.wrap.b32 	%r7805, %r7803, %r7802, 18;
	mov.b64 	%rd10472, {%r7805, %r7804};
	mov.b64 	{%r7806, %r7807}, %rd10453;
	shf.l.wrap.b32 	%r7808, %r7807, %r7806, 30;
	shf.l.wrap.b32 	%r7809, %r7806, %r7807, 30;
	mov.b64 	%rd10473, {%r7809, %r7808};
	mov.b64 	{%r7810, %r7811}, %rd10455;
	shf.l.wrap.b32 	%r7812, %r7811, %r7810, 11;
	shf.l.wrap.b32 	%r7813, %r7810, %r7811, 11;
	mov.b64 	%rd10474, {%r7813, %r7812};
	mov.b64 	{%r7814, %r7815}, %rd10460;
	shf.l.wrap.b32 	%r7816, %r7814, %r7815, 25;
	shf.l.wrap.b32 	%r7817, %r7815, %r7814, 25;
	mov.b64 	%rd10475, {%r7817, %r7816};
	mov.b64 	{%r7818, %r7819}, %rd10466;
	shf.l.wrap.b32 	%r7820, %r7818, %r7819, 8;
	shf.l.wrap.b32 	%r7821, %r7819, %r7818, 8;
	mov.b64 	%rd10476, {%r7821, %r7820};
	mov.b64 	{%r7822, %r7823}, %rd10462;
	shf.l.wrap.b32 	%r7824, %r7823, %r7822, 24;
	shf.l.wrap.b32 	%r7825, %r7822, %r7823, 24;
	mov.b64 	%rd10477, {%r7825, %r7824};
	mov.b64 	{%r7826, %r7827}, %rd10446;
	shf.l.wrap.b32 	%r7828, %r7827, %r7826, 9;
	shf.l.wrap.b32 	%r7829, %r7826, %r7827, 9;
	mov.b64 	%rd10478, {%r7829, %r7828};
	mov.b64 	{%r7830, %r7831}, %rd10463;
	shf.l.wrap.b32 	%r7832, %r7830, %r7831, 27;
	shf.l.wrap.b32 	%r7833, %r7831, %r7830, 27;
	mov.b64 	%rd10479, {%r7833, %r7832};
	mov.b64 	{%r7834, %r7835}, %rd10467;
	shf.l.wrap.b32 	%r7836, %r7834, %r7835, 14;
	shf.l.wrap.b32 	%r7837, %r7835, %r7834, 14;
	mov.b64 	%rd10480, {%r7837, %r7836};
	mov.b64 	{%r7838, %r7839}, %rd10452;
	shf.l.wrap.b32 	%r7840, %r7838, %r7839, 2;
	shf.l.wrap.b32 	%r7841, %r7839, %r7838, 2;
	mov.b64 	%rd10481, {%r7841, %r7840};
	mov.b64 	{%r7842, %r7843}, %rd10459;
	shf.l.wrap.b32 	%r7844, %r7843, %r7842, 23;
	shf.l.wrap.b32 	%r7845, %r7842, %r7843, 23;
	mov.b64 	%rd10482, {%r7845, %r7844};
	mov.b64 	{%r7846, %r7847}, %rd10451;
	shf.l.wrap.b32 	%r7848, %r7847, %r7846, 13;
	shf.l.wrap.b32 	%r7849, %r7846, %r7847, 13;
	mov.b64 	%rd10483, {%r7849, %r7848};
	mov.b64 	{%r7850, %r7851}, %rd10444;
	shf.l.wrap.b32 	%r7852, %r7851, %r7850, 4;
	shf.l.wrap.b32 	%r7853, %r7850, %r7851, 4;
	mov.b64 	%rd10484, {%r7853, %r7852};
	mov.b64 	{%r7854, %r7855}, %rd10458;
	shf.l.wrap.b32 	%r7856, %r7854, %r7855, 28;
	shf.l.wrap.b32 	%r7857, %r7855, %r7854, 28;
	mov.b64 	%rd10485, {%r7857, %r7856};
	mov.b64 	{%r7858, %r7859}, %rd10461;
	shf.l.wrap.b32 	%r7860, %r7858, %r7859, 21;
	shf.l.wrap.b32 	%r7861, %r7859, %r7858, 21;
	mov.b64 	%rd10486, {%r7861, %r7860};
	mov.b64 	{%r7862, %r7863}, %rd10456;
	shf.l.wrap.b32 	%r7864, %r7862, %r7863, 15;
	shf.l.wrap.b32 	%r7865, %r7863, %r7862, 15;
	mov.b64 	%rd10487, {%r7865, %r7864};
	mov.b64 	{%r7866, %r7867}, %rd10450;
	shf.l.wrap.b32 	%r7868, %r7866, %r7867, 10;
	shf.l.wrap.b32 	%r7869, %r7867, %r7866, 10;
	mov.b64 	%rd10488, {%r7869, %r7868};
	mov.b64 	{%r7870, %r7871}, %rd10454;
	shf.l.wrap.b32 	%r7872, %r7870, %r7871, 6;
	shf.l.wrap.b32 	%r7873, %r7871, %r7870, 6;
	mov.b64 	%rd10489, {%r7873, %r7872};
	mov.b64 	{%r7874, %r7875}, %rd10445;
	shf.l.wrap.b32 	%r7876, %r7874, %r7875, 3;
	shf.l.wrap.b32 	%r7877, %r7875, %r7874, 3;
	mov.b64 	%rd10490, {%r7877, %r7876};
	mov.b64 	{%r7878, %r7879}, %rd10448;
	shf.l.wrap.b32 	%r7880, %r7878, %r7879, 1;
	shf.l.wrap.b32 	%r7881, %r7879, %r7878, 1;
	mov.b64 	%rd10491, {%r7881, %r7880};
	not.b64 	%rd10492, %rd10468;
	and.b64  	%rd10493, %rd10474, %rd10492;
	not.b64 	%rd10494, %rd10474;
	and.b64  	%rd10495, %rd10486, %rd10494;
	xor.b64  	%rd10496, %rd10495, %rd10468;
	not.b64 	%rd10497, %rd10486;
	and.b64  	%rd10498, %rd10480, %rd10497;
	xor.b64  	%rd10499, %rd10498, %rd10474;
	not.b64 	%rd10500, %rd10480;
	and.b64  	%rd10501, %rd10443, %rd10500;
	xor.b64  	%rd10502, %rd10501, %rd10486;
	not.b64 	%rd10503, %rd10443;
	and.b64  	%rd10504, %rd10468, %rd10503;
	xor.b64  	%rd10505, %rd10504, %rd10480;
	not.b64 	%rd10506, %rd10469;
	and.b64  	%rd10507, %rd10490, %rd10506;
	xor.b64  	%rd10508, %rd10507, %rd10485;
	not.b64 	%rd10509, %rd10490;
	and.b64  	%rd10510, %rd10483, %rd10509;
	xor.b64  	%rd10511, %rd10510, %rd10469;
	not.b64 	%rd10512, %rd10483;
	and.b64  	%rd10513, %rd10470, %rd10512;
	xor.b64  	%rd10514, %rd10513, %rd10490;
	not.b64 	%rd10515, %rd10470;
	and.b64  	%rd10516, %rd10485, %rd10515;
	xor.b64  	%rd10517, %rd10516, %rd10483;
	not.b64 	%rd10518, %rd10485;
	and.b64  	%rd10519, %rd10469, %rd10518;
	xor.b64  	%rd10520, %rd10519, %rd10470;
	not.b64 	%rd10521, %rd10489;
	and.b64  	%rd10522, %rd10475, %rd10521;
	xor.b64  	%rd10523, %rd10522, %rd10491;
	not.b64 	%rd10524, %rd10475;
	and.b64  	%rd10525, %rd10476, %rd10524;
	xor.b64  	%rd10526, %rd10525, %rd10489;
	not.b64 	%rd10527, %rd10476;
	and.b64  	%rd10528, %rd10472, %rd10527;
	xor.b64  	%rd10529, %rd10528, %rd10475;
	not.b64 	%rd10530, %rd10472;
	and.b64  	%rd10531, %rd10491, %rd10530;
	xor.b64  	%rd10532, %rd10531, %rd10476;
	not.b64 	%rd10533, %rd10491;
	and.b64  	%rd10534, %rd10489, %rd10533;
	xor.b64  	%rd10535, %rd10534, %rd10472;
	not.b64 	%rd10536, %rd10484;
	and.b64  	%rd10537, %rd10488, %rd10536;
	xor.b64  	%rd10538, %rd10537, %rd10479;
	not.b64 	%rd10539, %rd10488;
	and.b64  	%rd10540, %rd10487, %rd10539;
	xor.b64  	%rd10541, %rd10540, %rd10484;
	not.b64 	%rd10542, %rd10487;
	and.b64  	%rd10543, %rd10477, %rd10542;
	xor.b64  	%rd10544, %rd10543, %rd10488;
	not.b64 	%rd10545, %rd10477;
	and.b64  	%rd10546, %rd10479, %rd10545;
	xor.b64  	%rd10547, %rd10546, %rd10487;
	not.b64 	%rd10548, %rd10479;
	and.b64  	%rd10549, %rd10484, %rd10548;
	xor.b64  	%rd10550, %rd10549, %rd10477;
	not.b64 	%rd10551, %rd10482;
	and.b64  	%rd10552, %rd10471, %rd10551;
	xor.b64  	%rd10553, %rd10552, %rd10473;
	not.b64 	%rd10554, %rd10471;
	and.b64  	%rd10555, %rd10478, %rd10554;
	xor.b64  	%rd10556, %rd10555, %rd10482;
	not.b64 	%rd10557, %rd10478;
	and.b64  	%rd10558, %rd10481, %rd10557;
	xor.b64  	%rd10559, %rd10558, %rd10471;
	not.b64 	%rd10560, %rd10481;
	and.b64  	%rd10561, %rd10473, %rd10560;
	xor.b64  	%rd10562, %rd10561, %rd10478;
	not.b64 	%rd10563, %rd10473;
	and.b64  	%rd10564, %rd10482, %rd10563;
	xor.b64  	%rd10565, %rd10564, %rd10481;
	xor.b64  	%rd10566, %rd10443, %rd10493;
	xor.b64  	%rd10567, %rd10566, -9223372036854742912;
	xor.b64  	%rd10568, %rd10567, %rd10508;
	xor.b64  	%rd10569, %rd10568, %rd10523;
	xor.b64  	%rd10570, %rd10569, %rd10538;
	xor.b64  	%rd10571, %rd10570, %rd10553;
	xor.b64  	%rd10572, %rd10496, %rd10511;
	xor.b64  	%rd10573, %rd10572, %rd10526;
	xor.b64  	%rd10574, %rd10573, %rd10541;
	xor.b64  	%rd10575, %rd10574, %rd10556;
	xor.b64  	%rd10576, %rd10499, %rd10514;
	xor.b64  	%rd10577, %rd10576, %rd10529;
	xor.b64  	%rd10578, %rd10577, %rd10544;
	xor.b64  	%rd10579, %rd10578, %rd10559;
	xor.b64  	%rd10580, %rd10502, %rd10517;
	xor.b64  	%rd10581, %rd10580, %rd10532;
	xor.b64  	%rd10582, %rd10581, %rd10547;
	xor.b64  	%rd10583, %rd10582, %rd10562;
	xor.b64  	%rd10584, %rd10505, %rd10520;
	xor.b64  	%rd10585, %rd10584, %rd10535;
	xor.b64  	%rd10586, %rd10585, %rd10550;
	xor.b64  	%rd10587, %rd10586, %rd10565;
	mov.b64 	{%r7882, %r7883}, %rd10575;
	shf.l.wrap.b32 	%r7884, %r7882, %r7883, 1;
	shf.l.wrap.b32 	%r7885, %r7883, %r7882, 1;
	mov.b64 	%rd10588, {%r7885, %r7884};
	xor.b64  	%rd10589, %rd10588, %rd10587;
	mov.b64 	{%r7886, %r7887}, %rd10579;
	shf.l.wrap.b32 	%r7888, %r7886, %r7887, 1;
	shf.l.wrap.b32 	%r7889, %r7887, %r7886, 1;
	mov.b64 	%rd10590, {%r7889, %r7888};
	xor.b64  	%rd10591, %rd10590, %rd10571;
	mov.b64 	{%r7890, %r7891}, %rd10583;
	shf.l.wrap.b32 	%r7892, %r7890, %r7891, 1;
	shf.l.wrap.b32 	%r7893, %r7891, %r7890, 1;
	mov.b64 	%rd10592, {%r7893, %r7892};
	xor.b64  	%rd10593, %rd10592, %rd10575;
	mov.b64 	{%r7894, %r7895}, %rd10587;
	shf.l.wrap.b32 	%r7896, %r7894, %r7895, 1;
	shf.l.wrap.b32 	%r7897, %r7895, %r7894, 1;
	mov.b64 	%rd10594, {%r7897, %r7896};
	xor.b64  	%rd10595, %rd10594, %rd10579;
	mov.b64 	{%r7898, %r7899}, %rd10571;
	shf.l.wrap.b32 	%r7900, %r7898, %r7899, 1;
	shf.l.wrap.b32 	%r7901, %r7899, %r7898, 1;
	mov.b64 	%rd10596, {%r7901, %r7900};
	xor.b64  	%rd10597, %rd10596, %rd10583;
	xor.b64  	%rd10598, %rd10589, %rd10567;
	xor.b64  	%rd10599, %rd10589, %rd10508;
	xor.b64  	%rd10600, %rd10589, %rd10523;
	xor.b64  	%rd10601, %rd10589, %rd10538;
	xor.b64  	%rd10602, %rd10589, %rd10553;
	xor.b64  	%rd10603, %rd10591, %rd10496;
	xor.b64  	%rd10604, %rd10591, %rd10511;
	xor.b64  	%rd10605, %rd10591, %rd10526;
	xor.b64  	%rd10606, %rd10591, %rd10541;
	xor.b64  	%rd10607, %rd10591, %rd10556;
	xor.b64  	%rd10608, %rd10593, %rd10499;
	xor.b64  	%rd10609, %rd10593, %rd10514;
	xor.b64  	%rd10610, %rd10593, %rd10529;
	xor.b64  	%rd10611, %rd10593, %rd10544;
	xor.b64  	%rd10612, %rd10593, %rd10559;
	xor.b64  	%rd10613, %rd10595, %rd10502;
	xor.b64  	%rd10614, %rd10595, %rd10517;
	xor.b64  	%rd10615, %rd10595, %rd10532;
	xor.b64  	%rd10616, %rd10595, %rd10547;
	xor.b64  	%rd10617, %rd10595, %rd10562;
	xor.b64  	%rd10618, %rd10597, %rd10505;
	xor.b64  	%rd10619, %rd10597, %rd10520;
	xor.b64  	%rd10620, %rd10597, %rd10535;
	xor.b64  	%rd10621, %rd10597, %rd10550;
	xor.b64  	%rd10622, %rd10597, %rd10565;
	mov.b64 	{%r7902, %r7903}, %rd10604;
	shf.l.wrap.b32 	%r7904, %r7903, %r7902, 12;
	shf.l.wrap.b32 	%r7905, %r7902, %r7903, 12;
	mov.b64 	%rd10623, {%r7905, %r7904};
	mov.b64 	{%r7906, %r7907}, %rd10619;
	shf.l.wrap.b32 	%r7908, %r7906, %r7907, 20;
	shf.l.wrap.b32 	%r7909, %r7907, %r7906, 20;
	mov.b64 	%rd10624, {%r7909, %r7908};
	mov.b64 	{%r7910, %r7911}, %rd10612;
	shf.l.wrap.b32 	%r7912, %r7911, %r7910, 29;
	shf.l.wrap.b32 	%r7913, %r7910, %r7911, 29;
	mov.b64 	%rd10625, {%r7913, %r7912};
	mov.b64 	{%r7914, %r7915}, %rd10620;
	shf.l.wrap.b32 	%r7916, %r7915, %r7914, 7;
	shf.l.wrap.b32 	%r7917, %r7914, %r7915, 7;
	mov.b64 	%rd10626, {%r7917, %r7916};
	mov.b64 	{%r7918, %r7919}, %rd10602;
	shf.l.wrap.b32 	%r7920, %r7918, %r7919, 18;
	shf.l.wrap.b32 	%r7921, %r7919, %r7918, 18;
	mov.b64 	%rd10627, {%r7921, %r7920};
	mov.b64 	{%r7922, %r7923}, %rd10608;
	shf.l.wrap.b32 	%r7924, %r7923, %r7922, 30;
	shf.l.wrap.b32 	%r7925, %r7922, %r7923, 30;
	mov.b64 	%rd10628, {%r7925, %r7924};
	mov.b64 	{%r7926, %r7927}, %rd10610;
	shf.l.wrap.b32 	%r7928, %r7927, %r7926, 11;
	shf.l.wrap.b32 	%r7929, %r7926, %r7927, 11;
	mov.b64 	%rd10629, {%r7929, %r7928};
	mov.b64 	{%r7930, %r7931}, %rd10615;
	shf.l.wrap.b32 	%r7932, %r7930, %r7931, 25;
	shf.l.wrap.b32 	%r7933, %r7931, %r7930, 25;
	mov.b64 	%rd10630, {%r7933, %r7932};
	mov.b64 	{%r7934, %r7935}, %rd10621;
	shf.l.wrap.b32 	%r7936, %r7934, %r7935, 8;
	shf.l.wrap.b32 	%r7937, %r7935, %r7934, 8;
	mov.b64 	%rd10631, {%r7937, %r7936};
	mov.b64 	{%r7938, %r7939}, %rd10617;
	shf.l.wrap.b32 	%r7940, %r7939, %r7938, 24;
	shf.l.wrap.b32 	%r7941, %r7938, %r7939, 24;
	mov.b64 	%rd10632, {%r7941, %r7940};
	mov.b64 	{%r7942, %r7943}, %rd10601;
	shf.l.wrap.b32 	%r7944, %r7943, %r7942, 9;
	shf.l.wrap.b32 	%r7945, %r7942, %r7943, 9;
	mov.b64 	%rd10633, {%r7945, %r7944};
	mov.b64 	{%r7946, %r7947}, %rd10618;
	shf.l.wrap.b32 	%r7948, %r7946, %r7947, 27;
	shf.l.wrap.b32 	%r7949, %r7947, %r7946, 27;
	mov.b64 	%rd10634, {%r7949, %r7948};
	mov.b64 	{%r7950, %r7951}, %rd10622;
	shf.l.wrap.b32 	%r7952, %r7950, %r7951, 14;
	shf.l.wrap.b32 	%r7953, %r7951, %r7950, 14;
	mov.b64 	%rd10635, {%r7953, %r7952};
	mov.b64 	{%r7954, %r7955}, %rd10607;
	shf.l.wrap.b32 	%r7956, %r7954, %r7955, 2;
	shf.l.wrap.b32 	%r7957, %r7955, %r7954, 2;
	mov.b64 	%rd10636, {%r7957, %r7956};
	mov.b64 	{%r7958, %r7959}, %rd10614;
	shf.l.wrap.b32 	%r7960, %r7959, %r7958, 23;
	shf.l.wrap.b32 	%r7961, %r7958, %r7959, 23;
	mov.b64 	%rd10637, {%r7961, %r7960};
	mov.b64 	{%r7962, %r7963}, %rd10606;
	shf.l.wrap.b32 	%r7964, %r7963, %r7962, 13;
	shf.l.wrap.b32 	%r7965, %r7962, %r7963, 13;
	mov.b64 	%rd10638, {%r7965, %r7964};
	mov.b64 	{%r7966, %r7967}, %rd10599;
	shf.l.wrap.b32 	%r7968, %r7967, %r7966, 4;
	shf.l.wrap.b32 	%r7969, %r7966, %r7967, 4;
	mov.b64 	%rd10639, {%r7969, %r7968};
	mov.b64 	{%r7970, %r7971}, %rd10613;
	shf.l.wrap.b32 	%r7972, %r7970, %r7971, 28;
	shf.l.wrap.b32 	%r7973, %r7971, %r7970, 28;
	mov.b64 	%rd10640, {%r7973, %r7972};
	mov.b64 	{%r7974, %r7975}, %rd10616;
	shf.l.wrap.b32 	%r7976, %r7974, %r7975, 21;
	shf.l.wrap.b32 	%r7977, %r7975, %r7974, 21;
	mov.b64 	%rd10641, {%r7977, %r7976};
	mov.b64 	{%r7978, %r7979}, %rd10611;
	shf.l.wrap.b32 	%r7980, %r7978, %r7979, 15;
	shf.l.wrap.b32 	%r7981, %r7979, %r7978, 15;
	mov.b64 	%rd10642, {%r7981, %r7980};
	mov.b64 	{%r7982, %r7983}, %rd10605;
	shf.l.wrap.b32 	%r7984, %r7982, %r7983, 10;
	shf.l.wrap.b32 	%r7985, %r7983, %r7982, 10;
	mov.b64 	%rd10643, {%r7985, %r7984};
	mov.b64 	{%r7986, %r7987}, %rd10609;
	shf.l.wrap.b32 	%r7988, %r7986, %r7987, 6;
	shf.l.wrap.b32 	%r7989, %r7987, %r7986, 6;
	mov.b64 	%rd10644, {%r7989, %r7988};
	mov.b64 	{%r7990, %r7991}, %rd10600;
	shf.l.wrap.b32 	%r7992, %r7990, %r7991, 3;
	shf.l.wrap.b32 	%r7993, %r7991, %r7990, 3;
	mov.b64 	%rd10645, {%r7993, %r7992};
	mov.b64 	{%r7994, %r7995}, %rd10603;
	shf.l.wrap.b32 	%r7996, %r7994, %r7995, 1;
	shf.l.wrap.b32 	%r7997, %r7995, %r7994, 1;
	mov.b64 	%rd10646, {%r7997, %r7996};
	not.b64 	%rd10647, %rd10623;
	and.b64  	%rd10648, %rd10629, %rd10647;
	not.b64 	%rd10649, %rd10629;
	and.b64  	%rd10650, %rd10641, %rd10649;
	not.b64 	%rd10651, %rd10641;
	and.b64  	%rd10652, %rd10635, %rd10651;
	not.b64 	%rd10653, %rd10635;
	and.b64  	%rd10654, %rd10598, %rd10653;
	not.b64 	%rd10655, %rd10598;
	and.b64  	%rd10656, %rd10623, %rd10655;
	not.b64 	%rd10657, %rd10624;
	and.b64  	%rd10658, %rd10645, %rd10657;
	not.b64 	%rd10659, %rd10645;
	and.b64  	%rd10660, %rd10638, %rd10659;
	xor.b64  	%rd10661, %rd10660, %rd10624;
	not.b64 	%rd10662, %rd10638;
	and.b64  	%rd10663, %rd10625, %rd10662;
	not.b64 	%rd10664, %rd10625;
	and.b64  	%rd10665, %rd10640, %rd10664;
	not.b64 	%rd10666, %rd10640;
	and.b64  	%rd10667, %rd10624, %rd10666;
	not.b64 	%rd10668, %rd10644;
	and.b64  	%rd10669, %rd10630, %rd10668;
	not.b64 	%rd10670, %rd10630;
	and.b64  	%rd10671, %rd10631, %rd10670;
	not.b64 	%rd10672, %rd10631;
	and.b64  	%rd10673, %rd10627, %rd10672;
	xor.b64  	%rd10674, %rd10673, %rd10630;
	not.b64 	%rd10675, %rd10627;
	and.b64  	%rd10676, %rd10646, %rd10675;
	not.b64 	%rd10677, %rd10646;
	and.b64  	%rd10678, %rd10644, %rd10677;
	not.b64 	%rd10679, %rd10639;
	and.b64  	%rd10680, %rd10643, %rd10679;
	not.b64 	%rd10681, %rd10643;
	and.b64  	%rd10682, %rd10642, %rd10681;
	not.b64 	%rd10683, %rd10642;
	and.b64  	%rd10684, %rd10632, %rd10683;
	not.b64 	%rd10685, %rd10632;
	and.b64  	%rd10686, %rd10634, %rd10685;
	xor.b64  	%rd35, %rd10686, %rd10642;
	not.b64 	%rd10687, %rd10634;
	and.b64  	%rd10688, %rd10639, %rd10687;
	not.b64 	%rd10689, %rd10637;
	and.b64  	%rd10690, %rd10626, %rd10689;
	not.b64 	%rd10691, %rd10626;
	and.b64  	%rd10692, %rd10633, %rd10691;
	not.b64 	%rd10693, %rd10633;
	and.b64  	%rd10694, %rd10636, %rd10693;
	not.b64 	%rd10695, %rd10636;
	and.b64  	%rd10696, %rd10628, %rd10695;
	not.b64 	%rd10697, %rd10628;
	and.b64  	%rd10698, %rd10637, %rd10697;
	xor.b64  	%rd36, %rd10698, %rd10636;
	xor.b64  	%rd10699, %rd10598, %rd10648;
	xor.b64  	%rd10700, %rd10699, 2147483649;
	xor.b64  	%rd10701, %rd10690, %rd10658;
	xor.b64  	%rd10702, %rd10701, %rd10669;
	xor.b64  	%rd10703, %rd10702, %rd10680;
	xor.b64  	%rd10704, %rd10703, %rd10628;
	xor.b64  	%rd10705, %rd10704, %rd10634;
	xor.b64  	%rd10706, %rd10705, %rd10646;
	xor.b64  	%rd10707, %rd10706, %rd10640;
	xor.b64  	%rd37, %rd10707, %rd10700;
	xor.b64  	%rd10708, %rd10692, %rd10650;
	xor.b64  	%rd10709, %rd10708, %rd10671;
	xor.b64  	%rd10710, %rd10709, %rd10682;
	xor.b64  	%rd10711, %rd10710, %rd10637;
	xor.b64  	%rd10712, %rd10711, %rd10639;
	xor.b64  	%rd10713, %rd10712, %rd10644;
	xor.b64  	%rd10714, %rd10713, %rd10623;
	xor.b64  	%rd10715, %rd10714, %rd10661;
	xor.b64  	%rd10716, %rd10694, %rd10652;
	xor.b64  	%rd10717, %rd10716, %rd10663;
	xor.b64  	%rd10718, %rd10717, %rd10684;
	xor.b64  	%rd10719, %rd10718, %rd10626;
	xor.b64  	%rd10720, %rd10719, %rd10643;
	xor.b64  	%rd10721, %rd10720, %rd10645;
	xor.b64  	%rd10722, %rd10721, %rd10629;
	xor.b64  	%rd38, %rd10722, %rd10674;
	xor.b64  	%rd10723, %rd10696, %rd10654;
	xor.b64  	%rd10724, %rd10723, %rd10665;
	xor.b64  	%rd10725, %rd10724, %rd10676;
	xor.b64  	%rd10726, %rd10725, %rd10633;
	xor.b64  	%rd10727, %rd10726, %rd10631;
	xor.b64  	%rd10728, %rd10727, %rd10638;
	xor.b64  	%rd10729, %rd10728, %rd10641;
	xor.b64  	%rd39, %rd10729, %rd35;
	xor.b64  	%rd10730, %rd10688, %rd10656;
	xor.b64  	%rd10731, %rd10730, %rd10667;
	xor.b64  	%rd10732, %rd10731, %rd10678;
	xor.b64  	%rd10733, %rd10732, %rd10632;
	xor.b64  	%rd10734, %rd10733, %rd10627;
	xor.b64  	%rd10735, %rd10734, %rd10625;
	xor.b64  	%rd10736, %rd10735, %rd10635;
	xor.b64  	%rd40, %rd10736, %rd36;
	mov.b64 	{%r7998, %r7999}, %rd10715;
	shf.l.wrap.b32 	%r8000, %r7998, %r7999, 1;
	shf.l.wrap.b32 	%r8001, %r7999, %r7998, 1;
	mov.b64 	%rd10737, {%r8001, %r8000};
	mov.b64 	{%r8002, %r8003}, %rd38;
	shf.l.wrap.b32 	%r8004, %r8002, %r8003, 1;
	shf.l.wrap.b32 	%r8005, %r8003, %r8002, 1;
	mov.b64 	%rd10738, {%r8005, %r8004};
	mov.b64 	{%r8006, %r8007}, %rd39;
	shf.l.wrap.b32 	%r8008, %r8006, %r8007, 1;
	shf.l.wrap.b32 	%r8009, %r8007, %r8006, 1;
	mov.b64 	%rd10739, {%r8009, %r8008};
	xor.b64  	%rd10740, %rd10700, %rd10737;
	xor.b64  	%rd41, %rd10740, %rd40;
	xor.b64  	%rd10741, %rd10661, %rd10738;
	xor.b64  	%rd10742, %rd10741, %rd37;
	xor.b64  	%rd10743, %rd10674, %rd10739;
	xor.b64  	%rd10744, %rd10743, %rd10715;
	mov.b64 	{%r8010, %r8011}, %rd10742;
	shf.l.wrap.b32 	%r8012, %r8011, %r8010, 12;
	shf.l.wrap.b32 	%r8013, %r8010, %r8011, 12;
	mov.b64 	%rd42, {%r8013, %r8012};
	mov.b64 	{%r8014, %r8015}, %rd10744;
	shf.l.wrap.b32 	%r8016, %r8015, %r8014, 11;
	shf.l.wrap.b32 	%r8017, %r8014, %r8015, 11;
	mov.b64 	%rd43, {%r8017, %r8016};
	not.b64 	%rd10745, %rd42;
	and.b64  	%rd10746, %rd43, %rd10745;
	xor.b64  	%rd10747, %rd41, %rd10746;
	xor.b64  	%rd44, %rd10747, -9223372034707259384;
	cvt.u32.u64 	%r8018, %rd44;
	{ .reg .b32 tmp; mov.b64 {tmp, %r8019}, %rd44; }
	mov.b32 	%r8020, 291;
	mov.b32 	%r8021, 0;
	prmt.b32 	%r8022, %r8018, %r8021, %r8020;
	prmt.b32 	%r8023, %r8019, %r8021, %r8020;
	cvt.u64.u32 	%rd10748, %r8022;
	shl.b64 	%rd10749, %rd10748, 32;
	cvt.u64.u32 	%rd10750, %r8023;
	or.b64  	%rd10751, %rd10749, %rd10750;
	setp.gt.u64 	%p6, %rd10751, %rd28;
	@%p6 bra 	$L__BB0_7;
	mov.b64 	{%r8024, %r8025}, %rd40;
	shf.l.wrap.b32 	%r8026, %r8024, %r8025, 1;
	shf.l.wrap.b32 	%r8027, %r8025, %r8024, 1;
	mov.b64 	%rd10752, {%r8027, %r8026};
	mov.b64 	{%r8028, %r8029}, %rd37;
	shf.l.wrap.b32 	%r8030, %r8028, %r8029, 1;
	shf.l.wrap.b32 	%r8031, %r8029, %r8028, 1;
	mov.b64 	%rd10753, {%r8031, %r8030};
	xor.b64  	%rd10754, %rd35, %rd10752;
	xor.b64  	%rd10755, %rd10754, %rd38;
	xor.b64  	%rd10756, %rd36, %rd10753;
	xor.b64  	%rd10757, %rd10756, %rd39;
	mov.b64 	{%r8032, %r8033}, %rd10757;
	shf.l.wrap.b32 	%r8034, %r8032, %r8033, 14;
	shf.l.wrap.b32 	%r8035, %r8033, %r8032, 14;
	mov.b64 	%rd10758, {%r8035, %r8034};
	mov.b64 	{%r8036, %r8037}, %rd10755;
	shf.l.wrap.b32 	%r8038, %r8036, %r8037, 21;
	shf.l.wrap.b32 	%r8039, %r8037, %r8036, 21;
	mov.b64 	%rd10759, {%r8039, %r8038};
	not.b64 	%rd10760, %rd43;
	and.b64  	%rd10761, %rd10759, %rd10760;
	xor.b64  	%rd45, %rd10761, %rd42;
	not.b64 	%rd10762, %rd10759;
	and.b64  	%rd10763, %rd10758, %rd10762;
	xor.b64  	%rd46, %rd10763, %rd43;
	not.b64 	%rd10764, %rd10758;
	and.b64  	%rd10765, %rd41, %rd10764;
	xor.b64  	%rd47, %rd10765, %rd10759;
	atom.relaxed.global.cas.b32 	%r8040, [d_found], 0, 1;
	setp.ne.s32 	%p7, %r8040, 0;
	@%p7 bra 	$L__BB0_8;
	cvta.to.global.u64 	%rd10766, %rd51;
	st.global.u64 	[d_nonce], %rd34;
	st.global.u64 	[%rd10766+8], %rd34;
	st.global.u64 	[%rd10766+16], %rd44;
	st.global.u64 	[%rd10766+24], %rd45;
	st.global.u64 	[%rd10766+32], %rd46;
	st.global.u64 	[%rd10766+40], %rd47;
	membar.sys;
	mov.b32 	%r8041, 1;
	st.volatile.global.u32 	[%rd10766], %r8041;
	bra.uni 	$L__BB0_8;
$L__BB0_7:
	add.s64 	%rd10768, %rd10768, %rd29;
	add.s64 	%rd10767, %rd10767, %rd30;
	add.s32 	%r8042, %r8042, 1;
	setp.ne.s32 	%p8, %r8042, %r4;
	@%p8 bra 	$L__BB0_2;
$L__BB0_8:
	ret;

}


// ===== COMPILED SASS (sm_100) =====

	.target	sm_100

	.elftype	@"ET_EXEC"


//--------------------- .note.nv.tkinfo           --------------------------
	.section	.note.nv.tkinfo,"",@"SHT_NOTE"
	.sectionflags	@"SHF_NOTE_NV_TKINFO"
	.tkinfo
        /*0018*/ 	.word	0x00000002
        /*0030*/ 	.string	""
        /*0030*/ 	.string	"ptxas"
        /*0030*/ 	.string	"Cuda compilation tools, release 13.0, V13.0.88"
        /*0030*/ 	.string	"Build cuda_13.0.r13.0/compiler.36424714_0"
        /*0030*/ 	.string	"-arch sm_100 -m 64 "



//--------------------- .note.nv.cuinfo           --------------------------
	.section	.note.nv.cuinfo,"",@"SHT_NOTE"
	.sectionflags	@"SHF_NOTE_NV_CUINFO"
        /*0018*/ 	.short	0x0002
        /*001a*/ 	.short	0x0064
        /*001c*/ 	.short	0x0082
	.zero		2


//--------------------- .nv.info                  --------------------------
	.section	.nv.info,"",@"SHT_CUDA_INFO"
	.align	4


	//----- nvinfo : EIATTR_REGCOUNT
	.align		4
        /*0000*/ 	.byte	0x04, 0x2f
        /*0002*/ 	.short	(.L_7 - .L_6)
	.align		4
.L_6:
        /*0004*/ 	.word	index@(sha3x_kernel)
        /*0008*/ 	.word	0x00000050


	//----- nvinfo : EIATTR_FRAME_SIZE
	.align		4
.L_7:
        /*000c*/ 	.byte	0x04, 0x11
        /*000e*/ 	.short	(.L_9 - .L_8)
	.align		4
.L_8:
        /*0010*/ 	.word	index@(sha3x_kernel)
        /*0014*/ 	.word	0x00000000


	//----- nvinfo : EIATTR_MIN_STACK_SIZE
	.align		4
.L_9:
        /*0018*/ 	.byte	0x04, 0x12
        /*001a*/ 	.short	(.L_11 - .L_10)
	.align		4
.L_10:
        /*001c*/ 	.word	index@(sha3x_kernel)
        /*0020*/ 	.word	0x00000000
.L_11:


//--------------------- .nv.compat                --------------------------
	.section	.nv.compat,"",@"SHT_CUDA_COMPAT_INFO"
	.align	4
        /*0000*/ 	.byte	0x02, 0x09, 0x00, 0x00, 0x02, 0x02, 0x01, 0x00, 0x02, 0x05, 0x05, 0x00, 0x03, 0x07, 0x01, 0x01
        /*0010*/ 	.byte	0x02, 0x03, 0x00, 0x00, 0x02, 0x06, 0x01, 0x00, 0x04, 0x0b, 0x08, 0x00, 0x09, 0x00, 0x00, 0x00
        /*0020*/ 	.byte	0x00, 0x00, 0x00, 0x00


//--------------------- .nv.info.sha3x_kernel     --------------------------
	.section	.nv.info.sha3x_kernel,"",@"SHT_CUDA_INFO"
	.sectionflags	@""
	.align	4


	//----- nvinfo : EIATTR_CUDA_API_VERSION
	.align		4
        /*0000*/ 	.byte	0x04, 0x37
        /*0002*/ 	.short	(.L_13 - .L_12)
.L_12:
        /*0004*/ 	.word	0x00000082


	//----- nvinfo : EIATTR_KPARAM_INFO
	.align		4
.L_13:
        /*0008*/ 	.byte	0x04, 0x17
        /*000a*/ 	.short	(.L_15 - .L_14)
.L_14:
        /*000c*/ 	.word	0x00000000
        /*0010*/ 	.short	0x0002
        /*0012*/ 	.short	0x0010
        /*0014*/ 	.byte	0x00, 0xf5, 0x21, 0x00


	//----- nvinfo : EIATTR_KPARAM_INFO
	.align		4
.L_15:
        /*0018*/ 	.byte	0x04, 0x17
        /*001a*/ 	.short	(.L_17 - .L_16)
.L_16:
        /*001c*/ 	.word	0x00000000
        /*0020*/ 	.short	0x0001
        /*0022*/ 	.short	0x0008
        /*0024*/ 	.byte	0x00, 0xf0, 0x11, 0x00


	//----- nvinfo : EIATTR_KPARAM_INFO
	.align		4
.L_17:
        /*0028*/ 	.byte	0x04, 0x17
        /*002a*/ 	.short	(.L_19 - .L_18)
.L_18:
        /*002c*/ 	.word	0x00000000
        /*0030*/ 	.short	0x0000
        /*0032*/ 	.short	0x0000
        /*0034*/ 	.byte	0x00, 0xf0, 0x21, 0x00


	//----- nvinfo : EIATTR_SPARSE_MMA_MASK
	.align		4
.L_19:
        /*0038*/ 	.byte	0x03, 0x50
        /*003a*/ 	.short	0x0000


	//----- nvinfo : EIATTR_MAXREG_COUNT
	.align		4
        /*003c*/ 	.byte	0x03, 0x1b
        /*003e*/ 	.short	0x00ff


	//----- nvinfo : EIATTR_MERCURY_ISA_VERSION
	.align		4
        /*0040*/ 	.byte	0x03, 0x5f
        /*0042*/ 	.short	0x0101


	//----- nvinfo : EIATTR_VRC_CTA_INIT_COUNT
	.align		4
        /*0044*/ 	.byte	0x02, 0x4a
	.zero		1
	.zero		1


	//----- nvinfo : EIATTR_EXIT_INSTR_OFFSETS
	.align		4
        /*0048*/ 	.byte	0x04, 0x1c
        /*004a*/ 	.short	(.L_21 - .L_20)


	//   ....[0]....
.L_20:
        /*004c*/ 	.word	0x00000030


	//   ....[1]....
        /*0050*/ 	.word	0x00000570


	//   ....[2]....
        /*0054*/ 	.word	0x00034820


	//   ....[3]....
        /*0058*/ 	.word	0x000348a0


	//   ....[4]....
        /*005c*/ 	.word	0x00034ab0


	//----- nvinfo : EIATTR_MAX_THREADS
	.align		4
.L_21:
        /*0060*/ 	.byte	0x04, 0x05
        /*0062*/ 	.short	(.L_23 - .L_22)
.L_22:
        /*0064*/ 	.word	0x00000100
        /*0068*/ 	.word	0x00000001
        /*006c*/ 	.word	0x00000001


	//----- nvinfo : EIATTR_CRS_STACK_SIZE
	.align		4
.L_23:
        /*0070*/ 	.byte	0x04, 0x1e
        /*0072*/ 	.short	(.L_25 - .L_24)
.L_24:
        /*0074*/ 	.word	0x00000000


	//----- nvinfo : EIATTR_CBANK_PARAM_SIZE
	.align		4
.L_25:
        /*0078*/ 	.byte	0x03, 0x19
        /*007a*/ 	.short	0x0018


	//----- nvinfo : EIATTR_PARAM_CBANK
	.align		4
        /*007c*/ 	.byte	0x04, 0x0a
        /*007e*/ 	.short	(.L_27 - .L_26)
	.align		4
.L_26:
        /*0080*/ 	.word	index@(.nv.constant0.sha3x_kernel)
        /*0084*/ 	.short	0x0380
        /*0086*/ 	.short	0x0018


	//----- nvinfo : EIATTR_SW_WAR
	.align		4
.L_27:
        /*0088*/ 	.byte	0x04, 0x36
        /*008a*/ 	.short	(.L_29 - .L_28)
.L_28:
        /*008c*/ 	.word	0x00000008
.L_29:


//--------------------- .nv.callgraph             --------------------------
	.section	.nv.callgraph,"",@"SHT_CUDA_CALLGRAPH"
	.align	4
	.sectionentsize	8
	.align		4
        /*0000*/ 	.word	0x00000000
	.align		4
        /*0004*/ 	.word	0xffffffff
	.align		4
        /*0008*/ 	.word	0x00000000
	.align		4
        /*000c*/ 	.word	0xfffffffe
	.align		4
        /*0010*/ 	.word	0x00000000
	.align		4
        /*0014*/ 	.word	0xfffffffd
	.align		4
        /*0018*/ 	.word	0x00000000
	.align		4
        /*001c*/ 	.word	0xfffffffc


//--------------------- .nv.constant3             --------------------------
	.section	.nv.constant3,"a",@progbits
	.align	8
.nv.constant3:
	.type		c_mining_hash,@object
	.size		c_mining_hash,(c_target_u64 - c_mining_hash)
c_mining_hash:
	.zero		32
	.type		c_target_u64,@object
	.size		c_target_u64,(c_xn_enabled - c_target_u64)
c_target_u64:
	.zero		8
	.type		c_xn_enabled,@object
	.size		c_xn_enabled,(c_xn - c_xn_enabled)
c_xn_enabled:
	.zero		4
	.type		c_xn,@object
	.size		c_xn,(.L_3 - c_xn)
c_xn:
	.zero		4
.L_3:


//--------------------- .nv.constant4             --------------------------
	.section	.nv.constant4,"a",@progbits
	.align	8
	.align		8
.nv.constant4:
        /*0000*/ 	.dword	d_found
	.align		8
        /*0008*/ 	.dword	d_nonce


//--------------------- .text.sha3x_kernel        --------------------------
	.section	.text.sha3x_kernel,"ax",@progbits
	.align	128
        .global         sha3x_kernel
        .type           sha3x_kernel,@function
        .size           sha3x_kernel,(.L_x_6 - sha3x_kernel)
        .other          sha3x_kernel,@"STO_CUDA_ENTRY STV_DEFAULT"
sha3x_kernel:
.text.sha3x_kernel:
[----:B------:R-:W-:Y:S01]  /*0000*/  LDC R1, c[0x0][0x37c] ;  /* 0x0000df00ff017b82 */ /* 0x000fe20000000800 */
[----:B------:R-:W0:Y:S02]  /*0010*/  LDCU UR4, c[0x0][0x388] ;  /* 0x00007100ff0477ac */ /* 0x000e240008000800 */
[----:B0-----:R-:W-:-:S13]  /*0020*/  ISETP.NE.AND P0, PT, RZ, UR4, PT ;  /* 0x00000004ff007c0c */ /* 0x001fda000bf05270 */
[----:B------:R-:W-:Y:S05]  /*0030*/  @!P0 EXIT ;  /* 0x000000000000894d */ /* 0x000fea0003800000 */
[----:B------:R-:W0:Y:S01]  /*0040*/  S2R R5, SR_CTAID.X ;  /* 0x0000000000057919 */ /* 0x000e220000002500 */
[----:B------:R-:W1:Y:S01]  /*0050*/  LDCU.128 UR8, c[0x3][URZ] ;  /* 0x00c00000ff0877ac */ /* 0x000e620008000c00 */
[----:B------:R-:W-:Y:S01]  /*0060*/  IMAD.MOV.U32 R3, RZ, RZ, RZ ;  /* 0x000000ffff037224 */ /* 0x000fe200078e00ff */
[----:B------:R-:W-:Y:S01]  /*0070*/  BSSY.RECONVERGENT B0, `(.L_x_0) ;  /* 0x000347a000007945 */ /* 0x000fe20003800200 */
[----:B------:R-:W0:Y:S01]  /*0080*/  S2R R2, SR_TID.X ;  /* 0x0000000000027919 */ /* 0x000e220000002100 */
[----:B------:R-:W2:Y:S01]  /*0090*/  LDCU.128 UR4, c[0x3][0x10] ;  /* 0x00c00200ff0477ac */ /* 0x000ea20008000c00 */
[----:B------:R-:W-:Y:S01]  /*00a0*/  IMAD.MOV.U32 R63, RZ, RZ, RZ ;  /* 0x000000ffff3f7224 */ /* 0x000fe200078e00ff */
[----:B------:R-:W0:Y:S01]  /*00b0*/  LDCU UR39, c[0x0][0x360] ;  /* 0x00006c00ff2777ac */ /* 0x000e220008000800 */
[----:B------:R-:W3:Y:S01]  /*00c0*/  LDCU.64 UR30, c[0x0][0x380] ;  /* 0x00007000ff1e77ac */ /* 0x000ee20008000a00 */
[----:B------:R-:W4:Y:S01]  /*00d0*/  LDCU UR33, c[0x3][0x28] ;  /* 0x00c00500ff2177ac */ /* 0x000f220008000800 */
[----:B------:R-:W5:Y:S01]  /*00e0*/  LDCU UR17, c[0x0][0x370] ;  /* 0x00006e00ff1177ac */ /* 0x000f620008000800 */
[----:B-1----:R-:W-:-:S02]  /*00f0*/  ULOP3.LUT UR18, UR9, 0x80000000, URZ, 0x3c, !UPT ;  /* 0x8000000009127892 */ /* 0x002fc4000f8e3cff */
[----:B--2---:R-:W-:Y:S02]  /*0100*/  USHF.L.W.U32.HI UR14, UR5, 0x1, UR4 ;  /* 0x00000001050e7899 */ /* 0x004fe40008010e04 */
[----:B------:R-:W-:Y:S02]  /*0110*/  USHF.L.W.U32.HI UR15, UR6, 0x1, UR7 ;  /* 0x00000001060f7899 */ /* 0x000fe40008010e07 */
[----:B------:R-:W-:Y:S02]  /*0120*/  USHF.L.W.U32.HI UR16, UR7, 0x1, UR6 ;  /* 0x0000000107107899 */ /* 0x000fe40008010e06 */
[----:B------:R-:W-:Y:S02]  /*0130*/  USHF.L.W.U32.HI UR13, UR4, 0x1, UR5 ;  /* 0x00000001040d7899 */ /* 0x000fe40008010e05 */
[----:B------:R-:W-:Y:S01]  /*0140*/  USHF.L.W.U32.HI UR12, UR18, 0x1, UR8 ;  /* 0x00000001120c7899 */ /* 0x000fe20008010e08 */
[----:B0-----:R-:W-:Y:S01]  /*0150*/  IMAD.WIDE.U32 R2, R5, UR39, R2 ;  /* 0x0000002705027c25 */ /* 0x001fe2000f8e0002 */
[----:B------:R-:W-:-:S02]  /*0160*/  USHF.L.W.U32.HI UR9, UR8, 0x1, UR18 ;  /* 0x0000000108097899 */ /* 0x000fc40008010e12 */
[----:B------:R-:W-:Y:S02]  /*0170*/  ULOP3.LUT UR8, UR14, UR8, URZ, 0x3c, !UPT ;  /* 0x000000080e087292 */ /* 0x000fe4000f8e3cff */
[----:B------:R-:W-:Y:S01]  /*0180*/  ULOP3.LUT UR16, UR16, UR10, URZ, 0x3c, !UPT ;  /* 0x0000000a10107292 */ /* 0x000fe2000f8e3cff */
[----:B---3--:R-:W-:Y:S01]  /*0190*/  IADD3 R0, P0, PT, R2, UR30, RZ ;  /* 0x0000001e02007c10 */ /* 0x008fe2000ff1e0ff */
[----:B------:R-:W-:Y:S02]  /*01a0*/  ULOP3.LUT UR15, UR15, UR11, URZ, 0x3c, !UPT ;  /* 0x0000000b0f0f7292 */ /* 0x000fe4000f8e3cff */
[----:B------:R-:W-:Y:S01]  /*01b0*/  ULOP3.LUT UR14, UR13, UR18, URZ, 0x3c, !UPT ;  /* 0x000000120d0e7292 */ /* 0x000fe2000f8e3cff */
[----:B------:R-:W-:Y:S01]  /*01c0*/  IADD3.X R4, PT, PT, R3, UR31, RZ, P0, !PT ;  /* 0x0000001f03047c10 */ /* 0x000fe200087fe4ff */
[----:B------:R-:W-:Y:S01]  /*01d0*/  USHF.L.W.U32.HI UR32, UR10, 0x1, UR11 ;  /* 0x000000010a207899 */ /* 0x000fe20008010e0b */
[----:B------:R-:W-:Y:S01]  /*01e0*/  IMAD.MOV.U32 R5, RZ, RZ, R0 ;  /* 0x000000ffff057224 */ /* 0x000fe200078e0000 */
[----:B------:R-:W-:-:S02]  /*01f0*/  USHF.L.W.U32.HI UR19, UR11, 0x1, UR10 ;  /* 0x000000010b137899 */ /* 0x000fc40008010e0a */
[----:B------:R-:W-:Y:S01]  /*0200*/  ULOP3.LUT UR13, UR8, UR10, URZ, 0x3c, !UPT ;  /* 0x0000000a080d7292 */ /* 0x000fe2000f8e3cff */
[----:B------:R-:W-:Y:S01]  /*0210*/  IMAD.MOV.U32 R6, RZ, RZ, R4 ;  /* 0x000000ffff067224 */ /* 0x000fe200078e0004 */
[----:B------:R-:W-:Y:S02]  /*0220*/  ULOP3.LUT UR12, UR12, UR6, URZ, 0x3c, !UPT ;  /* 0x000000060c0c7292 */ /* 0x000fe4000f8e3cff */
[----:B------:R-:W-:Y:S02]  /*0230*/  ULOP3.LUT UR6, UR16, UR4, URZ, 0x3c, !UPT ;  /* 0x0000000410067292 */ /* 0x000fe4000f8e3cff */
[----:B------:R-:W-:Y:S02]  /*0240*/  ULOP3.LUT UR10, UR15, UR5, URZ, 0x3c, !UPT ;  /* 0x000000050f0a7292 */ /* 0x000fe4000f8e3cff */
[----:B----4-:R-:W-:Y:S02]  /*0250*/  UISETP.NE.AND UP0, UPT, UR33, URZ, UPT ;  /* 0x000000ff2100728c */ /* 0x010fe4000bf05270 */
[----:B-----5:R-:W-:-:S02]  /*0260*/  UIMAD.WIDE.U32 UR4, UR17, UR39, URZ ;  /* 0x00000027110472a5 */ /* 0x020fc4000f8e00ff */
[----:B------:R-:W-:Y:S02]  /*0270*/  ULOP3.LUT UR18, UR9, UR7, URZ, 0x3c, !UPT ;  /* 0x0000000709127292 */ /* 0x000fe4000f8e3cff */
[----:B------:R-:W-:Y:S02]  /*0280*/  USEL UR52, UR5, URZ, UP0 ;  /* 0x000000ff05347287 */ /* 0x000fe40008000000 */
[----:B------:R-:W-:Y:S02]  /*0290*/  USEL UR9, UR5, URZ, !UP0 ;  /* 0x000000ff05097287 */ /* 0x000fe4000c000000 */
[----:B------:R-:W-:Y:S02]  /*02a0*/  ULOP3.LUT UR11, UR14, UR11, URZ, 0x3c, !UPT ;  /* 0x0000000b0e0b7292 */ /* 0x000fe4000f8e3cff */
[----:B------:R-:W-:Y:S02]  /*02b0*/  ULOP3.LUT UR5, UR12, 0x601, URZ, 0x3c, !UPT ;  /* 0x000006010c057892 */ /* 0x000fe4000f8e3cff */
[----:B------:R-:W-:-:S02]  /*02c0*/  USHF.L.W.U32.HI UR35, UR16, 0x19, UR15 ;  /* 0x0000001910237899 */ /* 0x000fc40008010e0f */
[----:B------:R-:W-:Y:S02]  /*02d0*/  USHF.L.W.U32.HI UR36, UR15, 0x19, UR16 ;  /* 0x000000190f247899 */ /* 0x000fe40008010e10 */
[----:B------:R-:W-:Y:S02]  /*02e0*/  USHF.L.W.U32.HI UR37, UR15, 0x18, UR16 ;  /* 0x000000180f257899 */ /* 0x000fe40008010e10 */
[----:B------:R-:W-:Y:S02]  /*02f0*/  USHF.L.W.U32.HI UR38, UR16, 0x18, UR15 ;  /* 0x0000001810267899 */ /* 0x000fe40008010e0f */
[----:B------:R-:W-:Y:S02]  /*0300*/  USHF.L.W.U32.HI UR41, UR15, 0x17, UR16 ;  /* 0x000000170f297899 */ /* 0x000fe40008010e10 */
[----:B------:R-:W-:Y:S02]  /*0310*/  USHF.L.W.U32.HI UR42, UR16, 0x17, UR15 ;  /* 0x00000017102a7899 */ /* 0x000fe40008010e0f */
        /* <DEDUP_REMOVED lines=9> */
[----:B------:R-:W-:Y:S02]  /*03b0*/  USEL UR51, UR4, URZ, UP0 ;  /* 0x000000ff04337287 */ /* 0x000fe40008000000 */
[----:B------:R-:W-:Y:S02]  /*03c0*/  USEL UR50, UR4, URZ, !UP0 ;  /* 0x000000ff04327287 */ /* 0x000fe4000c000000 */
[----:B------:R-:W-:Y:S02]  /*03d0*/  USHF.L.W.U32.HI UR8, UR14, 0x6, UR8 ;  /* 0x000000060e087899 */ /* 0x000fe40008010e08 */
[----:B------:R-:W-:-:S02]  /*03e0*/  USHF.L.W.U32.HI UR17, UR11, 0x1e, UR13 ;  /* 0x0000001e0b117899 */ /* 0x000fc40008010e0d */
[----:B------:R-:W-:Y:S02]  /*03f0*/  USHF.L.W.U32.HI UR4, UR13, 0x1e, UR11 ;  /* 0x0000001e0d047899 */ /* 0x000fe40008010e0b */
[----:B------:R-:W-:Y:S02]  /*0400*/  USHF.L.W.U32.HI UR43, UR6, 0x1c, UR10 ;  /* 0x0000001c062b7899 */ /* 0x000fe40008010e0a */
[----:B------:R-:W-:Y:S01]  /*0410*/  USHF.L.W.U32.HI UR30, UR18, 0x4, UR5 ;  /* 0x00000004121e7899 */ /* 0x000fe20008010e05 */
[----:B------:R-:W0:Y:S01]  /*0420*/  LDCU.U16 UR53, c[0x3][0x2c] ;  /* 0x00c00580ff3577ac */ /* 0x000e220008000400 */
[----:B------:R-:W1:Y:S01]  /*0430*/  LDCU.64 UR28, c[0x0][0x358] ;  /* 0x00006b00ff1c77ac */ /* 0x000e620008000a00 */
[----:B------:R-:W2:Y:S01]  /*0440*/  LDCU UR54, c[0x3][0x28] ;  /* 0x00c00500ff3677ac */ /* 0x000ea20008000800 */
[----:B------:R-:W3:Y:S01]  /*0450*/  LDCU UR55, c[0x0][0x388] ;  /* 0x00007100ff3777ac */ /* 0x000ee20008000800 */
[----:B------:R-:W4:Y:S01]  /*0460*/  LDCU.64 UR26, c[0x3][0x20] ;  /* 0x00c00400ff1a77ac */ /* 0x000f220008000a00 */
[----:B------:R-:W0:Y:S01]  /*0470*/  LDCU.64 UR24, c[0x3][URZ] ;  /* 0x00c00000ff1877ac */ /* 0x000e220008000a00 */
[----:B------:R-:W0:Y:S01]  /*0480*/  LDCU.128 UR20, c[0x3][0x10] ;  /* 0x00c00200ff1477ac */ /* 0x000e220008000c00 */
[----:B------:R-:W-:-:S02]  /*0490*/  USHF.L.W.U32.HI UR6, UR10, 0x1c, UR6 ;  /* 0x0000001c0a067899 */ /* 0x000fc40008010e06 */
[----:B------:R-:W-:Y:S02]  /*04a0*/  USHF.L.W.U32.HI UR13, UR12, 0x12, UR18 ;  /* 0x000000120c0d7899 */ /* 0x000fe40008010e12 */
[----:B------:R-:W-:Y:S02]  /*04b0*/  USHF.L.W.U32.HI UR14, UR18, 0x12, UR12 ;  /* 0x00000012120e7899 */ /* 0x000fe40008010e0c */
[----:B------:R-:W-:Y:S02]  /*04c0*/  USHF.L.W.U32.HI UR39, UR18, 0x9, UR12 ;  /* 0x0000000912277899 */ /* 0x000fe40008010e0c */
[----:B------:R-:W-:Y:S02]  /*04d0*/  USHF.L.W.U32.HI UR40, UR12, 0x9, UR18 ;  /* 0x000000090c287899 */ /* 0x000fe40008010e12 */
[----:B------:R-:W-:Y:S02]  /*04e0*/  USHF.L.W.U32.HI UR48, UR12, 0x3, UR18 ;  /* 0x000000030c307899 */ /* 0x000fe40008010e12 */
[----:B------:R-:W-:-:S02]  /*04f0*/  USHF.L.W.U32.HI UR49, UR18, 0x3, UR12 ;  /* 0x0000000312317899 */ /* 0x000fc40008010e0c */
[----:B-123--:R-:W-:-:S12]  /*0500*/  USHF.L.W.U32.HI UR5, UR5, 0x4, UR18 ;  /* 0x0000000405057899 */ /* 0x00efd80008010e12 */
.L_x_4:
[----:B------:R-:W-:Y:S01]  /*0510*/  LOP3.LUT P0, RZ, R63, 0xff, RZ, 0xc0, !PT ;  /* 0x000000ff3fff7812 */ /* 0x000fe2000780c0ff */
[----:B------:R-:W-:-:S12]  /*0520*/  BSSY.RECONVERGENT B1, `(.L_x_1) ;  /* 0x0000006000017945 */ /* 0x000fd80003800200 */
[----:B------:R-:W-:Y:S05]  /*0530*/  @P0 BRA `(.L_x_2) ;  /* 0x0000000000100947 */ /* 0x000fea0003800000 */
[----:B------:R-:W1:Y:S02]  /*0540*/  LDC.64 R2, c[0x4][RZ] ;  /* 0x01000000ff027b82 */ /* 0x000e640000000a00 */
[----:B-1----:R-:W2:Y:S02]  /*0550*/  LDG.E.STRONG.GPU R2, desc[UR28][R2.64] ;  /* 0x0000001c02027981 */ /* 0x002ea4000c1ef900 */
[----:B--2---:R-:W-:-:S13]  /*0560*/  ISETP.NE.AND P0, PT, R2, RZ, PT ;  /* 0x000000ff0200720c */ /* 0x004fda0003f05270 */
[----:B0---4-:R-:W-:Y:S05]  /*0570*/  @P0 EXIT ;  /* 0x000000000000094d */ /* 0x011fea0003800000 */
.L_x_2:
[----:B0---4-:R-:W-:Y:S05]  /*0580*/  BSYNC.RECONVERGENT B1 ;  /* 0x0000000000017941 */ /* 0x011fea0003800200 */
.L_x_1:
[C---:B------:R-:W-:Y:S01]  /*0590*/  IMAD.U32 R7, R5.reuse, 0x10000, RZ ;  /* 0x0001000005077824 */ /* 0x040fe200078e00ff */
[----:B------:R-:W-:Y:S01]  /*05a0*/  ISETP.NE.AND P0, PT, RZ, UR54, PT ;  /* 0x00000036ff007c0c */ /* 0x000fe2000bf05270 */
[----:B------:R-:W-:Y:S01]  /*05b0*/  IMAD.U32 R24, RZ, RZ, UR8 ;  /* 0x00000008ff187e24 */ /* 0x000fe2000f8e00ff */
[----:B------:R-:W-:Y:S01]  /*05c0*/  SHF.L.U64.HI R3, R5, 0x10, R6 ;  /* 0x0000001005037819 */ /* 0x000fe20000010206 */
[----:B------:R-:W-:Y:S01]  /*05d0*/  IMAD.U32 R20, RZ, RZ, UR5 ;  /* 0x00000005ff147e24 */ /* 0x000fe2000f8e00ff */
[----:B------:R-:W-:Y:S01]  /*05e0*/  LOP3.LUT R7, R7, UR53, RZ, 0xfc, !PT ;  /* 0x0000003507077c12 */ /* 0x000fe2000f8efcff */
[----:B------:R-:W-:Y:S01]  /*05f0*/  IMAD.U32 R50, RZ, RZ, UR42 ;  /* 0x0000002aff327e24 */ /* 0x000fe2000f8e00ff */
[----:B------:R-:W-:Y:S01]  /*0600*/  SEL R3, R4, R3, !P0 ;  /* 0x0000000304037207 */ /* 0x000fe20004000000 */
[----:B------:R-:W-:Y:S01]  /*0610*/  IMAD.U32 R32, RZ, RZ, UR46 ;  /* 0x0000002eff207e24 */ /* 0x000fe2000f8e00ff */
[----:B------:R-:W-:Y:S01]  /*0620*/  SEL R2, R0, R7, !P0 ;  /* 0x0000000700027207 */ /* 0x000fe20004000000 */
[----:B------:R-:W-:Y:S01]  /*0630*/  IMAD.U32 R7, RZ, RZ, UR19 ;  /* 0x00000013ff077e24 */ /* 0x000fe2000f8e00ff */
[----:B------:R-:W-:Y:S01]  /*0640*/  LOP3.LUT R14, R3, UR32, RZ, 0x3c, !PT ;  /* 0x00000020030e7c12 */ /* 0x000fe2000f8e3cff */
[----:B------:R-:W-:Y:S01]  /*0650*/  IMAD.U32 R42, RZ, RZ, UR45 ;  /* 0x0000002dff2a7e24 */ /* 0x000fe2000f8e00ff */
[----:B------:R-:W-:Y:S01]  /*0660*/  LOP3.LUT R9, R2, 0x601, RZ, 0x3c, !PT ;  /* 0x0000060102097812 */ /* 0x000fe200078e3cff */
[----:B------:R-:W-:Y:S01]  /*0670*/  IMAD.U32 R19, RZ, RZ, UR49 ;  /* 0x00000031ff137e24 */ /* 0x000fe2000f8e00ff */
[----:B------:R-:W-:Y:S01]  /*0680*/  LOP3.LUT R7, R7, 0x601, R2, 0x96, !PT ;  /* 0x0000060107077812 */ /* 0x000fe200078e9602 */
[----:B------:R-:W-:Y:S01]  /*0690*/  IMAD.U32 R22, RZ, RZ, UR48 ;  /* 0x00000030ff167e24 */ /* 0x000fe2000f8e00ff */
[----:B------:R-:W-:Y:S01]  /*06a0*/  SHF.L.W.U32.HI R8, R9, 0x1, R3 ;  /* 0x0000000109087819 */ /* 0x000fe20000010e03 */
[----:B------:R-:W-:Y:S01]  /*06b0*/  IMAD.U32 R11, RZ, RZ, UR43 ;  /* 0x0000002bff0b7e24 */ /* 0x000fe2000f8e00ff */
[----:B------:R-:W-:Y:S01]  /*06c0*/  SHF.L.W.U32.HI R9, R3, 0x1, R9 ;  /* 0x0000000103097819 */ /* 0x000fe20000010e09 */
[----:B------:R-:W-:Y:S01]  /*06d0*/  IMAD.U32 R28, RZ, RZ, UR35 ;  /* 0x00000023ff1c7e24 */ /* 0x000fe2000f8e00ff */
[----:B------:R-:W-:Y:S01]  /*06e0*/  LOP3.LUT R34, R14, 0x80000000, RZ, 0x3c, !PT ;  /* 0x800000000e227812 */ /* 0x000fe200078e3cff */
[----:B------:R-:W-:Y:S01]  /*06f0*/  IMAD.U32 R46, RZ, RZ, UR42 ;  /* 0x0000002aff2e7e24 */ /* 0x000fe2000f8e00ff */
[----:B------:R-:W-:Y:S01]  /*0700*/  LOP3.LUT R53, R9, UR20, RZ, 0x3c, !PT ;  /* 0x0000001409357c12 */ /* 0x000fe2000f8e3cff */
[----:B------:R-:W-:Y:S01]  /*0710*/  IMAD.U32 R16, RZ, RZ, UR44 ;  /* 0x0000002cff107e24 */ /* 0x000fe2000f8e00ff */
[----:B------:R-:W-:Y:S01]  /*0720*/  LOP3.LUT R8, R8, UR21, RZ, 0x3c, !PT ;  /* 0x0000001508087c12 */ /* 0x000fe2000f8e3cff */
[----:B------:R-:W-:Y:S01]  /*0730*/  IMAD.U32 R30, RZ, RZ, UR6 ;  /* 0x00000006ff1e7e24 */ /* 0x000fe2000f8e00ff */
[----:B------:R-:W-:Y:S01]  /*0740*/  LOP3.LUT R10, R14, UR25, RZ, 0x3c, !PT ;  /* 0x000000190e0a7c12 */ /* 0x000fe2000f8e3cff */
[----:B------:R-:W-:Y:S01]  /*0750*/  IMAD.U32 R37, RZ, RZ, UR36 ;  /* 0x00000024ff257e24 */ /* 0x000fe2000f8e00ff */
[----:B------:R-:W-:Y:S01]  /*0760*/  LOP3.LUT R23, R7, UR24, RZ, 0x3c, !PT ;  /* 0x0000001807177c12 */ /* 0x000fe2000f8e3cff */
[----:B------:R-:W-:Y:S01]  /*0770*/  IMAD.U32 R48, RZ, RZ, UR35 ;  /* 0x00000023ff307e24 */ /* 0x000fe2000f8e00ff */
[----:B------:R-:W-:Y:S01]  /*0780*/  SHF.L.W.U32.HI R43, R34, 0xd, R7 ;  /* 0x0000000d222b7819 */ /* 0x000fe20000010e07 */
[----:B------:R-:W-:Y:S01]  /*0790*/  IMAD.U32 R13, RZ, RZ, UR47 ;  /* 0x0000002fff0d7e24 */ /* 0x000fe2000f8e00ff */
[C---:B------:R-:W-:Y:S01]  /*07a0*/  LOP3.LUT R40, R53.reuse, UR22, RZ, 0x3c, !PT ;  /* 0x0000001635287c12 */ /* 0x040fe2000f8e3cff */
[----:B------:R-:W-:Y:S01]  /*07b0*/  IMAD.U32 R29, RZ, RZ, UR36 ;  /* 0x00000024ff1d7e24 */ /* 0x000fe2000f8e00ff */
[C-C-:B------:R-:W-:Y:S01]  /*07c0*/  SHF.L.W.U32.HI R44, R53.reuse, 0x14, R8.reuse ;  /* 0x00000014352c7819 */ /* 0x140fe20000010e08 */
[----:B------:R-:W-:Y:S01]  /*07d0*/  IMAD.U32 R52, RZ, RZ, UR30 ;  /* 0x0000001eff347e24 */ /* 0x000fe2000f8e00ff */
[C-C-:B------:R-:W-:Y:S01]  /*07e0*/  SHF.L.W.U32.HI R33, R8.reuse, 0x14, R53.reuse ;  /* 0x0000001408217819 */ /* 0x140fe20000010e35 */
[----:B------:R-:W-:Y:S01]  /*07f0*/  IMAD.U32 R60, RZ, RZ, UR41 ;  /* 0x00000029ff3c7e24 */ /* 0x000fe2000f8e00ff */
[----:B------:R-:W-:Y:S01]  /*0800*/  SHF.L.W.U32.HI R21, R8, 0x7, R53 ;  /* 0x0000000708157819 */ /* 0x000fe20000010e35 */
[----:B------:R-:W-:Y:S01]  /*0810*/  IMAD.U32 R18, RZ, RZ, UR34 ;  /* 0x00000022ff127e24 */ /* 0x000fe2000f8e00ff */
[C-C-:B------:R-:W-:Y:S01]  /*0820*/  SHF.L.W.U32.HI R25, R53.reuse, 0x7, R8.reuse ;  /* 0x0000000735197819 */ /* 0x140fe20000010e08 */
[----:B------:R-:W-:Y:S01]  /*0830*/  IMAD.U32 R62, RZ, RZ, UR41 ;  /* 0x00000029ff3e7e24 */ /* 0x000fe2000f8e00ff */
[----:B------:R-:W-:-:S02]  /*0840*/  SHF.L.W.U32.HI R51, R53, 0x8, R8 ;  /* 0x0000000835337819 */ /* 0x000fc40000010e08 */
[----:B------:R-:W-:Y:S02]  /*0850*/  SHF.L.W.U32.HI R56, R8, 0x8, R53 ;  /* 0x0000000808387819 */ /* 0x000fe40000010e35 */
[----:B------:R-:W-:Y:S02]  /*0860*/  SHF.L.W.U32.HI R45, R53, 0xe, R8 ;  /* 0x0000000e352d7819 */ /* 0x000fe40000010e08 */
[C---:B------:R-:W-:Y:S02]  /*0870*/  SHF.L.W.U32.HI R34, R7.reuse, 0xd, R34 ;  /* 0x0000000d07227819 */ /* 0x040fe40000010e22 */
[----:B------:R-:W-:Y:S02]  /*0880*/  SHF.L.W.U32.HI R55, R14, 0xc, R7 ;  /* 0x0000000c0e377819 */ /* 0x000fe40000010e07 */
[C-C-:B------:R-:W-:Y:S02]  /*0890*/  SHF.L.W.U32.HI R57, R7.reuse, 0xc, R14.reuse ;  /* 0x0000000c07397819 */ /* 0x140fe40000010e0e */
[----:B------:R-:W-:-:S02]  /*08a0*/  SHF.L.W.U32.HI R12, R7, 0x2, R14 ;  /* 0x00000002070c7819 */ /* 0x000fc40000010e0e */
[----:B------:R-:W-:Y:S02]  /*08b0*/  SHF.L.W.U32.HI R38, R14, 0x2, R7 ;  /* 0x000000020e267819 */ /* 0x000fe40000010e07 */
[----:B------:R-:W-:Y:S02]  /*08c0*/  SHF.L.W.U32.HI R17, R7, 0xa, R14 ;  /* 0x0000000a07117819 */ /* 0x000fe40000010e0e */
[----:B------:R-:W-:Y:S02]  /*08d0*/  SHF.L.W.U32.HI R26, R23, 0x1, R10 ;  /* 0x00000001171a7819 */ /* 0x000fe40000010e0a */
[C---:B------:R-:W-:Y:S02]  /*08e0*/  LOP3.LUT R9, R8.reuse, UR23, RZ, 0x3c, !PT ;  /* 0x0000001708097c12 */ /* 0x040fe4000f8e3cff */
[----:B------:R-:W-:Y:S02]  /*08f0*/  SHF.L.W.U32.HI R53, R8, 0xe, R53 ;  /* 0x0000000e08357819 */ /* 0x000fe40000010e35 */
[----:B------:R-:W-:Y:S01]  /*0900*/  SHF.L.W.U32.HI R7, R14, 0xa, R7 ;  /* 0x0000000a0e077819 */ /* 0x000fe20000010e07 */
[----:B------:R-:W-:Y:S01]  /*0910*/  IMAD.U32 R14, RZ, RZ, UR7 ;  /* 0x00000007ff0e7e24 */ /* 0x000fe2000f8e00ff */
[----:B------:R-:W-:Y:S01]  /*0920*/  SHF.L.W.U32.HI R23, R10, 0x1, R23 ;  /* 0x000000010a177819 */ /* 0x000fe20000010e17 */
[----:B------:R-:W-:Y:S01]  /*0930*/  IMAD.U32 R10, RZ, RZ, UR33 ;  /* 0x00000021ff0a7e24 */ /* 0x000fe2000f8e00ff */
[----:B------:R-:W-:-:S02]  /*0940*/  LOP3.LUT R8, R3, UR18, RZ, 0x3c, !PT ;  /* 0x0000001203087c12 */ /* 0x000fc4000f8e3cff */
[----:B------:R-:W-:Y:S02]  /*0950*/  LOP3.LUT R36, R2, UR12, RZ, 0x3c, !PT ;  /* 0x0000000c02247c12 */ /* 0x000fe4000f8e3cff */
[----:B------:R-:W-:Y:S02]  /*0960*/  LOP3.LUT R35, R8, UR33, R55, 0xb4, !PT ;  /* 0x0000002108237c12 */ /* 0x000fe4000f8eb437 */
[----:B------:R-:W-:Y:S02]  /*0970*/  LOP3.LUT R15, R20, UR46, R7, 0xb4, !PT ;  /* 0x0000002e140f7c12 */ /* 0x000fe4000f8eb407 */
[----:B------:R-:W-:Y:S02]  /*0980*/  LOP3.LUT R27, R23, UR36, R24, 0xb4, !PT ;  /* 0x00000024171b7c12 */ /* 0x000fe4000f8eb418 */
[----:B------:R-:W-:Y:S02]  /*0990*/  LOP3.LUT R59, R50, UR40, R25, 0xb4, !PT ;  /* 0x00000028323b7c12 */ /* 0x000fe4000f8eb419 */
[----:B------:R-:W-:-:S02]  /*09a0*/  LOP3.LUT R36, R36, UR34, R57, 0xb4, !PT ;  /* 0x0000002224247c12 */ /* 0x000fc4000f8eb439 */
[----:B------:R-:W-:Y:S02]  /*09b0*/  LOP3.LUT R20, R7, UR38, R32, 0xb4, !PT ;  /* 0x0000002607147c12 */ /* 0x000fe4000f8eb420 */
[----:B------:R-:W-:Y:S02]  /*09c0*/  LOP3.LUT R31, R17, UR37, R42, 0xb4, !PT ;  /* 0x00000025111f7c12 */ /* 0x000fe4000f8eb42a */
[----:B------:R-:W-:Y:S02]  /*09d0*/  LOP3.LUT R19, R19, UR16, R34, 0xb4, !PT ;  /* 0x0000001013137c12 */ /* 0x000fe4000f8eb422 */
[----:B------:R-:W-:Y:S02]  /*09e0*/  LOP3.LUT R8, R22, UR15, R43, 0xb4, !PT ;  /* 0x0000000f16087c12 */ /* 0x000fe4000f8eb42b */
[----:B------:R-:W-:Y:S02]  /*09f0*/  LOP3.LUT R50, R25, UR40, R38, 0xd2, !PT ;  /* 0x0000002819327c12 */ /* 0x000fe4000f8ed226 */
[----:B------:R-:W-:-:S02]  /*0a00*/  LOP3.LUT R24, R21, UR39, R12, 0xd2, !PT ;  /* 0x0000002715187c12 */ /* 0x000fc4000f8ed20c */
[----:B------:R-:W-:Y:S02]  /*0a10*/  LOP3.LUT R54, R11, UR48, R44, 0xb4, !PT ;  /* 0x000000300b367c12 */ /* 0x000fe4000f8eb42c */
[----:B------:R-:W-:Y:S02]  /*0a20*/  SHF.L.W.U32.HI R58, R40, 0x1b, R9 ;  /* 0x0000001b283a7819 */ /* 0x000fe40000010e09 */
[----:B------:R-:W-:Y:S02]  /*0a30*/  LOP3.LUT R11, R51, UR47, R28, 0x9c, !PT ;  /* 0x0000002f330b7c12 */ /* 0x000fe4000f8e9c1c */
[----:B------:R-:W-:Y:S02]  /*0a40*/  SHF.L.W.U32.HI R40, R9, 0x1b, R40 ;  /* 0x0000001b09287819 */ /* 0x000fe40000010e28 */
[----:B------:R-:W-:Y:S02]  /*0a50*/  LOP3.LUT R47, R55, UR44, R10, 0xb4, !PT ;  /* 0x0000002c372f7c12 */ /* 0x000fe4000f8eb40a */
[----:B------:R-:W-:-:S02]  /*0a60*/  LOP3.LUT R28, R25, UR4, R46, 0x9c, !PT ;  /* 0x00000004191c7c12 */ /* 0x000fc4000f8e9c2e */
[----:B------:R-:W-:Y:S02]  /*0a70*/  LOP3.LUT R36, R36, 0x1, RZ, 0x3c, !PT ;  /* 0x0000000124247812 */ /* 0x000fe400078e3cff */
[----:B------:R-:W-:Y:S02]  /*0a80*/  LOP3.LUT R9, R53, UR34, R14, 0x9c, !PT ;  /* 0x0000002235097c12 */ /* 0x000fe4000f8e9c0e */
[----:B------:R-:W-:Y:S02]  /*0a90*/  LOP3.LUT R39, R45, UR33, R16, 0x9c, !PT ;  /* 0x000000212d277c12 */ /* 0x000fe4000f8e9c10 */
[----:B------:R-:W-:Y:S02]  /*0aa0*/  LOP3.LUT R30, R30, UR49, R33, 0xb4, !PT ;  /* 0x000000311e1e7c12 */ /* 0x000fe4000f8eb421 */
[----:B------:R-:W-:Y:S02]  /*0ab0*/  LOP3.LUT R10, R37, UR14, R56, 0xb4, !PT ;  /* 0x0000000e250a7c12 */ /* 0x000fe4000f8eb438 */
[----:B------:R-:W-:-:S02]  /*0ac0*/  LOP3.LUT R48, R48, UR13, R51, 0xb4, !PT ;  /* 0x0000000d30307c12 */ /* 0x000fc4000f8eb433 */
[----:B------:R-:W-:Y:S02]  /*0ad0*/  LOP3.LUT R46, R19, R50, R20, 0x96, !PT ;  /* 0x00000032132e7212 */ /* 0x000fe400078e9614 */
[----:B------:R-:W-:Y:S02]  /*0ae0*/  LOP3.LUT R41, R8, R24, R31, 0x96, !PT ;  /* 0x0000001808297212 */ /* 0x000fe400078e961f */
[----:B------:R-:W-:Y:S02]  /*0af0*/  LOP3.LUT R13, R26, UR35, R13, 0xb4, !PT ;  /* 0x000000231a0d7c12 */ /* 0x000fe4000f8eb40d */
[----:B------:R-:W-:Y:S02]  /*0b00*/  LOP3.LUT R16, R56, UR8, R29, 0x9c, !PT ;  /* 0x0000000838107c12 */ /* 0x000fe4000f8e9c1d */
[----:B------:R-:W-:Y:S02]  /*0b10*/  LOP3.LUT R52, R52, UR45, R17, 0xb4, !PT ;  /* 0x0000002d34347c12 */ /* 0x000fe4000f8eb411 */
[----:B------:R-:W-:-:S02]  /*0b20*/  LOP3.LUT R14, R40, UR5, R7, 0xd2, !PT ;  /* 0x00000005280e7c12 */ /* 0x000fc4000f8ed207 */
[----:B------:R-:W-:Y:S02]  /*0b30*/  LOP3.LUT R29, R30, R27, R36, 0x96, !PT ;  /* 0x0000001b1e1d7212 */ /* 0x000fe400078e9624 */
[----:B------:R-:W-:Y:S02]  /*0b40*/  LOP3.LUT R46, R10, R46, R9, 0x96, !PT ;  /* 0x0000002e0a2e7212 */ /* 0x000fe400078e9609 */
[----:B------:R-:W-:Y:S02]  /*0b50*/  LOP3.LUT R41, R48, R41, R39, 0x96, !PT ;  /* 0x0000002930297212 */ /* 0x000fe400078e9627 */
[----:B------:R-:W-:Y:S02]  /*0b60*/  LOP3.LUT R25, R21, UR17, R60, 0x9c, !PT ;  /* 0x0000001115197c12 */ /* 0x000fe4000f8e9c3c */
[----:B------:R-:W-:Y:S02]  /*0b70*/  LOP3.LUT R17, R58, UR30, R17, 0xd2, !PT ;  /* 0x0000001e3a117c12 */ /* 0x000fe4000f8ed211 */
[----:B------:R-:W-:-:S02]  /*0b80*/  LOP3.LUT R32, R54, R13, R35, 0x96, !PT ;  /* 0x0000000d36207212 */ /* 0x000fc400078e9623 */
[----:B------:R-:W-:Y:S02]  /*0b90*/  LOP3.LUT R18, R57, UR7, R18, 0xb4, !PT ;  /* 0x0000000739127c12 */ /* 0x000fe4000f8eb412 */
[----:B------:R-:W-:Y:S02]  /*0ba0*/  LOP3.LUT R37, R33, UR49, R34, 0xd2, !PT ;  /* 0x0000003121257c12 */ /* 0x000fe4000f8ed222 */
[----:B------:R-:W-:Y:S02]  /*0bb0*/  LOP3.LUT R29, R28, R29, R14, 0x96, !PT ;  /* 0x0000001d1c1d7212 */ /* 0x000fe400078e960e */
[----:B------:R-:W-:Y:S02]  /*0bc0*/  SHF.L.W.U32.HI R42, R41, 0x1, R46 ;  /* 0x00000001292a7819 */ /* 0x000fe40000010e2e */
[----:B------:R-:W-:Y:S02]  /*0bd0*/  LOP3.LUT R32, R25, R32, R17, 0x96, !PT ;  /* 0x0000002019207212 */ /* 0x000fe400078e9611 */
[----:B------:R-:W-:-:S02]  /*0be0*/  SHF.L.W.U32.HI R7, R46, 0x1, R41 ;  /* 0x000000012e077819 */ /* 0x000fc40000010e29 */
[----:B------:R-:W-:Y:S02]  /*0bf0*/  LOP3.LUT R65, R44, UR48, R43, 0xd2, !PT ;  /* 0x000000302c417c12 */ /* 0x000fe4000f8ed22b */
[----:B------:R-:W-:Y:S02]  /*0c00*/  LOP3.LUT R49, R37, R15, R18, 0x96, !PT ;  /* 0x0000000f25317212 */ /* 0x000fe400078e9612 */
[----:B------:R-:W-:Y:S02]  /*0c10*/  LOP3.LUT R42, R42, R29, RZ, 0x3c, !PT ;  /* 0x0000001d2a2a7212 */ /* 0x000fe400078e3cff */
[----:B------:R-:W-:Y:S02]  /*0c20*/  LOP3.LUT R22, R62, UR39, R21, 0xb4, !PT ;  /* 0x000000273e167c12 */ /* 0x000fe4000f8eb415 */
[----:B------:R-:W-:Y:S02]  /*0c30*/  LOP3.LUT R60, R7, R32, RZ, 0x3c, !PT ;  /* 0x00000020073c7212 */ /* 0x000fe400078e3cff */
[----:B------:R-:W-:-:S02]  /*0c40*/  LOP3.LUT R61, R65, R52, R47, 0x96, !PT ;  /* 0x00000034413d7212 */ /* 0x000fc400078e962f */
[----:B------:R-:W-:Y:S02]  /*0c50*/  LOP3.LUT R49, R59, R49, R16, 0x96, !PT ;  /* 0x000000313b317212 */ /* 0x000fe400078e9610 */
[----:B------:R-:W-:Y:S02]  /*0c60*/  LOP3.LUT R7, R42, R16, RZ, 0x3c, !PT ;  /* 0x000000102a077212 */ /* 0x000fe400078e3cff */
[----:B------:R-:W-:Y:S01]  /*0c70*/  LOP3.LUT R16, R22, R61, R11, 0x96, !PT ;  /* 0x0000003d16107212 */ /* 0x000fe200078e960b */
[----:B------:R-:W-:Y:S01]  /*0c80*/  IMAD.U32 R61, RZ, RZ, UR17 ;  /* 0x00000011ff3d7e24 */ /* 0x000fe2000f8e00ff */
[----:B------:R-:W-:Y:S01]  /*0c90*/  LOP3.LUT R62, R60, R11, RZ, 0x3c, !PT ;  /* 0x0000000b3c3e7212 */ /* 0x000fe200078e3cff */
[----:B------:R-:W-:Y:S01]  /*0ca0*/  IMAD.U32 R11, RZ, RZ, UR40 ;  /* 0x00000028ff0b7e24 */ /* 0x000fe2000f8e00ff */
[C---:B------:R-:W-:Y:S01]  /*0cb0*/  LOP3.LUT R21, R42.reuse, R59, RZ, 0x3c, !PT ;  /* 0x0000003b2a157212 */ /* 0x040fe200078e3cff */
[----:B------:R-:W-:Y:S01]  /*0cc0*/  IMAD.U32 R59, RZ, RZ, UR4 ;  /* 0x00000004ff3b7e24 */ /* 0x000fe2000f8e00ff */
[----:B------:R-:W-:-:S02]  /*0cd0*/  LOP3.LUT R18, R42, R18, RZ, 0x3c, !PT ;  /* 0x000000122a127212 */ /* 0x000fc400078e3cff */
[----:B------:R-:W-:Y:S02]  /*0ce0*/  LOP3.LUT R11, R11, UR4, R38, 0xb4, !PT ;  /* 0x000000040b0b7c12 */ /* 0x000fe4000f8eb426 */
[----:B------:R-:W-:Y:S01]  /*0cf0*/  LOP3.LUT R38, R38, UR42, R59, 0xb4, !PT ;  /* 0x0000002a26267c12 */ /* 0x000fe2000f8eb43b */
[----:B------:R-:W-:Y:S01]  /*0d00*/  IMAD.U32 R59, RZ, RZ, UR39 ;  /* 0x00000027ff3b7e24 */ /* 0x000fe2000f8e00ff */
[C---:B------:R-:W-:Y:S02]  /*0d10*/  LOP3.LUT R37, R42.reuse, R37, RZ, 0x3c, !PT ;  /* 0x000000252a257212 */ /* 0x040fe400078e3cff */
[----:B------:R-:W-:Y:S02]  /*0d20*/  LOP3.LUT R15, R42, R15, RZ, 0x3c, !PT ;  /* 0x0000000f2a0f7212 */ /* 0x000fe400078e3cff */
[C---:B------:R-:W-:Y:S02]  /*0d30*/  LOP3.LUT R47, R60.reuse, R47, RZ, 0x3c, !PT ;  /* 0x0000002f3c2f7212 */ /* 0x040fe400078e3cff */
[C---:B------:R-:W-:Y:S01]  /*0d40*/  LOP3.LUT R42, R60.reuse, R65, RZ, 0x3c, !PT ;  /* 0x000000413c2a7212 */ /* 0x040fe200078e3cff */
[----:B------:R-:W-:Y:S01]  /*0d50*/  IMAD.U32 R65, RZ, RZ, UR38 ;  /* 0x00000026ff417e24 */ /* 0x000fe2000f8e00ff */
[----:B------:R-:W-:-:S02]  /*0d60*/  LOP3.LUT R52, R60, R52, RZ, 0x3c, !PT ;  /* 0x000000343c347212 */ /* 0x000fc400078e3cff */
[----:B------:R-:W-:Y:S01]  /*0d70*/  LOP3.LUT R22, R60, R22, RZ, 0x3c, !PT ;  /* 0x000000163c167212 */ /* 0x000fe200078e3cff */
[----:B------:R-:W-:Y:S01]  /*0d80*/  IMAD.U32 R60, RZ, RZ, UR14 ;  /* 0x0000000eff3c7e24 */ /* 0x000fe2000f8e00ff */
[----:B------:R-:W-:Y:S02]  /*0d90*/  LOP3.LUT R68, R59, UR17, R12, 0xb4, !PT ;  /* 0x000000113b447c12 */ /* 0x000fe4000f8eb40c */
[----:B------:R-:W-:Y:S01]  /*0da0*/  LOP3.LUT R12, R12, UR41, R61, 0xb4, !PT ;  /* 0x000000290c0c7c12 */ /* 0x000fe2000f8eb43d */
[----:B------:R-:W-:Y:S01]  /*0db0*/  IMAD.U32 R61, RZ, RZ, UR13 ;  /* 0x0000000dff3d7e24 */ /* 0x000fe2000f8e00ff */
[--C-:B------:R-:W-:Y:S01]  /*0dc0*/  LOP3.LUT R59, R56, UR14, R23.reuse, 0xd2, !PT ;  /* 0x0000000e383b7c12 */ /* 0x100fe2000f8ed217 */
[----:B------:R-:W-:Y:S01]  /*0dd0*/  IMAD.U32 R56, RZ, RZ, UR6 ;  /* 0x00000006ff387e24 */ /* 0x000fe2000f8e00ff */
[----:B------:R-:W-:Y:S02]  /*0de0*/  LOP3.LUT R23, R60, UR8, R23, 0xb4, !PT ;  /* 0x000000083c177c12 */ /* 0x000fe4000f8eb417 */
[----:B------:R-:W-:Y:S01]  /*0df0*/  LOP3.LUT R60, R51, UR13, R26, 0xd2, !PT ;  /* 0x0000000d333c7c12 */ /* 0x000fe2000f8ed21a */
[----:B------:R-:W-:Y:S01]  /*0e00*/  IMAD.U32 R51, RZ, RZ, UR43 ;  /* 0x0000002bff337e24 */ /* 0x000fe2000f8e00ff */
[----:B------:R-:W-:Y:S01]  /*0e10*/  LOP3.LUT R64, R57, UR12, R2, 0x90, !PT ;  /* 0x0000000c39407c12 */ /* 0x000fe2000f8e9002 */
[----:B------:R-:W-:Y:S01]  /*0e20*/  IMAD.U32 R57, RZ, RZ, UR37 ;  /* 0x00000025ff397e24 */ /* 0x000fe2000f8e00ff */
[----:B------:R-:W-:Y:S01]  /*0e30*/  LOP3.LUT R66, R55, UR18, R3, 0x90, !PT ;  /* 0x0000001237427c12 */ /* 0x000fe2000f8e9003 */
[----:B------:R-:W-:Y:S01]  /*0e40*/  IMAD.U32 R55, RZ, RZ, UR37 ;  /* 0x00000025ff377e24 */ /* 0x000fe2000f8e00ff */
[----:B------:R-:W-:Y:S01]  /*0e50*/  LOP3.LUT R26, R61, UR47, R26, 0xb4, !PT ;  /* 0x0000002f3d1a7c12 */ /* 0x000fe2000f8eb41a */
[----:B------:R-:W-:Y:S01]  /*0e60*/  IMAD.U32 R61, RZ, RZ, UR38 ;  /* 0x00000026ff3d7e24 */ /* 0x000fe2000f8e00ff */
[----:B------:R-:W-:-:S02]  /*0e70*/  LOP3.LUT R33, R33, UR16, R56, 0x9c, !PT ;  /* 0x0000001021217c12 */ /* 0x000fc4000f8e9c38 */
[----:B------:R-:W-:Y:S02]  /*0e80*/  LOP3.LUT R51, R44, UR15, R51, 0x9c, !PT ;  /* 0x0000000f2c337c12 */ /* 0x000fe4000f8e9c33 */
[----:B------:R-:W-:Y:S02]  /*0e90*/  LOP3.LUT R64, R53, R64, RZ, 0x3c, !PT ;  /* 0x0000004035407212 */ /* 0x000fe400078e3cff */
[----:B------:R-:W-:Y:S02]  /*0ea0*/  LOP3.LUT R66, R45, R66, RZ, 0x3c, !PT ;  /* 0x000000422d427212 */ /* 0x000fe400078e3cff */
[----:B------:R-:W-:Y:S02]  /*0eb0*/  LOP3.LUT R57, R58, UR45, R57, 0x9c, !PT ;  /* 0x0000002d3a397c12 */ /* 0x000fe4000f8e9c39 */
[----:B------:R-:W-:Y:S02]  /*0ec0*/  LOP3.LUT R56, R40, UR46, R61, 0x9c, !PT ;  /* 0x0000002e28387c12 */ /* 0x000fe4000f8e9c3d */
[----:B------:R-:W-:-:S02]  /*0ed0*/  LOP3.LUT R58, R55, UR30, R58, 0xb4, !PT ;  /* 0x0000001e373a7c12 */ /* 0x000fc4000f8eb43a */
[----:B------:R-:W-:Y:S02]  /*0ee0*/  LOP3.LUT R40, R65, UR5, R40, 0xb4, !PT ;  /* 0x0000000541287c12 */ /* 0x000fe4000f8eb428 */
[----:B------:R-:W-:Y:S02]  /*0ef0*/  LOP3.LUT R70, R33, R64, R38, 0x96, !PT ;  /* 0x0000004021467212 */ /* 0x000fe400078e9626 */
[----:B------:R-:W-:Y:S02]  /*0f00*/  LOP3.LUT R55, R51, R66, R12, 0x96, !PT ;  /* 0x0000004233377212 */ /* 0x000fe400078e960c */
[----:B------:R-:W-:Y:S02]  /*0f10*/  LOP3.LUT R70, R40, R70, R23, 0x96, !PT ;  /* 0x0000004628467212 */ /* 0x000fe400078e9617 */
[----:B------:R-:W-:Y:S02]  /*0f20*/  LOP3.LUT R55, R58, R55, R26, 0x96, !PT ;  /* 0x000000373a377212 */ /* 0x000fe400078e961a */
[----:B------:R-:W-:-:S02]  /*0f30*/  LOP3.LUT R53, R53, UR12, R2, 0x6, !PT ;  /* 0x0000000c35357c12 */ /* 0x000fc4000f8e0602 */
[----:B------:R-:W-:Y:S02]  /*0f40*/  SHF.L.W.U32.HI R44, R70, 0x1, R55 ;  /* 0x00000001462c7819 */ /* 0x000fe40000010e37 */
[----:B------:R-:W-:Y:S02]  /*0f50*/  LOP3.LUT R72, R45, UR18, R3, 0x6, !PT ;  /* 0x000000122d487c12 */ /* 0x000fe4000f8e0603 */
[----:B------:R-:W-:Y:S02]  /*0f60*/  LOP3.LUT R61, R44, R41, RZ, 0x3c, !PT ;  /* 0x000000292c3d7212 */ /* 0x000fe400078e3cff */
[----:B------:R-:W-:Y:S02]  /*0f70*/  SHF.L.W.U32.HI R44, R49, 0x1, R16 ;  /* 0x00000001312c7819 */ /* 0x000fe40000010e10 */
[----:B------:R-:W-:Y:S02]  /*0f80*/  SHF.L.W.U32.HI R41, R16, 0x1, R49 ;  /* 0x0000000110297819 */ /* 0x000fe40000010e31 */
[----:B------:R-:W-:-:S02]  /*0f90*/  LOP3.LUT R44, R44, R55, RZ, 0x3c, !PT ;  /* 0x000000372c2c7212 */ /* 0x000fc400078e3cff */
[----:B------:R-:W-:Y:S02]  /*0fa0*/  SHF.L.W.U32.HI R55, R55, 0x1, R70 ;  /* 0x0000000137377819 */ /* 0x000fe40000010e46 */
[----:B------:R-:W-:Y:S01]  /*0fb0*/  LOP3.LUT R41, R41, R70, RZ, 0x3c, !PT ;  /* 0x0000004629297212 */ /* 0x000fe200078e3cff */
[----:B------:R-:W-:Y:S01]  /*0fc0*/  IMAD.U32 R70, RZ, RZ, UR15 ;  /* 0x0000000fff467e24 */ /* 0x000fe2000f8e00ff */
[----:B------:R-:W-:Y:S01]  /*0fd0*/  LOP3.LUT R46, R55, R46, RZ, 0x3c, !PT ;  /* 0x0000002e372e7212 */ /* 0x000fe200078e3cff */
[----:B------:R-:W-:Y:S01]  /*0fe0*/  IMAD.U32 R55, RZ, RZ, UR16 ;  /* 0x00000010ff377e24 */ /* 0x000fe2000f8e00ff */
[----:B------:R-:W-:Y:S02]  /*0ff0*/  LOP3.LUT R53, R53, UR7, RZ, 0x3c, !PT ;  /* 0x0000000735357c12 */ /* 0x000fe4000f8e3cff */
[----:B------:R-:W-:Y:S02]  /*1000*/  LOP3.LUT R65, R43, UR43, R70, 0xb4, !PT ;  /* 0x0000002b2b417c12 */ /* 0x000fe4000f8eb446 */
[----:B------:R-:W-:-:S02]  /*1010*/  LOP3.LUT R34, R34, UR6, R55, 0xb4, !PT ;  /* 0x0000000622227c12 */ /* 0x000fc4000f8eb437 */
[----:B------:R-:W-:Y:S02]  /*1020*/  LOP3.LUT R72, R72, UR44, RZ, 0x3c, !PT ;  /* 0x0000002c48487c12 */ /* 0x000fe4000f8e3cff */
[----:B------:R-:W-:Y:S02]  /*1030*/  LOP3.LUT R55, R53, R11, R34, 0x96, !PT ;  /* 0x0000000b35377212 */ /* 0x000fe400078e9622 */
[----:B------:R-:W-:Y:S02]  /*1040*/  LOP3.LUT R70, R72, R68, R65, 0x96, !PT ;  /* 0x0000004448467212 */ /* 0x000fe400078e9641 */
[----:B------:R-:W-:Y:S02]  /*1050*/  LOP3.LUT R55, R56, R55, R59, 0x96, !PT ;  /* 0x0000003738377212 */ /* 0x000fe400078e963b */
[----:B------:R-:W-:Y:S02]  /*1060*/  LOP3.LUT R70, R57, R70, R60, 0x96, !PT ;  /* 0x0000004639467212 */ /* 0x000fe400078e963c */
[----:B------:R-:W-:-:S02]  /*1070*/  LOP3.LUT R43, R46, R56, RZ, 0x3c, !PT ;  /* 0x000000382e2b7212 */ /* 0x000fc400078e3cff */
[C---:B------:R-:W-:Y:S02]  /*1080*/  LOP3.LUT R56, R61.reuse, R72, RZ, 0x3c, !PT ;  /* 0x000000483d387212 */ /* 0x040fe400078e3cff */
[----:B------:R-:W-:Y:S02]  /*1090*/  SHF.L.W.U32.HI R72, R70, 0x1, R55 ;  /* 0x0000000146487819 */ /* 0x000fe40000010e37 */
[----:B------:R-:W-:Y:S02]  /*10a0*/  LOP3.LUT R45, R61, R65, RZ, 0x3c, !PT ;  /* 0x000000413d2d7212 */ /* 0x000fe400078e3cff */
[----:B------:R-:W-:Y:S02]  /*10b0*/  LOP3.LUT R49, R72, R49, RZ, 0x3c, !PT ;  /* 0x0000003148317212 */ /* 0x000fe400078e3cff */
[----:B------:R-:W-:Y:S02]  /*10c0*/  SHF.L.W.U32.HI R72, R32, 0x1, R29 ;  /* 0x0000000120487819 */ /* 0x000fe40000010e1d */
[----:B------:R-:W-:-:S02]  /*10d0*/  SHF.L.W.U32.HI R65, R29, 0x1, R32 ;  /* 0x000000011d417819 */ /* 0x000fc40000010e20 */
[C---:B------:R-:W-:Y:S02]  /*10e0*/  LOP3.LUT R53, R46.reuse, R53, RZ, 0x3c, !PT ;  /* 0x000000352e357212 */ /* 0x040fe400078e3cff */
[C---:B------:R-:W-:Y:S02]  /*10f0*/  LOP3.LUT R34, R46.reuse, R34, RZ, 0x3c, !PT ;  /* 0x000000222e227212 */ /* 0x040fe400078e3cff */
[C---:B------:R-:W-:Y:S02]  /*1100*/  LOP3.LUT R59, R46.reuse, R59, RZ, 0x3c, !PT ;  /* 0x0000003b2e3b7212 */ /* 0x040fe400078e3cff */
[----:B------:R-:W-:Y:S02]  /*1110*/  LOP3.LUT R11, R46, R11, RZ, 0x3c, !PT ;  /* 0x0000000b2e0b7212 */ /* 0x000fe400078e3cff */
[----:B------:R-:W-:Y:S02]  /*1120*/  LOP3.LUT R46, R61, R57, RZ, 0x3c, !PT ;  /* 0x000000393d2e7212 */ /* 0x000fe400078e3cff */
[----:B------:R-:W-:-:S02]  /*1130*/  SHF.L.W.U32.HI R57, R55, 0x1, R70 ;  /* 0x0000000137397819 */ /* 0x000fc40000010e46 */
[----:B------:R-:W-:Y:S02]  /*1140*/  LOP3.LUT R55, R72, R55, RZ, 0x3c, !PT ;  /* 0x0000003748377212 */ /* 0x000fe400078e3cff */
[----:B------:R-:W-:Y:S02]  /*1150*/  LOP3.LUT R65, R65, R70, RZ, 0x3c, !PT ;  /* 0x0000004641417212 */ /* 0x000fe400078e3cff */
[----:B------:R-:W-:Y:S02]  /*1160*/  LOP3.LUT R57, R57, R16, RZ, 0x3c, !PT ;  /* 0x0000001039397212 */ /* 0x000fe400078e3cff */
[----:B------:R-:W-:Y:S02]  /*1170*/  LOP3.LUT R23, R55, R23, RZ, 0x3c, !PT ;  /* 0x0000001737177212 */ /* 0x000fe400078e3cff */
[----:B------:R-:W-:Y:S02]  /*1180*/  LOP3.LUT R26, R65, R26, RZ, 0x3c, !PT ;  /* 0x0000001a411a7212 */ /* 0x000fe400078e3cff */
[----:B------:R-:W-:-:S02]  /*1190*/  LOP3.LUT R32, R41, R14, RZ, 0x3c, !PT ;  /* 0x0000000e29207212 */ /* 0x000fc400078e3cff */
[----:B------:R-:W-:Y:S02]  /*11a0*/  LOP3.LUT R17, R44, R17, RZ, 0x3c, !PT ;  /* 0x000000112c117212 */ /* 0x000fe400078e3cff */
[C---:B------:R-:W-:Y:S02]  /*11b0*/  LOP3.LUT R39, R57.reuse, R39, RZ, 0x3c, !PT ;  /* 0x0000002739277212 */ /* 0x040fe400078e3cff */
[----:B------:R-:W-:Y:S02]  /*11c0*/  LOP3.LUT R16, R57, R31, RZ, 0x3c, !PT ;  /* 0x0000001f39107212 */ /* 0x000fe400078e3cff */
[----:B------:R-:W-:Y:S02]  /*11d0*/  SHF.L.W.U32.HI R14, R26, 0x7, R23 ;  /* 0x000000071a0e7819 */ /* 0x000fe40000010e17 */
[----:B------:R-:W-:Y:S02]  /*11e0*/  SHF.L.W.U32.HI R29, R23, 0x7, R26 ;  /* 0x00000007171d7819 */ /* 0x000fe40000010e1a */
[----:B------:R-:W-:-:S02]  /*11f0*/  LOP3.LUT R70, R49, R9, RZ, 0x3c, !PT ;  /* 0x0000000931467212 */ /* 0x000fc400078e3cff */
[----:B------:R-:W-:Y:S02]  /*1200*/  SHF.L.W.U32.HI R31, R17, 0x9, R32 ;  /* 0x00000009111f7819 */ /* 0x000fe40000010e20 */
[----:B------:R-:W-:Y:S02]  /*1210*/  SHF.L.W.U32.HI R26, R32, 0x9, R17 ;  /* 0x00000009201a7819 */ /* 0x000fe40000010e11 */
[----:B------:R-:W-:Y:S02]  /*1220*/  SHF.L.W.U32.HI R17, R21, 0x2, R22 ;  /* 0x0000000215117819 */ /* 0x000fe40000010e16 */
[----:B------:R-:W-:Y:S02]  /*1230*/  SHF.L.W.U32.HI R21, R22, 0x2, R21 ;  /* 0x0000000216157819 */ /* 0x000fe40000010e15 */
[----:B------:R-:W-:Y:S02]  /*1240*/  SHF.L.W.U32.HI R9, R34, 0x17, R45 ;  /* 0x0000001722097819 */ /* 0x000fe40000010e2d */
[----:B------:R-:W-:-:S02]  /*1250*/  SHF.L.W.U32.HI R22, R70, 0x1e, R39 ;  /* 0x0000001e46167819 */ /* 0x000fc40000010e27 */
[----:B------:R-:W-:Y:S02]  /*1260*/  SHF.L.W.U32.HI R45, R45, 0x17, R34 ;  /* 0x000000172d2d7819 */ /* 0x000fe40000010e22 */
[----:B------:R-:W-:Y:S02]  /*1270*/  SHF.L.W.U32.HI R70, R39, 0x1e, R70 ;  /* 0x0000001e27467819 */ /* 0x000fe40000010e46 */
[----:B------:R-:W-:Y:S02]  /*1280*/  LOP3.LUT R32, R9, R26, R29, 0xb4, !PT ;  /* 0x0000001a09207212 */ /* 0x000fe400078eb41d */
[----:B------:R-:W-:Y:S02]  /*1290*/  LOP3.LUT R34, R29, R21, R26, 0xb4, !PT ;  /* 0x000000151d227212 */ /* 0x000fe400078eb41a */
[----:B------:R-:W-:Y:S02]  /*12a0*/  LOP3.LUT R68, R61, R68, RZ, 0x3c, !PT ;  /* 0x000000443d447212 */ /* 0x000fe400078e3cff */
[----:B------:R-:W-:-:S02]  /*12b0*/  LOP3.LUT R29, R22, R29, R9, 0xb4, !PT ;  /* 0x0000001d161d7212 */ /* 0x000fc400078eb409 */
[C---:B------:R-:W-:Y:S02]  /*12c0*/  LOP3.LUT R8, R57.reuse, R8, RZ, 0x3c, !PT ;  /* 0x0000000839087212 */ /* 0x040fe400078e3cff */
[C---:B------:R-:W-:Y:S02]  /*12d0*/  LOP3.LUT R48, R57.reuse, R48, RZ, 0x3c, !PT ;  /* 0x0000003039307212 */ /* 0x040fe400078e3cff */
[----:B------:R-:W-:Y:S02]  /*12e0*/  LOP3.LUT R24, R57, R24, RZ, 0x3c, !PT ;  /* 0x0000001839187212 */ /* 0x000fe400078e3cff */
[----:B------:R-:W-:Y:S02]  /*12f0*/  LOP3.LUT R26, R26, R22, R21, 0xb4, !PT ;  /* 0x000000161a1a7212 */ /* 0x000fe400078eb415 */
[----:B------:R-:W-:Y:S02]  /*1300*/  LOP3.LUT R9, R21, R9, R22, 0xb4, !PT ;  /* 0x0000000915097212 */ /* 0x000fe400078eb416 */
[----:B------:R-:W-:-:S02]  /*1310*/  LOP3.LUT R23, R45, R31, R14, 0xb4, !PT ;  /* 0x0000001f2d177212 */ /* 0x000fc400078eb40e */
[----:B------:R-:W-:Y:S02]  /*1320*/  LOP3.LUT R57, R14, R17, R31, 0xb4, !PT ;  /* 0x000000110e397212 */ /* 0x000fe400078eb41f */
[----:B------:R-:W-:Y:S02]  /*1330*/  LOP3.LUT R22, R31, R70, R17, 0xb4, !PT ;  /* 0x000000461f167212 */ /* 0x000fe400078eb411 */
[----:B------:R-:W-:Y:S02]  /*1340*/  LOP3.LUT R39, R17, R45, R70, 0xb4, !PT ;  /* 0x0000002d11277212 */ /* 0x000fe400078eb446 */
[----:B------:R-:W-:Y:S02]  /*1350*/  LOP3.LUT R14, R70, R14, R45, 0xb4, !PT ;  /* 0x0000000e460e7212 */ /* 0x000fe400078eb42d */
[----:B------:R-:W-:Y:S02]  /*1360*/  LOP3.LUT R17, R41, R30, RZ, 0x3c, !PT ;  /* 0x0000001e29117212 */ /* 0x000fe400078e3cff */
[----:B------:R-:W-:-:S02]  /*1370*/  LOP3.LUT R54, R44, R54, RZ, 0x3c, !PT ;  /* 0x000000362c367212 */ /* 0x000fc400078e3cff */
[----:B------:R-:W-:Y:S02]  /*1380*/  SHF.L.W.U32.HI R31, R68, 0x18, R11 ;  /* 0x00000018441f7819 */ /* 0x000fe40000010e0b */
[----:B------:R-:W-:Y:S02]  /*1390*/  SHF.L.W.U32.HI R45, R11, 0x18, R68 ;  /* 0x000000180b2d7819 */ /* 0x000fe40000010e44 */
[----:B------:R-:W-:Y:S02]  /*13a0*/  LOP3.LUT R11, R55, R64, RZ, 0x3c, !PT ;  /* 0x00000040370b7212 */ /* 0x000fe400078e3cff */
[----:B------:R-:W-:Y:S02]  /*13b0*/  LOP3.LUT R66, R65, R66, RZ, 0x3c, !PT ;  /* 0x0000004241427212 */ /* 0x000fe400078e3cff */
[----:B------:R-:W-:Y:S02]  /*13c0*/  LOP3.LUT R67, R49, R20, RZ, 0x3c, !PT ;  /* 0x0000001431437212 */ /* 0x000fe400078e3cff */
        /* <DEDUP_REMOVED lines=19> */
[----:B------:R-:W-:Y:S02]  /*1500*/  LOP3.LUT R40, R55, R40, RZ, 0x3c, !PT ;  /* 0x0000002837287212 */ /* 0x000fe400078e3cff */
[----:B------:R-:W-:Y:S02]  /*1510*/  LOP3.LUT R67, R65, R58, RZ, 0x3c, !PT ;  /* 0x0000003a41437212 */ /* 0x000fe400078e3cff */
[----:B------:R-:W-:Y:S02]  /*1520*/  LOP3.LUT R20, R66, R31, R62, 0xb4, !PT ;  /* 0x0000001f42147212 */ /* 0x000fe400078eb43e */
[----:B------:R-:W-:Y:S02]  /*1530*/  SHF.L.W.U32.HI R25, R28, 0x12, R61 ;  /* 0x000000121c197819 */ /* 0x000fe40000010e3d */
[----:B------:R-:W-:Y:S02]  /*1540*/  LOP3.LUT R31, R62, R64, R31, 0xb4, !PT ;  /* 0x000000403e1f7212 */ /* 0x000fe400078eb41f */
[----:B------:R-:W-:-:S02]  /*1550*/  SHF.L.W.U32.HI R61, R61, 0x12, R28 ;  /* 0x000000123d3d7819 */ /* 0x000fc40000010e1c */
[----:B------:R-:W-:Y:S02]  /*1560*/  SHF.L.W.U32.HI R62, R59, 0x19, R60 ;  /* 0x000000193b3e7819 */ /* 0x000fe40000010e3c */
[----:B------:R-:W-:Y:S02]  /*1570*/  SHF.L.W.U32.HI R28, R60, 0x19, R59 ;  /* 0x000000193c1c7819 */ /* 0x000fe40000010e3b */
[----:B------:R-:W-:Y:S02]  /*1580*/  SHF.L.W.U32.HI R59, R40, 0x8, R67 ;  /* 0x00000008283b7819 */ /* 0x000fe40000010e43 */
[----:B------:R-:W-:Y:S02]  /*1590*/  SHF.L.W.U32.HI R60, R67, 0x8, R40 ;  /* 0x00000008433c7819 */ /* 0x000fe40000010e28 */
[----:B------:R-:W-:Y:S02]  /*15a0*/  LOP3.LUT R67, R49, R19, RZ, 0x3c, !PT ;  /* 0x0000001331437212 */ /* 0x000fe400078e3cff */
[----:B------:R-:W-:-:S02]  /*15b0*/  SHF.L.W.U32.HI R66, R47, 0x1, R18 ;  /* 0x000000012f427819 */ /* 0x000fc40000010e12 */
[----:B------:R-:W-:Y:S02]  /*15c0*/  SHF.L.W.U32.HI R19, R8, 0x6, R67 ;  /* 0x0000000608137819 */ /* 0x000fe40000010e43 */
[----:B------:R-:W-:Y:S02]  /*15d0*/  SHF.L.W.U32.HI R64, R18, 0x1, R47 ;  /* 0x0000000112407819 */ /* 0x000fe40000010e2f */
[----:B------:R-:W-:Y:S02]  /*15e0*/  LOP3.LUT R40, R28, R61, R60, 0xb4, !PT ;  /* 0x0000003d1c287212 */ /* 0x000fe400078eb43c */
[----:B------:R-:W-:Y:S02]  /*15f0*/  LOP3.LUT R58, R60, R66, R61, 0xb4, !PT ;  /* 0x000000423c3a7212 */ /* 0x000fe400078eb43d */
[----:B------:R-:W-:Y:S02]  /*1600*/  LOP3.LUT R18, R19, R60, R28, 0xb4, !PT ;  /* 0x0000003c13127212 */ /* 0x000fe400078eb41c */
[----:B------:R-:W-:-:S02]  /*1610*/  SHF.L.W.U32.HI R60, R67, 0x6, R8 ;  /* 0x00000006433c7819 */ /* 0x000fc40000010e08 */
[----:B------:R-:W-:Y:S02]  /*1620*/  LOP3.LUT R28, R66, R28, R19, 0xb4, !PT ;  /* 0x0000001c421c7212 */ /* 0x000fe400078eb413 */
[----:B------:R-:W-:Y:S02]  /*1630*/  LOP3.LUT R19, R61, R19, R66, 0xb4, !PT ;  /* 0x000000133d137212 */ /* 0x000fe400078eb442 */
[----:B------:R-:W-:Y:S02]  /*1640*/  LOP3.LUT R47, R62, R25, R59, 0xb4, !PT ;  /* 0x000000193e2f7212 */ /* 0x000fe400078eb43b */
[----:B------:R-:W-:Y:S02]  /*1650*/  LOP3.LUT R61, R59, R64, R25, 0xb4, !PT ;  /* 0x000000403b3d7212 */ /* 0x000fe400078eb419 */
[----:B------:R-:W-:Y:S02]  /*1660*/  LOP3.LUT R59, R60, R59, R62, 0xb4, !PT ;  /* 0x0000003b3c3b7212 */ /* 0x000fe400078eb43e */
[----:B------:R-:W-:-:S02]  /*1670*/  LOP3.LUT R8, R64, R62, R60, 0xb4, !PT ;  /* 0x0000003e40087212 */ /* 0x000fc400078eb43c */
[----:B------:R-:W-:Y:S02]  /*1680*/  LOP3.LUT R25, R25, R60, R64, 0xb4, !PT ;  /* 0x0000003c19197212 */ /* 0x000fe400078eb440 */
[----:B------:R-:W-:Y:S02]  /*1690*/  LOP3.LUT R33, R55, R33, RZ, 0x3c, !PT ;  /* 0x0000002137217212 */ /* 0x000fe400078e3cff */
[----:B------:R-:W-:Y:S02]  /*16a0*/  LOP3.LUT R60, R65, R51, RZ, 0x3c, !PT ;  /* 0x00000033413c7212 */ /* 0x000fe400078e3cff */
[----:B------:R-:W-:Y:S02]  /*16b0*/  LOP3.LUT R13, R44, R13, RZ, 0x3c, !PT ;  /* 0x0000000d2c0d7212 */ /* 0x000fe400078e3cff */
[----:B------:R-:W-:Y:S02]  /*16c0*/  SHF.L.W.U32.HI R62, R33, 0x14, R60 ;  /* 0x00000014213e7819 */ /* 0x000fe40000010e3c */
[----:B------:R-:W-:-:S02]  /*16d0*/  SHF.L.W.U32.HI R51, R60, 0x14, R33 ;  /* 0x000000143c337819 */ /* 0x000fc40000010e21 */
[----:B------:R-:W-:Y:S02]  /*16e0*/  LOP3.LUT R60, R41, R27, RZ, 0x3c, !PT ;  /* 0x0000001b293c7212 */ /* 0x000fe400078e3cff */
[----:B------:R-:W-:Y:S02]  /*16f0*/  LOP3.LUT R27, R49, R50, RZ, 0x3c, !PT ;  /* 0x00000032311b7212 */ /* 0x000fe400078e3cff */
[----:B------:R-:W-:Y:S02]  /*1700*/  SHF.L.W.U32.HI R69, R52, 0xd, R15 ;  /* 0x0000000d34457819 */ /* 0x000fe40000010e0f */
[----:B------:R-:W-:Y:S02]  /*1710*/  SHF.L.W.U32.HI R33, R15, 0xd, R52 ;  /* 0x0000000d0f217819 */ /* 0x000fe40000010e34 */
[----:B------:R-:W-:Y:S02]  /*1720*/  SHF.L.W.U32.HI R71, R53, 0x1c, R56 ;  /* 0x0000001c35477819 */ /* 0x000fe40000010e38 */
[----:B------:R-:W-:-:S02]  /*1730*/  SHF.L.W.U32.HI R56, R56, 0x1c, R53 ;  /* 0x0000001c38387819 */ /* 0x000fc40000010e35 */
[----:B------:R-:W-:Y:S02]  /*1740*/  SHF.L.W.U32.HI R52, R13, 0x3, R60 ;  /* 0x000000030d347819 */ /* 0x000fe40000010e3c */
[----:B------:R-:W-:Y:S02]  /*1750*/  SHF.L.W.U32.HI R50, R27, 0x1d, R24 ;  /* 0x0000001d1b327819 */ /* 0x000fe40000010e18 */
[----:B------:R-:W-:Y:S02]  /*1760*/  SHF.L.W.U32.HI R60, R60, 0x3, R13 ;  /* 0x000000033c3c7819 */ /* 0x000fe40000010e0d */
[----:B------:R-:W-:Y:S02]  /*1770*/  LOP3.LUT R13, R56, R52, R51, 0xb4, !PT ;  /* 0x00000034380d7212 */ /* 0x000fe400078eb433 */
[----:B------:R-:W-:Y:S02]  /*1780*/  LOP3.LUT R67, R51, R33, R52, 0xb4, !PT ;  /* 0x0000002133437212 */ /* 0x000fe400078eb434 */
[----:B------:R-:W-:-:S02]  /*1790*/  LOP3.LUT R15, R52, R50, R33, 0xb4, !PT ;  /* 0x00000032340f7212 */ /* 0x000fc400078eb421 */
[----:B------:R-:W-:Y:S02]  /*17a0*/  LOP3.LUT R33, R33, R56, R50, 0xb4, !PT ;  /* 0x0000003821217212 */ /* 0x000fe400078eb432 */
[----:B------:R-:W-:Y:S02]  /*17b0*/  LOP3.LUT R51, R50, R51, R56, 0xb4, !PT ;  /* 0x0000003332337212 */ /* 0x000fe400078eb438 */
[----:B------:R-:W-:Y:S02]  /*17c0*/  SHF.L.W.U32.HI R50, R24, 0x1d, R27 ;  /* 0x0000001d18327819 */ /* 0x000fe40000010e1b */
[----:B------:R-:W-:Y:S02]  /*17d0*/  LOP3.LUT R38, R55, R38, RZ, 0x3c, !PT ;  /* 0x0000002637267212 */ /* 0x000fe400078e3cff */
[----:B------:R-:W-:Y:S02]  /*17e0*/  LOP3.LUT R65, R65, R12, RZ, 0x3c, !PT ;  /* 0x0000000c41417212 */ /* 0x000fe400078e3cff */
[----:B------:R-:W-:-:S02]  /*17f0*/  LOP3.LUT R27, R71, R60, R62, 0xb4, !PT ;  /* 0x0000003c471b7212 */ /* 0x000fc400078eb43e */
[----:B------:R-:W-:Y:S02]  /*1800*/  LOP3.LUT R56, R62, R69, R60, 0xb4, !PT ;  /* 0x000000453e387212 */ /* 0x000fe400078eb43c */
[----:B------:R-:W-:Y:S02]  /*1810*/  LOP3.LUT R60, R60, R50, R69, 0xb4, !PT ;  /* 0x000000323c3c7212 */ /* 0x000fe400078eb445 */
[----:B------:R-:W-:Y:S02]  /*1820*/  LOP3.LUT R24, R69, R71, R50, 0xb4, !PT ;  /* 0x0000004745187212 */ /* 0x000fe400078eb432 */
[----:B------:R-:W-:Y:S02]  /*1830*/  LOP3.LUT R53, R50, R62, R71, 0xb4, !PT ;  /* 0x0000003e32357212 */ /* 0x000fe400078eb447 */
[----:B------:R-:W-:Y:S02]  /*1840*/  LOP3.LUT R49, R49, R10, RZ, 0x3c, !PT ;  /* 0x0000000a31317212 */ /* 0x000fe400078e3cff */
[----:B------:R-:W-:-:S02]  /*1850*/  SHF.L.W.U32.HI R52, R38, 0xe, R65 ;  /* 0x0000000e26347819 */ /* 0x000fc40000010e41 */
[----:B------:R-:W-:Y:S02]  /*1860*/  SHF.L.W.U32.HI R50, R42, 0xc, R37 ;  /* 0x0000000c2a327819 */ /* 0x000fe40000010e25 */
[----:B------:R-:W-:Y:S02]  /*1870*/  SHF.L.W.U32.HI R38, R65, 0xe, R38 ;  /* 0x0000000e41267819 */ /* 0x000fe40000010e26 */
[----:B------:R-:W-:Y:S02]  /*1880*/  SHF.L.W.U32.HI R42, R37, 0xc, R42 ;  /* 0x0000000c252a7819 */ /* 0x000fe40000010e2a */
[----:B------:R-:W-:Y:S02]  /*1890*/  SHF.L.W.U32.HI R37, R43, 0x15, R46 ;  /* 0x000000152b257819 */ /* 0x000fe40000010e2e */
[----:B------:R-:W-:Y:S02]  /*18a0*/  SHF.L.W.U32.HI R55, R46, 0x15, R43 ;  /* 0x000000152e377819 */ /* 0x000fe40000010e2b */
[----:B------:R-:W-:-:S02]  /*18b0*/  SHF.L.W.U32.HI R46, R48, 0xb, R49 ;  /* 0x0000000b302e7819 */ /* 0x000fc40000010e31 */
[----:B------:R-:W-:Y:S02]  /*18c0*/  SHF.L.W.U32.HI R43, R49, 0xb, R48 ;  /* 0x0000000b312b7819 */ /* 0x000fe40000010e30 */
[----:B------:R-:W-:Y:S02]  /*18d0*/  LOP3.LUT R49, R41, R36, RZ, 0x3c, !PT ;  /* 0x0000002429317212 */ /* 0x000fe400078e3cff */
[-CC-:B------:R-:W-:Y:S02]  /*18e0*/  LOP3.LUT R12, R38, R41.reuse, R36.reuse, 0x6, !PT ;  /* 0x00000029260c7212 */ /* 0x180fe400078e0624 */
[----:B------:R-:W-:Y:S02]  /*18f0*/  LOP3.LUT R41, R42, R41, R36, 0x90, !PT ;  /* 0x000000292a297212 */ /* 0x000fe400078e9024 */
[----:B------:R-:W-:Y:S02]  /*1900*/  LOP3.LUT R65, R44, R35, RZ, 0x3c, !PT ;  /* 0x000000232c417212 */ /* 0x000fe400078e3cff */
[----:B------:R-:W-:-:S02]  /*1910*/  LOP3.LUT R48, R52, R44, R35, 0x6, !PT ;  /* 0x0000002c34307212 */ /* 0x000fc400078e0623 */
[----:B------:R-:W-:Y:S02]  /*1920*/  LOP3.LUT R35, R50, R44, R35, 0x90, !PT ;  /* 0x0000002c32237212 */ /* 0x000fe400078e9023 */
[-C--:B------:R-:W-:Y:S02]  /*1930*/  LOP3.LUT R10, R41, R38.reuse, RZ, 0x3c, !PT ;  /* 0x00000026290a7212 */ /* 0x080fe400078e3cff */
[----:B------:R-:W-:Y:S02]  /*1940*/  LOP3.LUT R38, R43, R38, R55, 0xb4, !PT ;  /* 0x000000262b267212 */ /* 0x000fe400078eb437 */
[----:B------:R-:W-:Y:S02]  /*1950*/  LOP3.LUT R41, R49, R43, R42, 0xb4, !PT ;  /* 0x0000002b31297212 */ /* 0x000fe400078eb42a */
[-C--:B------:R-:W-:Y:S02]  /*1960*/  LOP3.LUT R43, R42, R55.reuse, R43, 0xb4, !PT ;  /* 0x000000372a2b7212 */ /* 0x080fe400078eb42b */
[----:B------:R-:W-:-:S02]  /*1970*/  LOP3.LUT R55, R12, R55, RZ, 0x3c, !PT ;  /* 0x000000370c377212 */ /* 0x000fc400078e3cff */
[-C--:B------:R-:W-:Y:S02]  /*1980*/  LOP3.LUT R12, R35, R52.reuse, RZ, 0x3c, !PT ;  /* 0x00000034230c7212 */ /* 0x080fe400078e3cff */
[----:B------:R-:W-:Y:S02]  /*1990*/  LOP3.LUT R52, R46, R52, R37, 0xb4, !PT ;  /* 0x000000342e347212 */ /* 0x000fe400078eb425 */
[----:B------:R-:W-:Y:S02]  /*19a0*/  LOP3.LUT R36, R65, R46, R50, 0xb4, !PT ;  /* 0x0000002e41247212 */ /* 0x000fe400078eb432 */
[----:B------:R-:W-:Y:S02]  /*19b0*/  LOP3.LUT R41, R41, 0x8082, RZ, 0x3c, !PT ;  /* 0x0000808229297812 */ /* 0x000fe400078e3cff */
[----:B------:R-:W-:Y:S02]  /*19c0*/  LOP3.LUT R64, R40, R38, R15, 0x96, !PT ;  /* 0x0000002628407212 */ /* 0x000fe400078e960f */
[----:B------:R-:W-:-:S02]  /*19d0*/  LOP3.LUT R65, R47, R52, R60, 0x96, !PT ;  /* 0x000000342f417212 */ /* 0x000fc400078e963c */
[----:B------:R-:W-:Y:S02]  /*19e0*/  LOP3.LUT R42, R28, R41, R13, 0x96, !PT ;  /* 0x000000291c2a7212 */ /* 0x000fe400078e960d */
[----:B------:R-:W-:Y:S02]  /*19f0*/  LOP3.LUT R64, R34, R64, R7, 0x96, !PT ;  /* 0x0000004022407212 */ /* 0x000fe400078e9607 */
[----:B------:R-:W-:Y:S02]  /*1a00*/  LOP3.LUT R65, R57, R65, R20, 0x96, !PT ;  /* 0x0000004139417212 */ /* 0x000fe400078e9614 */
[----:B------:R-:W-:Y:S02]  /*1a10*/  LOP3.LUT R35, R29, R42, R11, 0x96, !PT ;  /* 0x0000002a1d237212 */ /* 0x000fe400078e960b */
[----:B------:R-:W-:Y:S02]  /*1a20*/  SHF.L.W.U32.HI R42, R65, 0x1, R64 ;  /* 0x00000001412a7819 */ /* 0x000fe40000010e40 */
[----:B------:R-:W-:-:S02]  /*1a30*/  LOP3.LUT R46, R50, R37, R46, 0xb4, !PT ;  /* 0x00000025322e7212 */ /* 0x000fc400078eb42e */
[----:B------:R-:W-:Y:S02]  /*1a40*/  LOP3.LUT R62, R42, R35, RZ, 0x3c, !PT ;  /* 0x000000232a3e7212 */ /* 0x000fe400078e3cff */
[----:B------:R-:W-:Y:S02]  /*1a50*/  LOP3.LUT R48, R48, R37, RZ, 0x3c, !PT ;  /* 0x0000002530307212 */ /* 0x000fe400078e3cff */
[-C--:B------:R-:W-:Y:S02]  /*1a60*/  LOP3.LUT R49, R18, R43.reuse, R67, 0x96, !PT ;  /* 0x0000002b12317212 */ /* 0x080fe400078e9643 */
[----:B------:R-:W-:Y:S02]  /*1a70*/  LOP3.LUT R37, R62, R43, RZ, 0x3c, !PT ;  /* 0x0000002b3e257212 */ /* 0x000fe400078e3cff */
[----:B------:R-:W-:Y:S02]  /*1a80*/  LOP3.LUT R43, R8, R36, R27, 0x96, !PT ;  /* 0x00000024082b7212 */ /* 0x000fe400078e961b */
[----:B------:R-:W-:-:S02]  /*1a90*/  LOP3.LUT R42, R62, R67, RZ, 0x3c, !PT ;  /* 0x000000433e2a7212 */ /* 0x000fc400078e3cff */
[----:B------:R-:W-:Y:S02]  /*1aa0*/  LOP3.LUT R50, R14, R43, R16, 0x96, !PT ;  /* 0x0000002b0e327212 */ /* 0x000fe400078e9610 */
[----:B------:R-:W-:Y:S02]  /*1ab0*/  SHF.L.W.U32.HI R43, R64, 0x1, R65 ;  /* 0x00000001402b7819 */ /* 0x000fe40000010e41 */
[----:B------:R-:W-:Y:S02]  /*1ac0*/  LOP3.LUT R66, R59, R46, R56, 0x96, !PT ;  /* 0x0000002e3b427212 */ /* 0x000fe400078e9638 */
[----:B------:R-:W-:Y:S02]  /*1ad0*/  LOP3.LUT R67, R43, R50, RZ, 0x3c, !PT ;  /* 0x000000322b437212 */ /* 0x000fe400078e3cff */
[----:B------:R-:W-:Y:S02]  /*1ae0*/  LOP3.LUT R49, R32, R49, R17, 0x96, !PT ;  /* 0x0000003120317212 */ /* 0x000fe400078e9611 */
[----:B------:R-:W-:-:S02]  /*1af0*/  LOP3.LUT R18, R62, R18, RZ, 0x3c, !PT ;  /* 0x000000123e127212 */ /* 0x000fc400078e3cff */
[C---:B------:R-:W-:Y:S02]  /*1b00*/  LOP3.LUT R17, R62.reuse, R17, RZ, 0x3c, !PT ;  /* 0x000000113e117212 */ /* 0x040fe400078e3cff */
[----:B------:R-:W-:Y:S02]  /*1b10*/  LOP3.LUT R62, R62, R32, RZ, 0x3c, !PT ;  /* 0x000000203e3e7212 */ /* 0x000fe400078e3cff */
[----:B------:R-:W-:Y:S02]  /*1b20*/  LOP3.LUT R43, R67, R56, RZ, 0x3c, !PT ;  /* 0x00000038432b7212 */ /* 0x000fe400078e3cff */
[----:B------:R-:W-:Y:S02]  /*1b30*/  LOP3.LUT R66, R23, R66, R54, 0x96, !PT ;  /* 0x0000004217427212 */ /* 0x000fe400078e9636 */
[----:B------:R-:W-:Y:S02]  /*1b40*/  LOP3.LUT R32, R19, R10, R51, 0x96, !PT ;  /* 0x0000000a13207212 */ /* 0x000fe400078e9633 */
[----:B------:R-:W-:-:S02]  /*1b50*/  LOP3.LUT R56, R25, R12, R53, 0x96, !PT ;  /* 0x0000000c19387212 */ /* 0x000fc400078e9635 */
[----:B------:R-:W-:Y:S02]  /*1b60*/  LOP3.LUT R69, R9, R32, R21, 0x96, !PT ;  /* 0x0000002009457212 */ /* 0x000fe400078e9615 */
[----:B------:R-:W-:Y:S02]  /*1b70*/  LOP3.LUT R56, R39, R56, R30, 0x96, !PT ;  /* 0x0000003827387212 */ /* 0x000fe400078e961e */
[----:B------:R-:W-:Y:S02]  /*1b80*/  SHF.L.W.U32.HI R44, R66, 0x1, R49 ;  /* 0x00000001422c7819 */ /* 0x000fe40000010e31 */
[----:B------:R-:W-:Y:S02]  /*1b90*/  SHF.L.W.U32.HI R32, R69, 0x1, R56 ;  /* 0x0000000145207819 */ /* 0x000fe40000010e38 */
[----:B------:R-:W-:Y:S02]  /*1ba0*/  LOP3.LUT R44, R44, R69, RZ, 0x3c, !PT ;  /* 0x000000452c2c7212 */ /* 0x000fe400078e3cff */
[----:B------:R-:W-:-:S02]  /*1bb0*/  SHF.L.W.U32.HI R69, R56, 0x1, R69 ;  /* 0x0000000138457819 */ /* 0x000fc40000010e45 */
[----:B------:R-:W-:Y:S02]  /*1bc0*/  LOP3.LUT R65, R32, R65, RZ, 0x3c, !PT ;  /* 0x0000004120417212 */ /* 0x000fe400078e3cff */
[C---:B------:R-:W-:Y:S02]  /*1bd0*/  LOP3.LUT R46, R67.reuse, R46, RZ, 0x3c, !PT ;  /* 0x0000002e432e7212 */ /* 0x040fe400078e3cff */
[C---:B------:R-:W-:Y:S02]  /*1be0*/  LOP3.LUT R59, R67.reuse, R59, RZ, 0x3c, !PT ;  /* 0x0000003b433b7212 */ /* 0x040fe400078e3cff */
[----:B------:R-:W-:Y:S02]  /*1bf0*/  LOP3.LUT R54, R67, R54, RZ, 0x3c, !PT ;  /* 0x0000003643367212 */ /* 0x000fe400078e3cff */
[----:B------:R-:W-:Y:S02]  /*1c00*/  LOP3.LUT R32, R69, R64, RZ, 0x3c, !PT ;  /* 0x0000004045207212 */ /* 0x000fe400078e3cff */
[----:B------:R-:W-:-:S02]  /*1c10*/  LOP3.LUT R67, R67, R23, RZ, 0x3c, !PT ;  /* 0x0000001743437212 */ /* 0x000fc400078e3cff */
[----:B------:R-:W-:Y:S02]  /*1c20*/  LOP3.LUT R64, R58, R55, R33, 0x96, !PT ;  /* 0x000000373a407212 */ /* 0x000fe400078e9621 */
[----:B------:R-:W-:Y:S02]  /*1c30*/  LOP3.LUT R69, R61, R48, R24, 0x96, !PT ;  /* 0x000000303d457212 */ /* 0x000fe400078e9618 */
[----:B------:R-:W-:Y:S02]  /*1c40*/  SHF.L.W.U32.HI R23, R49, 0x1, R66 ;  /* 0x0000000131177819 */ /* 0x000fe40000010e42 */
[----:B------:R-:W-:Y:S02]  /*1c50*/  LOP3.LUT R64, R26, R64, R45, 0x96, !PT ;  /* 0x000000401a407212 */ /* 0x000fe400078e962d */
[----:B------:R-:W-:Y:S02]  /*1c60*/  LOP3.LUT R69, R22, R69, R31, 0x96, !PT ;  /* 0x0000004516457212 */ /* 0x000fe400078e961f */
[----:B------:R-:W-:-:S02]  /*1c70*/  LOP3.LUT R23, R23, R56, RZ, 0x3c, !PT ;  /* 0x0000003817177212 */ /* 0x000fc400078e3cff */
[C---:B------:R-:W-:Y:S02]  /*1c80*/  LOP3.LUT R56, R65.reuse, R48, RZ, 0x3c, !PT ;  /* 0x0000003041387212 */ /* 0x040fe400078e3cff */
[----:B------:R-:W-:Y:S02]  /*1c90*/  LOP3.LUT R48, R65, R31, RZ, 0x3c, !PT ;  /* 0x0000001f41307212 */ /* 0x000fe400078e3cff */
[----:B------:R-:W-:Y:S02]  /*1ca0*/  SHF.L.W.U32.HI R31, R64, 0x1, R69 ;  /* 0x00000001401f7819 */ /* 0x000fe40000010e45 */
[C---:B------:R-:W-:Y:S02]  /*1cb0*/  LOP3.LUT R55, R32.reuse, R55, RZ, 0x3c, !PT ;  /* 0x0000003720377212 */ /* 0x040fe400078e3cff */
[C---:B------:R-:W-:Y:S02]  /*1cc0*/  LOP3.LUT R33, R32.reuse, R33, RZ, 0x3c, !PT ;  /* 0x0000002120217212 */ /* 0x040fe400078e3cff */
[----:B------:R-:W-:-:S02]  /*1cd0*/  LOP3.LUT R58, R32, R58, RZ, 0x3c, !PT ;  /* 0x0000003a203a7212 */ /* 0x000fc400078e3cff */
[C---:B------:R-:W-:Y:S02]  /*1ce0*/  LOP3.LUT R45, R32.reuse, R45, RZ, 0x3c, !PT ;  /* 0x0000002d202d7212 */ /* 0x040fe400078e3cff */
[----:B------:R-:W-:Y:S02]  /*1cf0*/  LOP3.LUT R31, R31, R66, RZ, 0x3c, !PT ;  /* 0x000000421f1f7212 */ /* 0x000fe400078e3cff */
[----:B------:R-:W-:Y:S02]  /*1d00*/  LOP3.LUT R32, R32, R26, RZ, 0x3c, !PT ;  /* 0x0000001a20207212 */ /* 0x000fe400078e3cff */
[C---:B------:R-:W-:Y:S02]  /*1d10*/  LOP3.LUT R24, R65.reuse, R24, RZ, 0x3c, !PT ;  /* 0x0000001841187212 */ /* 0x040fe400078e3cff */
[----:B------:R-:W-:Y:S02]  /*1d20*/  LOP3.LUT R61, R65, R61, RZ, 0x3c, !PT ;  /* 0x0000003d413d7212 */ /* 0x000fe400078e3cff */
[----:B------:R-:W-:-:S02]  /*1d30*/  SHF.L.W.U32.HI R26, R69, 0x1, R64 ;  /* 0x00000001451a7819 */ /* 0x000fc40000010e40 */
[----:B------:R-:W-:Y:S02]  /*1d40*/  LOP3.LUT R65, R65, R22, RZ, 0x3c, !PT ;  /* 0x0000001641417212 */ /* 0x000fe400078e3cff */
[C---:B------:R-:W-:Y:S02]  /*1d50*/  LOP3.LUT R22, R31.reuse, R52, RZ, 0x3c, !PT ;  /* 0x000000341f167212 */ /* 0x040fe400078e3cff */
[C---:B------:R-:W-:Y:S02]  /*1d60*/  LOP3.LUT R60, R31.reuse, R60, RZ, 0x3c, !PT ;  /* 0x0000003c1f3c7212 */ /* 0x040fe400078e3cff */
[C---:B------:R-:W-:Y:S02]  /*1d70*/  LOP3.LUT R47, R31.reuse, R47, RZ, 0x3c, !PT ;  /* 0x0000002f1f2f7212 */ /* 0x040fe400078e3cff */
[C---:B------:R-:W-:Y:S02]  /*1d80*/  LOP3.LUT R20, R31.reuse, R20, RZ, 0x3c, !PT ;  /* 0x000000141f147212 */ /* 0x040fe400078e3cff */
[----:B------:R-:W-:-:S02]  /*1d90*/  LOP3.LUT R57, R31, R57, RZ, 0x3c, !PT ;  /* 0x000000391f397212 */ /* 0x000fc400078e3cff */
[----:B------:R-:W-:Y:S02]  /*1da0*/  SHF.L.W.U32.HI R31, R50, 0x1, R35 ;  /* 0x00000001321f7819 */ /* 0x000fe40000010e23 */
[----:B------:R-:W-:Y:S02]  /*1db0*/  LOP3.LUT R49, R26, R49, RZ, 0x3c, !PT ;  /* 0x000000311a317212 */ /* 0x000fe400078e3cff */
[----:B------:R-:W-:Y:S02]  /*1dc0*/  SHF.L.W.U32.HI R52, R35, 0x1, R50 ;  /* 0x0000000123347819 */ /* 0x000fe40000010e32 */
[----:B------:R-:W-:Y:S02]  /*1dd0*/  LOP3.LUT R50, R31, R64, RZ, 0x3c, !PT ;  /* 0x000000401f327212 */ /* 0x000fe400078e3cff */
[----:B------:R-:W-:Y:S02]  /*1de0*/  LOP3.LUT R31, R49, R38, RZ, 0x3c, !PT ;  /* 0x00000026311f7212 */ /* 0x000fe400078e3cff */
[----:B------:R-:W-:-:S02]  /*1df0*/  LOP3.LUT R52, R52, R69, RZ, 0x3c, !PT ;  /* 0x0000004534347212 */ /* 0x000fc400078e3cff */
[----:B------:R-:W-:Y:S02]  /*1e00*/  LOP3.LUT R35, R44, R11, RZ, 0x3c, !PT ;  /* 0x0000000b2c237212 */ /* 0x000fe400078e3cff */
[----:B------:R-:W-:Y:S02]  /*1e10*/  LOP3.LUT R16, R23, R16, RZ, 0x3c, !PT ;  /* 0x0000001017107212 */ /* 0x000fe400078e3cff */
[----:B------:R-:W-:Y:S02]  /*1e20*/  SHF.L.W.U32.HI R71, R22, 0x1e, R31 ;  /* 0x0000001e16477819 */ /* 0x000fe40000010e1f */
[----:B------:R-:W-:Y:S02]  /*1e30*/  SHF.L.W.U32.HI R11, R31, 0x1e, R22 ;  /* 0x0000001e1f0b7819 */ /* 0x000fe40000010e16 */
        /* <DEDUP_REMOVED lines=9> */
[----:B------:R-:W-:Y:S02]  /*1ed0*/  LOP3.LUT R22, R35, R11, R62, 0xb4, !PT ;  /* 0x0000000b23167212 */ /* 0x000fe400078eb43e */
[----:B------:R-:W-:Y:S02]  /*1ee0*/  LOP3.LUT R33, R62, R24, R11, 0xb4, !PT ;  /* 0x000000183e217212 */ /* 0x000fe400078eb40b */
[----:B------:R-:W-:Y:S02]  /*1ef0*/  LOP3.LUT R19, R16, R62, R35, 0xb4, !PT ;  /* 0x0000003e10137212 */ /* 0x000fe400078eb423 */
[----:B------:R-:W-:Y:S02]  /*1f00*/  SHF.L.W.U32.HI R62, R64, 0x7, R31 ;  /* 0x00000007403e7819 */ /* 0x000fe40000010e1f */
[----:B------:R-:W-:-:S02]  /*1f10*/  LOP3.LUT R35, R24, R35, R16, 0xb4, !PT ;  /* 0x0000002318237212 */ /* 0x000fc400078eb410 */
[----:B------:R-:W-:Y:S02]  /*1f20*/  LOP3.LUT R16, R11, R16, R24, 0xb4, !PT ;  /* 0x000000100b107212 */ /* 0x000fe400078eb418 */
[----:B------:R-:W-:Y:S02]  /*1f30*/  LOP3.LUT R31, R38, R26, R71, 0xb4, !PT ;  /* 0x0000001a261f7212 */ /* 0x000fe400078eb447 */
[----:B------:R-:W-:Y:S02]  /*1f40*/  LOP3.LUT R24, R71, R62, R26, 0xb4, !PT ;  /* 0x0000003e47187212 */ /* 0x000fe400078eb41a */
[----:B------:R-:W-:Y:S02]  /*1f50*/  LOP3.LUT R13, R44, R13, RZ, 0x3c, !PT ;  /* 0x0000000d2c0d7212 */ /* 0x000fe400078e3cff */
[----:B------:R-:W-:Y:S02]  /*1f60*/  LOP3.LUT R64, R23, R27, RZ, 0x3c, !PT ;  /* 0x0000001b17407212 */ /* 0x000fe400078e3cff */
[----:B------:R-:W-:-:S02]  /*1f70*/  LOP3.LUT R11, R69, R71, R38, 0xb4, !PT ;  /* 0x00000047450b7212 */ /* 0x000fc400078eb426 */
[----:B------:R-:W-:Y:S02]  /*1f80*/  LOP3.LUT R26, R26, R69, R62, 0xb4, !PT ;  /* 0x000000451a1a7212 */ /* 0x000fe400078eb43e */
[----:B------:R-:W-:Y:S02]  /*1f90*/  LOP3.LUT R25, R62, R38, R69, 0xb4, !PT ;  /* 0x000000263e197212 */ /* 0x000fe400078eb445 */
[----:B------:R-:W-:Y:S02]  /*1fa0*/  LOP3.LUT R7, R49, R7, RZ, 0x3c, !PT ;  /* 0x0000000731077212 */ /* 0x000fe400078e3cff */
        /* <DEDUP_REMOVED lines=13> */
[----:B------:R-:W-:Y:S02]  /*2080*/  LOP3.LUT R10, R32, R64, R13, 0xb4, !PT ;  /* 0x00000040200a7212 */ /* 0x000fe400078eb40d */
[----:B------:R-:W-:-:S02]  /*2090*/  SHF.L.W.U32.HI R20, R18, 0xa, R59 ;  /* 0x0000000a12147819 */ /* 0x000fc40000010e3b */
[----:B------:R-:W-:Y:S02]  /*20a0*/  SHF.L.W.U32.HI R32, R66, 0x1b, R69 ;  /* 0x0000001b42207819 */ /* 0x000fe40000010e45 */
[----:B------:R-:W-:Y:S02]  /*20b0*/  LOP3.LUT R15, R49, R15, RZ, 0x3c, !PT ;  /* 0x0000000f310f7212 */ /* 0x000fe400078e3cff */
[----:B------:R-:W-:Y:S02]  /*20c0*/  LOP3.LUT R12, R13, R12, R64, 0xb4, !PT ;  /* 0x0000000c0d0c7212 */ /* 0x000fe400078eb440 */
[----:B------:R-:W-:Y:S02]  /*20d0*/  LOP3.LUT R29, R44, R29, RZ, 0x3c, !PT ;  /* 0x0000001d2c1d7212 */ /* 0x000fe400078e3cff */
[----:B------:R-:W-:Y:S02]  /*20e0*/  LOP3.LUT R14, R23, R14, RZ, 0x3c, !PT ;  /* 0x0000000e170e7212 */ /* 0x000fe400078e3cff */
[----:B------:R-:W-:-:S02]  /*20f0*/  LOP3.LUT R59, R65, R67, R20, 0xb4, !PT ;  /* 0x00000043413b7212 */ /* 0x000fc400078eb414 */
[----:B------:R-:W-:Y:S02]  /*2100*/  LOP3.LUT R18, R20, R62, R67, 0xb4, !PT ;  /* 0x0000003e14127212 */ /* 0x000fe400078eb443 */
[----:B------:R-:W-:Y:S02]  /*2110*/  LOP3.LUT R13, R32, R20, R65, 0xb4, !PT ;  /* 0x00000014200d7212 */ /* 0x000fe400078eb441 */
[----:B------:R-:W-:Y:S02]  /*2120*/  LOP3.LUT R66, R50, R21, RZ, 0x3c, !PT ;  /* 0x0000001532427212 */ /* 0x000fe400078e3cff */
[----:B------:R-:W-:Y:S02]  /*2130*/  LOP3.LUT R69, R52, R30, RZ, 0x3c, !PT ;  /* 0x0000001e34457212 */ /* 0x000fe400078e3cff */
[----:B------:R-:W-:Y:S02]  /*2140*/  LOP3.LUT R20, R67, R32, R62, 0xb4, !PT ;  /* 0x0000002043147212 */ /* 0x000fe400078eb43e */
[----:B------:R-:W-:-:S02]  /*2150*/  LOP3.LUT R32, R62, R65, R32, 0xb4, !PT ;  /* 0x000000413e207212 */ /* 0x000fc400078eb420 */
        /* <DEDUP_REMOVED lines=12> */
[----:B------:R-:W-:Y:S02]  /*2220*/  SHF.L.W.U32.HI R60, R66, 0x8, R69 ;  /* 0x00000008423c7819 */ /* 0x000fe40000010e45 */
[----:B------:R-:W-:Y:S02]  /*2230*/  LOP3.LUT R21, R58, R29, R15, 0xb4, !PT ;  /* 0x0000001d3a157212 */ /* 0x000fe400078eb40f */
[----:B------:R-:W-:Y:S02]  /*2240*/  LOP3.LUT R58, R15, R30, R29, 0xb4, !PT ;  /* 0x0000001e0f3a7212 */ /* 0x000fe400078eb41d */
[----:B------:R-:W-:Y:S02]  /*2250*/  LOP3.LUT R29, R64, R62, R67, 0xb4, !PT ;  /* 0x0000003e401d7212 */ /* 0x000fe400078eb443 */
[----:B------:R-:W-:Y:S02]  /*2260*/  LOP3.LUT R15, R65, R67, R64, 0xb4, !PT ;  /* 0x00000043410f7212 */ /* 0x000fe400078eb440 */
[----:B------:R-:W-:-:S02]  /*2270*/  LOP3.LUT R30, R67, R60, R62, 0xb4, !PT ;  /* 0x0000003c431e7212 */ /* 0x000fc400078eb43e */
[----:B------:R-:W-:Y:S02]  /*2280*/  SHF.L.W.U32.HI R67, R55, 0x1c, R56 ;  /* 0x0000001c37437819 */ /* 0x000fe40000010e38 */
[----:B------:R-:W-:Y:S02]  /*2290*/  SHF.L.W.U32.HI R56, R56, 0x1c, R55 ;  /* 0x0000001c38387819 */ /* 0x000fe40000010e37 */
[----:B------:R-:W-:Y:S02]  /*22a0*/  LOP3.LUT R46, R62, R65, R60, 0xb4, !PT ;  /* 0x000000413e2e7212 */ /* 0x000fe400078eb43c */
[----:B------:R-:W-:Y:S02]  /*22b0*/  LOP3.LUT R34, R49, R34, RZ, 0x3c, !PT ;  /* 0x0000002231227212 */ /* 0x000fe400078e3cff */
[----:B------:R-:W-:Y:S02]  /*22c0*/  LOP3.LUT R28, R44, R28, RZ, 0x3c, !PT ;  /* 0x0000001c2c1c7212 */ /* 0x000fe400078e3cff */
[----:B------:R-:W-:-:S02]  /*22d0*/  LOP3.LUT R55, R23, R8, RZ, 0x3c, !PT ;  /* 0x0000000817377212 */ /* 0x000fc400078e3cff */
[----:B------:R-:W-:Y:S02]  /*22e0*/  LOP3.LUT R65, R60, R64, R65, 0xb4, !PT ;  /* 0x000000403c417212 */ /* 0x000fe400078eb441 */
[----:B------:R-:W-:Y:S02]  /*22f0*/  LOP3.LUT R51, R50, R51, RZ, 0x3c, !PT ;  /* 0x0000003332337212 */ /* 0x000fe400078e3cff */
[----:B------:R-:W-:Y:S02]  /*2300*/  LOP3.LUT R64, R52, R53, RZ, 0x3c, !PT ;  /* 0x0000003534407212 */ /* 0x000fe400078e3cff */
[----:B------:R-:W-:Y:S02]  /*2310*/  SHF.L.W.U32.HI R60, R57, 0x1d, R34 ;  /* 0x0000001d393c7819 */ /* 0x000fe40000010e22 */
[----:B------:R-:W-:Y:S02]  /*2320*/  SHF.L.W.U32.HI R62, R34, 0x1d, R57 ;  /* 0x0000001d223e7819 */ /* 0x000fe40000010e39 */
[----:B------:R-:W-:-:S02]  /*2330*/  SHF.L.W.U32.HI R8, R55, 0x3, R28 ;  /* 0x0000000337087819 */ /* 0x000fc40000010e1c */
[----:B------:R-:W-:Y:S02]  /*2340*/  SHF.L.W.U32.HI R57, R54, 0xd, R17 ;  /* 0x0000000d36397819 */ /* 0x000fe40000010e11 */
[----:B------:R-:W-:Y:S02]  /*2350*/  SHF.L.W.U32.HI R28, R28, 0x3, R55 ;  /* 0x000000031c1c7819 */ /* 0x000fe40000010e37 */
[----:B------:R-:W-:Y:S02]  /*2360*/  SHF.L.W.U32.HI R17, R17, 0xd, R54 ;  /* 0x0000000d11117819 */ /* 0x000fe40000010e36 */
[----:B------:R-:W-:Y:S02]  /*2370*/  SHF.L.W.U32.HI R55, R64, 0x14, R51 ;  /* 0x0000001440377819 */ /* 0x000fe40000010e33 */
[----:B------:R-:W-:Y:S02]  /*2380*/  LOP3.LUT R34, R8, R62, R17, 0xb4, !PT ;  /* 0x0000003e08227212 */ /* 0x000fe400078eb411 */
[----:B------:R-:W-:-:S02]  /*2390*/  LOP3.LUT R54, R55, R17, R8, 0xb4, !PT ;  /* 0x0000001137367212 */ /* 0x000fc400078eb408 */
[----:B------:R-:W-:Y:S02]  /*23a0*/  LOP3.LUT R8, R56, R8, R55, 0xb4, !PT ;  /* 0x0000000838087212 */ /* 0x000fe400078eb437 */
[----:B------:R-:W-:Y:S02]  /*23b0*/  LOP3.LUT R53, R17, R56, R62, 0xb4, !PT ;  /* 0x0000003811357212 */ /* 0x000fe400078eb43e */
[----:B------:R-:W-:Y:S02]  /*23c0*/  LOP3.LUT R55, R62, R55, R56, 0xb4, !PT ;  /* 0x000000373e377212 */ /* 0x000fe400078eb438 */
[----:B------:R-:W-:Y:S02]  /*23d0*/  SHF.L.W.U32.HI R56, R51, 0x14, R64 ;  /* 0x0000001433387819 */ /* 0x000fe40000010e40 */
[----:B------:R-:W-:Y:S02]  /*23e0*/  LOP3.LUT R17, R28, R60, R57, 0xb4, !PT ;  /* 0x0000003c1c117212 */ /* 0x000fe400078eb439 */
[----:B------:R-:W-:-:S02]  /*23f0*/  LOP3.LUT R62, R57, R67, R60, 0xb4, !PT ;  /* 0x00000043393e7212 */ /* 0x000fc400078eb43c */
[----:B------:R-:W-:Y:S02]  /*2400*/  LOP3.LUT R51, R56, R57, R28, 0xb4, !PT ;  /* 0x0000003938337212 */ /* 0x000fe400078eb41c */
[----:B------:R-:W-:Y:S02]  /*2410*/  LOP3.LUT R28, R67, R28, R56, 0xb4, !PT ;  /* 0x0000001c431c7212 */ /* 0x000fe400078eb438 */
[----:B------:R-:W-:Y:S02]  /*2420*/  LOP3.LUT R57, R60, R56, R67, 0xb4, !PT ;  /* 0x000000383c397212 */ /* 0x000fe400078eb443 */
        /* <DEDUP_REMOVED lines=11> */
[----:B------:R-:W-:Y:S02]  /*24e0*/  SHF.L.W.U32.HI R45, R48, 0x15, R45 ;  /* 0x00000015302d7819 */ /* 0x000fe40000010e2d */
[-CC-:B------:R-:W-:Y:S02]  /*24f0*/  LOP3.LUT R9, R42, R44.reuse, R41.reuse, 0x90, !PT ;  /* 0x0000002c2a097212 */ /* 0x180fe400078e9029 */
[----:B------:R-:W-:Y:S02]  /*2500*/  LOP3.LUT R44, R40, R44, R41, 0x6, !PT ;  /* 0x0000002c282c7212 */ /* 0x000fe400078e0629 */
[----:B------:R-:W-:-:S02]  /*2510*/  LOP3.LUT R41, R47, R39, R42, 0xb4, !PT ;  /* 0x000000272f297212 */ /* 0x000fc400078eb42a */
[----:B------:R-:W-:Y:S02]  /*2520*/  LOP3.LUT R47, R42, R45, R39, 0xb4, !PT ;  /* 0x0000002d2a2f7212 */ /* 0x000fe400078eb427 */
[-C--:B------:R-:W-:Y:S02]  /*2530*/  LOP3.LUT R39, R39, R40.reuse, R45, 0xb4, !PT ;  /* 0x0000002827277212 */ /* 0x080fe400078eb42d */
[----:B------:R-:W-:Y:S02]  /*2540*/  LOP3.LUT R9, R9, R40, RZ, 0x3c, !PT ;  /* 0x0000002809097212 */ /* 0x000fe400078e3cff */
[----:B------:R-:W-:Y:S02]  /*2550*/  LOP3.LUT R40, R23, R36, RZ, 0x3c, !PT ;  /* 0x0000002417287212 */ /* 0x000fe400078e3cff */
[-CC-:B------:R-:W-:Y:S02]  /*2560*/  LOP3.LUT R67, R49, R23.reuse, R36.reuse, 0x90, !PT ;  /* 0x0000001731437212 */ /* 0x180fe400078e9024 */
[----:B------:R-:W-:-:S02]  /*2570*/  LOP3.LUT R69, R60, R23, R36, 0x6, !PT ;  /* 0x000000173c457212 */ /* 0x000fc400078e0624 */
[----:B------:R-:W-:Y:S02]  /*2580*/  LOP3.LUT R23, R40, R43, R49, 0xb4, !PT ;  /* 0x0000002b28177212 */ /* 0x000fe400078eb431 */
[----:B------:R-:W-:Y:S02]  /*2590*/  LOP3.LUT R56, R49, R66, R43, 0xb4, !PT ;  /* 0x0000004231387212 */ /* 0x000fe400078eb42b */
[----:B------:R-:W-:Y:S02]  /*25a0*/  LOP3.LUT R43, R43, R60, R66, 0xb4, !PT ;  /* 0x0000003c2b2b7212 */ /* 0x000fe400078eb442 */
[----:B------:R-:W-:Y:S02]  /*25b0*/  LOP3.LUT R52, R21, R39, R34, 0x96, !PT ;  /* 0x0000002715347212 */ /* 0x000fe400078e9622 */
[----:B------:R-:W-:Y:S02]  /*25c0*/  LOP3.LUT R36, R41, 0x808a, RZ, 0x3c, !PT ;  /* 0x0000808a29247812 */ /* 0x000fe400078e3cff */
        /* <DEDUP_REMOVED lines=8> */
[----:B------:R-:W-:Y:S02]  /*2650*/  LOP3.LUT R40, R23, 0x80000000, RZ, 0x3c, !PT ;  /* 0x8000000017287812 */ /* 0x000fe400078e3cff */
[----:B------:R-:W-:Y:S02]  /*2660*/  LOP3.LUT R48, R35, R48, R38, 0x96, !PT ;  /* 0x0000003023307212 */ /* 0x000fe400078e9626 */
[C---:B------:R-:W-:Y:S02]  /*2670*/  LOP3.LUT R47, R50.reuse, R47, RZ, 0x3c, !PT ;  /* 0x0000002f322f7212 */ /* 0x040fe400078e3cff */
[C---:B------:R-:W-:Y:S02]  /*2680*/  LOP3.LUT R42, R50.reuse, R54, RZ, 0x3c, !PT ;  /* 0x00000036322a7212 */ /* 0x040fe400078e3cff */
[----:B------:R-:W-:-:S02]  /*2690*/  LOP3.LUT R23, R50, R61, RZ, 0x3c, !PT ;  /* 0x0000003d32177212 */ /* 0x000fc400078e3cff */
[C---:B------:R-:W-:Y:S02]  /*26a0*/  LOP3.LUT R38, R50.reuse, R38, RZ, 0x3c, !PT ;  /* 0x0000002632267212 */ /* 0x040fe400078e3cff */
[----:B------:R-:W-:Y:S02]  /*26b0*/  LOP3.LUT R35, R50, R35, RZ, 0x3c, !PT ;  /* 0x0000002332237212 */ /* 0x000fe400078e3cff */
[----:B------:R-:W-:Y:S02]  /*26c0*/  LOP3.LUT R50, R29, R40, R28, 0x96, !PT ;  /* 0x000000281d327212 */ /* 0x000fe400078e961c */
[----:B------:R-:W-:Y:S02]  /*26d0*/  LOP3.LUT R44, R44, R45, RZ, 0x3c, !PT ;  /* 0x0000002d2c2c7212 */ /* 0x000fe400078e3cff */
[----:B------:R-:W-:Y:S02]  /*26e0*/  LOP3.LUT R60, R67, R60, RZ, 0x3c, !PT ;  /* 0x0000003c433c7212 */ /* 0x000fe400078e3cff */
[----:B------:R-:W-:-:S02]  /*26f0*/  LOP3.LUT R50, R24, R50, R13, 0x96, !PT ;  /* 0x0000003218327212 */ /* 0x000fc400078e960d */
[----:B------:R-:W-:Y:S02]  /*2700*/  SHF.L.W.U32.HI R45, R52, 0x1, R73 ;  /* 0x00000001342d7819 */ /* 0x000fe40000010e49 */
[----:B------:R-:W-:Y:S02]  /*2710*/  LOP3.LUT R67, R30, R56, R51, 0x96, !PT ;  /* 0x000000381e437212 */ /* 0x000fe400078e9633 */
[----:B------:R-:W-:Y:S02]  /*2720*/  LOP3.LUT R49, R45, R50, RZ, 0x3c, !PT ;  /* 0x000000322d317212 */ /* 0x000fe400078e3cff */
[----:B------:R-:W-:Y:S02]  /*2730*/  LOP3.LUT R67, R26, R67, R59, 0x96, !PT ;  /* 0x000000431a437212 */ /* 0x000fe400078e963b */
[----:B------:R-:W-:Y:S02]  /*2740*/  LOP3.LUT R54, R14, R9, R55, 0x96, !PT ;  /* 0x000000090e367212 */ /* 0x000fe400078e9637 */
[----:B------:R-:W-:-:S02]  /*2750*/  LOP3.LUT R61, R15, R60, R57, 0x96, !PT ;  /* 0x0000003c0f3d7212 */ /* 0x000fc400078e9639 */
[----:B------:R-:W-:Y:S02]  /*2760*/  LOP3.LUT R45, R49, R51, RZ, 0x3c, !PT ;  /* 0x00000033312d7212 */ /* 0x000fe400078e3cff */
[----:B------:R-:W-:Y:S02]  /*2770*/  LOP3.LUT R54, R33, R54, R10, 0x96, !PT ;  /* 0x0000003621367212 */ /* 0x000fe400078e960a */
[----:B------:R-:W-:Y:S02]  /*2780*/  LOP3.LUT R61, R31, R61, R32, 0x96, !PT ;  /* 0x0000003d1f3d7212 */ /* 0x000fe400078e9620 */
[----:B------:R-:W-:Y:S02]  /*2790*/  SHF.L.W.U32.HI R51, R48, 0x1, R67 ;  /* 0x0000000130337819 */ /* 0x000fe40000010e43 */
[----:B------:R-:W-:Y:S02]  /*27a0*/  LOP3.LUT R64, R49, R30, RZ, 0x3c, !PT ;  /* 0x0000001e31407212 */ /* 0x000fe400078e3cff */
[----:B------:R-:W-:-:S02]  /*27b0*/  SHF.L.W.U32.HI R30, R54, 0x1, R61 ;  /* 0x00000001361e7819 */ /* 0x000fc40000010e3d */
[----:B------:R-:W-:Y:S02]  /*27c0*/  LOP3.LUT R51, R51, R61, RZ, 0x3c, !PT ;  /* 0x0000003d33337212 */ /* 0x000fe400078e3cff */
[----:B------:R-:W-:Y:S02]  /*27d0*/  SHF.L.W.U32.HI R61, R61, 0x1, R54 ;  /* 0x000000013d3d7819 */ /* 0x000fe40000010e36 */
[----:B------:R-:W-:Y:S02]  /*27e0*/  LOP3.LUT R66, R69, R66, RZ, 0x3c, !PT ;  /* 0x0000004245427212 */ /* 0x000fe400078e3cff */
[----:B------:R-:W-:Y:S02]  /*27f0*/  LOP3.LUT R61, R61, R52, RZ, 0x3c, !PT ;  /* 0x000000343d3d7212 */ /* 0x000fe400078e3cff */
[----:B------:R-:W-:Y:S02]  /*2800*/  LOP3.LUT R52, R58, R44, R53, 0x96, !PT ;  /* 0x0000002c3a347212 */ /* 0x000fe400078e9635 */
[----:B------:R-:W-:-:S02]  /*2810*/  LOP3.LUT R69, R65, R66, R62, 0x96, !PT ;  /* 0x0000004241457212 */ /* 0x000fc400078e963e */
[----:B------:R-:W-:Y:S02]  /*2820*/  LOP3.LUT R73, R30, R73, RZ, 0x3c, !PT ;  /* 0x000000491e497212 */ /* 0x000fe400078e3cff */
[----:B------:R-:W-:Y:S02]  /*2830*/  LOP3.LUT R52, R22, R52, R27, 0x96, !PT ;  /* 0x0000003416347212 */ /* 0x000fe400078e961b */
[----:B------:R-:W-:Y:S02]  /*2840*/  LOP3.LUT R69, R11, R69, R20, 0x96, !PT ;  /* 0x000000450b457212 */ /* 0x000fe400078e9614 */
[C---:B------:R-:W-:Y:S02]  /*2850*/  LOP3.LUT R56, R49.reuse, R56, RZ, 0x3c, !PT ;  /* 0x0000003831387212 */ /* 0x040fe400078e3cff */
[C---:B------:R-:W-:Y:S02]  /*2860*/  LOP3.LUT R59, R49.reuse, R59, RZ, 0x3c, !PT ;  /* 0x0000003b313b7212 */ /* 0x040fe400078e3cff */
[----:B------:R-:W-:-:S02]  /*2870*/  LOP3.LUT R26, R49, R26, RZ, 0x3c, !PT ;  /* 0x0000001a311a7212 */ /* 0x000fc400078e3cff */
[----:B------:R-:W-:Y:S02]  /*2880*/  SHF.L.W.U32.HI R49, R67, 0x1, R48 ;  /* 0x0000000143317819 */ /* 0x000fe40000010e30 */
[----:B------:R-:W-:Y:S02]  /*2890*/  LOP3.LUT R30, R61, R53, RZ, 0x3c, !PT ;  /* 0x000000353d1e7212 */ /* 0x000fe400078e3cff */
[----:B------:R-:W-:Y:S02]  /*28a0*/  LOP3.LUT R53, R73, R20, RZ, 0x3c, !PT ;  /* 0x0000001449357212 */ /* 0x000fe400078e3cff */
[----:B------:R-:W-:Y:S02]  /*28b0*/  SHF.L.W.U32.HI R20, R52, 0x1, R69 ;  /* 0x0000000134147819 */ /* 0x000fe40000010e45 */
[----:B------:R-:W-:Y:S02]  /*28c0*/  LOP3.LUT R49, R49, R54, RZ, 0x3c, !PT ;  /* 0x0000003631317212 */ /* 0x000fe400078e3cff */
[----:B------:R-:W-:-:S02]  /*28d0*/  LOP3.LUT R54, R61, R44, RZ, 0x3c, !PT ;  /* 0x0000002c3d367212 */ /* 0x000fc400078e3cff */
[C---:B------:R-:W-:Y:S02]  /*28e0*/  LOP3.LUT R44, R61.reuse, R27, RZ, 0x3c, !PT ;  /* 0x0000001b3d2c7212 */ /* 0x040fe400078e3cff */
[----:B------:R-:W-:Y:S02]  /*28f0*/  LOP3.LUT R20, R20, R67, RZ, 0x3c, !PT ;  /* 0x0000004314147212 */ /* 0x000fe400078e3cff */
[C---:B------:R-:W-:Y:S02]  /*2900*/  LOP3.LUT R58, R61.reuse, R58, RZ, 0x3c, !PT ;  /* 0x0000003a3d3a7212 */ /* 0x040fe400078e3cff */
[----:B------:R-:W-:Y:S02]  /*2910*/  LOP3.LUT R27, R61, R22, RZ, 0x3c, !PT ;  /* 0x000000163d1b7212 */ /* 0x000fe400078e3cff */
[C---:B------:R-:W-:Y:S02]  /*2920*/  LOP3.LUT R61, R73.reuse, R66, RZ, 0x3c, !PT ;  /* 0x00000042493d7212 */ /* 0x040fe400078e3cff */
[----:B------:R-:W-:-:S02]  /*2930*/  LOP3.LUT R66, R73, R11, RZ, 0x3c, !PT ;  /* 0x0000000b49427212 */ /* 0x000fc400078e3cff */
[C---:B------:R-:W-:Y:S02]  /*2940*/  LOP3.LUT R11, R20.reuse, R17, RZ, 0x3c, !PT ;  /* 0x00000011140b7212 */ /* 0x040fe400078e3cff */
[----:B------:R-:W-:Y:S02]  /*2950*/  SHF.L.W.U32.HI R17, R69, 0x1, R52 ;  /* 0x0000000145117819 */ /* 0x000fe40000010e34 */
[----:B------:R-:W-:Y:S02]  /*2960*/  LOP3.LUT R71, R73, R62, RZ, 0x3c, !PT ;  /* 0x0000003e49477212 */ /* 0x000fe400078e3cff */
[----:B------:R-:W-:Y:S02]  /*2970*/  LOP3.LUT R48, R17, R48, RZ, 0x3c, !PT ;  /* 0x0000003011307212 */ /* 0x000fe400078e3cff */
[----:B------:R-:W-:Y:S02]  /*2980*/  LOP3.LUT R62, R20, R18, RZ, 0x3c, !PT ;  /* 0x00000012143e7212 */ /* 0x000fe400078e3cff */
[----:B------:R-:W-:-:S02]  /*2990*/  SHF.L.W.U32.HI R17, R50, 0x1, R41 ;  /* 0x0000000132117819 */ /* 0x000fc40000010e29 */
[----:B------:R-:W-:Y:S02]  /*29a0*/  SHF.L.W.U32.HI R18, R41, 0x1, R50 ;  /* 0x0000000129127819 */ /* 0x000fe40000010e32 */
[----:B------:R-:W-:Y:S02]  /*29b0*/  LOP3.LUT R50, R17, R52, RZ, 0x3c, !PT ;  /* 0x0000003411327212 */ /* 0x000fe400078e3cff */
[----:B------:R-:W-:Y:S02]  /*29c0*/  LOP3.LUT R52, R18, R69, RZ, 0x3c, !PT ;  /* 0x0000004512347212 */ /* 0x000fe400078e3cff */
[C---:B------:R-:W-:Y:S02]  /*29d0*/  LOP3.LUT R43, R20.reuse, R43, RZ, 0x3c, !PT ;  /* 0x0000002b142b7212 */ /* 0x040fe400078e3cff */
[C---:B------:R-:W-:Y:S02]  /*29e0*/  LOP3.LUT R46, R20.reuse, R46, RZ, 0x3c, !PT ;  /* 0x0000002e142e7212 */ /* 0x040fe400078e3cff */
[----:B------:R-:W-:-:S02]  /*29f0*/  LOP3.LUT R25, R20, R25, RZ, 0x3c, !PT ;  /* 0x0000001914197212 */ /* 0x000fc400078e3cff */
[----:B------:R-:W-:Y:S02]  /*2a00*/  LOP3.LUT R14, R50, R14, RZ, 0x3c, !PT ;  /* 0x0000000e320e7212 */ /* 0x000fe400078e3cff */
[----:B------:R-:W-:Y:S02]  /*2a10*/  LOP3.LUT R15, R52, R15, RZ, 0x3c, !PT ;  /* 0x0000000f340f7212 */ /* 0x000fe400078e3cff */
[----:B------:R-:W-:Y:S02]  /*2a20*/  SHF.L.W.U32.HI R20, R35, 0x2, R26 ;  /* 0x0000000223147819 */ /* 0x000fe40000010e1a */
[----:B------:R-:W-:Y:S02]  /*2a30*/  LOP3.LUT R12, R49, R12, RZ, 0x3c, !PT ;  /* 0x0000000c310c7212 */ /* 0x000fe400078e3cff */
[----:B------:R-:W-:Y:S02]  /*2a40*/  LOP3.LUT R41, R51, R13, RZ, 0x3c, !PT ;  /* 0x0000000d33297212 */ /* 0x000fe400078e3cff */
[----:B------:R-:W-:-:S02]  /*2a50*/  SHF.L.W.U32.HI R35, R26, 0x2, R35 ;  /* 0x000000021a237819 */ /* 0x000fc40000010e23 */
[----:B------:R-:W-:Y:S02]  /*2a60*/  LOP3.LUT R26, R48, R39, RZ, 0x3c, !PT ;  /* 0x00000027301a7212 */ /* 0x000fe400078e3cff */
        /* <DEDUP_REMOVED lines=9> */
[----:B------:R-:W-:Y:S02]  /*2b00*/  SHF.L.W.U32.HI R43, R43, 0x1e, R26 ;  /* 0x0000001e2b2b7819 */ /* 0x000fe40000010e1a */
[----:B------:R-:W-:-:S02]  /*2b10*/  SHF.L.W.U32.HI R67, R66, 0x18, R27 ;  /* 0x0000001842437819 */ /* 0x000fc40000010e1b */
[----:B------:R-:W-:Y:S02]  /*2b20*/  LOP3.LUT R13, R12, R13, R39, 0xb4, !PT ;  /* 0x0000000d0c0d7212 */ /* 0x000fe400078eb427 */
[----:B------:R-:W-:Y:S02]  /*2b30*/  SHF.L.W.U32.HI R27, R27, 0x18, R66 ;  /* 0x000000181b1b7819 */ /* 0x000fe40000010e42 */
[----:B------:R-:W-:Y:S02]  /*2b40*/  LOP3.LUT R22, R22, R12, R35, 0xb4, !PT ;  /* 0x0000000c16167212 */ /* 0x000fe400078eb423 */
[----:B------:R-:W-:Y:S02]  /*2b50*/  LOP3.LUT R39, R35, R39, R12, 0xb4, !PT ;  /* 0x0000002723277212 */ /* 0x000fe400078eb40c */
[----:B------:R-:W-:Y:S02]  /*2b60*/  LOP3.LUT R9, R50, R9, RZ, 0x3c, !PT ;  /* 0x0000000932097212 */ /* 0x000fe400078e3cff */
[----:B------:R-:W-:-:S02]  /*2b70*/  LOP3.LUT R66, R52, R60, RZ, 0x3c, !PT ;  /* 0x0000003c34427212 */ /* 0x000fc400078e3cff */
[----:B------:R-:W-:Y:S02]  /*2b80*/  LOP3.LUT R26, R68, R14, R17, 0xb4, !PT ;  /* 0x0000000e441a7212 */ /* 0x000fe400078eb411 */
[----:B------:R-:W-:Y:S02]  /*2b90*/  LOP3.LUT R12, R17, R20, R14, 0xb4, !PT ;  /* 0x00000014110c7212 */ /* 0x000fe400078eb40e */
[----:B------:R-:W-:Y:S02]  /*2ba0*/  LOP3.LUT R14, R14, R43, R20, 0xb4, !PT ;  /* 0x0000002b0e0e7212 */ /* 0x000fe400078eb414 */
[----:B------:R-:W-:Y:S02]  /*2bb0*/  LOP3.LUT R17, R43, R17, R68, 0xb4, !PT ;  /* 0x000000112b117212 */ /* 0x000fe400078eb444 */
[----:B------:R-:W-:Y:S02]  /*2bc0*/  LOP3.LUT R20, R20, R68, R43, 0xb4, !PT ;  /* 0x0000004414147212 */ /* 0x000fe400078eb42b */
[----:B------:R-:W-:-:S02]  /*2bd0*/  LOP3.LUT R8, R49, R8, RZ, 0x3c, !PT ;  /* 0x0000000831087212 */ /* 0x000fc400078e3cff */
[----:B------:R-:W-:Y:S02]  /*2be0*/  LOP3.LUT R43, R51, R28, RZ, 0x3c, !PT ;  /* 0x0000001c332b7212 */ /* 0x000fe400078e3cff */
[----:B------:R-:W-:Y:S02]  /*2bf0*/  SHF.L.W.U32.HI R60, R9, 0x1b, R66 ;  /* 0x0000001b093c7819 */ /* 0x000fe40000010e42 */
[----:B------:R-:W-:Y:S02]  /*2c00*/  SHF.L.W.U32.HI R66, R66, 0x1b, R9 ;  /* 0x0000001b42427819 */ /* 0x000fe40000010e09 */
[----:B------:R-:W-:Y:S02]  /*2c10*/  LOP3.LUT R9, R48, R7, RZ, 0x3c, !PT ;  /* 0x0000000730097212 */ /* 0x000fe400078e3cff */
[----:B------:R-:W-:Y:S02]  /*2c20*/  SHF.L.W.U32.HI R41, R43, 0x4, R8 ;  /* 0x000000042b297819 */ /* 0x000fe40000010e08 */
[----:B------:R-:W-:-:S02]  /*2c30*/  SHF.L.W.U32.HI R43, R8, 0x4, R43 ;  /* 0x00000004082b7819 */ /* 0x000fc40000010e2b */
[----:B------:R-:W-:Y:S02]  /*2c40*/  SHF.L.W.U32.HI R7, R64, 0xa, R23 ;  /* 0x0000000a40077819 */ /* 0x000fe40000010e17 */
[----:B------:R-:W-:Y:S02]  /*2c50*/  SHF.L.W.U32.HI R15, R23, 0xa, R64 ;  /* 0x0000000a170f7819 */ /* 0x000fe40000010e40 */
[----:B------:R-:W-:Y:S02]  /*2c60*/  SHF.L.W.U32.HI R64, R62, 0xf, R9 ;  /* 0x0000000f3e407819 */ /* 0x000fe40000010e09 */
        /* <DEDUP_REMOVED lines=10> */
[----:B------:R-:W-:Y:S02]  /*2d10*/  LOP3.LUT R23, R62, R60, R67, 0xb4, !PT ;  /* 0x0000003c3e177212 */ /* 0x000fe400078eb443 */
[----:B------:R-:W-:Y:S02]  /*2d20*/  LOP3.LUT R16, R49, R16, RZ, 0x3c, !PT ;  /* 0x0000001031107212 */ /* 0x000fe400078e3cff */
[----:B------:R-:W-:Y:S02]  /*2d30*/  LOP3.LUT R67, R51, R24, RZ, 0x3c, !PT ;  /* 0x0000001833437212 */ /* 0x000fe400078e3cff */
[----:B------:R-:W-:Y:S02]  /*2d40*/  LOP3.LUT R65, R73, R65, RZ, 0x3c, !PT ;  /* 0x0000004149417212 */ /* 0x000fe400078e3cff */
[----:B------:R-:W-:-:S02]  /*2d50*/  SHF.L.W.U32.HI R62, R16, 0x12, R67 ;  /* 0x00000012103e7819 */ /* 0x000fc40000010e43 */
[----:B------:R-:W-:Y:S02]  /*2d60*/  LOP3.LUT R10, R50, R10, RZ, 0x3c, !PT ;  /* 0x0000000a320a7212 */ /* 0x000fe400078e3cff */
[----:B------:R-:W-:Y:S02]  /*2d70*/  LOP3.LUT R69, R52, R32, RZ, 0x3c, !PT ;  /* 0x0000002034457212 */ /* 0x000fe400078e3cff */
[----:B------:R-:W-:Y:S02]  /*2d80*/  SHF.L.W.U32.HI R16, R67, 0x12, R16 ;  /* 0x0000001243107819 */ /* 0x000fe40000010e10 */
[----:B------:R-:W-:Y:S02]  /*2d90*/  LOP3.LUT R34, R48, R34, RZ, 0x3c, !PT ;  /* 0x0000002230227212 */ /* 0x000fe400078e3cff */
[----:B------:R-:W-:Y:S02]  /*2da0*/  SHF.L.W.U32.HI R67, R58, 0x19, R65 ;  /* 0x000000193a437819 */ /* 0x000fe40000010e41 */
[----:B------:R-:W-:-:S02]  /*2db0*/  SHF.L.W.U32.HI R65, R65, 0x19, R58 ;  /* 0x0000001941417819 */ /* 0x000fc40000010e3a */
[----:B------:R-:W-:Y:S02]  /*2dc0*/  SHF.L.W.U32.HI R64, R47, 0x1, R56 ;  /* 0x000000012f407819 */ /* 0x000fe40000010e38 */
[----:B------:R-:W-:Y:S02]  /*2dd0*/  SHF.L.W.U32.HI R60, R10, 0x8, R69 ;  /* 0x000000080a3c7819 */ /* 0x000fe40000010e45 */
[----:B------:R-:W-:Y:S02]  /*2de0*/  SHF.L.W.U32.HI R58, R69, 0x8, R10 ;  /* 0x00000008453a7819 */ /* 0x000fe40000010e0a */
[----:B------:R-:W-:Y:S02]  /*2df0*/  SHF.L.W.U32.HI R47, R56, 0x1, R47 ;  /* 0x00000001382f7819 */ /* 0x000fe40000010e2f */
[----:B------:R-:W-:Y:S02]  /*2e00*/  SHF.L.W.U32.HI R10, R11, 0x6, R34 ;  /* 0x000000060b0a7819 */ /* 0x000fe40000010e22 */
[----:B------:R-:W-:-:S02]  /*2e10*/  LOP3.LUT R24, R65, R16, R58, 0xb4, !PT ;  /* 0x0000001041187212 */ /* 0x000fc400078eb43a */
[----:B------:R-:W-:Y:S02]  /*2e20*/  LOP3.LUT R56, R58, R47, R16, 0xb4, !PT ;  /* 0x0000002f3a387212 */ /* 0x000fe400078eb410 */
        /* <DEDUP_REMOVED lines=12> */
[----:B------:R-:W-:Y:S02]  /*2ef0*/  SHF.L.W.U32.HI R62, R55, 0x14, R64 ;  /* 0x00000014373e7819 */ /* 0x000fe40000010e40 */
[----:B------:R-:W-:Y:S02]  /*2f00*/  SHF.L.W.U32.HI R57, R64, 0x14, R55 ;  /* 0x0000001440397819 */ /* 0x000fe40000010e37 */
[----:B------:R-:W-:Y:S02]  /*2f10*/  SHF.L.W.U32.HI R55, R59, 0xd, R38 ;  /* 0x0000000d3b377819 */ /* 0x000fe40000010e26 */
[----:B------:R-:W-:Y:S02]  /*2f20*/  SHF.L.W.U32.HI R59, R38, 0xd, R59 ;  /* 0x0000000d263b7819 */ /* 0x000fe40000010e3b */
[----:B------:R-:W-:-:S02]  /*2f30*/  LOP3.LUT R38, R51, R29, RZ, 0x3c, !PT ;  /* 0x0000001d33267212 */ /* 0x000fc400078e3cff */
[----:B------:R-:W-:Y:S02]  /*2f40*/  LOP3.LUT R66, R48, R19, RZ, 0x3c, !PT ;  /* 0x0000001330427212 */ /* 0x000fe400078e3cff */
[----:B------:R-:W-:Y:S02]  /*2f50*/  SHF.L.W.U32.HI R65, R54, 0x1c, R61 ;  /* 0x0000001c36417819 */ /* 0x000fe40000010e3d */
[----:B------:R-:W-:Y:S02]  /*2f60*/  SHF.L.W.U32.HI R54, R61, 0x1c, R54 ;  /* 0x0000001c3d367819 */ /* 0x000fe40000010e36 */
[----:B------:R-:W-:Y:S02]  /*2f70*/  SHF.L.W.U32.HI R64, R38, 0x3, R37 ;  /* 0x0000000326407819 */ /* 0x000fe40000010e25 */
[----:B------:R-:W-:Y:S02]  /*2f80*/  SHF.L.W.U32.HI R61, R37, 0x3, R38 ;  /* 0x00000003253d7819 */ /* 0x000fe40000010e26 */
[----:B------:R-:W-:-:S02]  /*2f90*/  SHF.L.W.U32.HI R38, R66, 0x1d, R25 ;  /* 0x0000001d42267819 */ /* 0x000fc40000010e19 */
[----:B------:R-:W-:Y:S02]  /*2fa0*/  LOP3.LUT R67, R57, R59, R64, 0xb4, !PT ;  /* 0x0000003b39437212 */ /* 0x000fe400078eb440 */
[----:B------:R-:W-:Y:S02]  /*2fb0*/  LOP3.LUT R29, R64, R38, R59, 0xb4, !PT ;  /* 0x00000026401d7212 */ /* 0x000fe400078eb43b */
[----:B------:R-:W-:Y:S02]  /*2fc0*/  LOP3.LUT R59, R59, R54, R38, 0xb4, !PT ;  /* 0x000000363b3b7212 */ /* 0x000fe400078eb426 */
[----:B------:R-:W-:Y:S02]  /*2fd0*/  LOP3.LUT R37, R38, R57, R54, 0xb4, !PT ;  /* 0x0000003926257212 */ /* 0x000fe400078eb436 */
[----:B------:R-:W-:Y:S02]  /*2fe0*/  SHF.L.W.U32.HI R38, R25, 0x1d, R66 ;  /* 0x0000001d19267819 */ /* 0x000fe40000010e42 */
[----:B------:R-:W-:-:S02]  /*2ff0*/  LOP3.LUT R19, R54, R64, R57, 0xb4, !PT ;  /* 0x0000004036137212 */ /* 0x000fc400078eb439 */
[----:B------:R-:W-:Y:S02]  /*3000*/  LOP3.LUT R57, R62, R55, R61, 0xb4, !PT ;  /* 0x000000373e397212 */ /* 0x000fe400078eb43d */
[----:B------:R-:W-:Y:S02]  /*3010*/  LOP3.LUT R54, R61, R38, R55, 0xb4, !PT ;  /* 0x000000263d367212 */ /* 0x000fe400078eb437 */
[----:B------:R-:W-:Y:S02]  /*3020*/  LOP3.LUT R33, R50, R33, RZ, 0x3c, !PT ;  /* 0x0000002132217212 */ /* 0x000fe400078e3cff */
[----:B------:R-:W-:Y:S02]  /*3030*/  LOP3.LUT R52, R52, R31, RZ, 0x3c, !PT ;  /* 0x0000001f34347212 */ /* 0x000fe400078e3cff */
[----:B------:R-:W-:Y:S02]  /*3040*/  LOP3.LUT R55, R55, R65, R38, 0xb4, !PT ;  /* 0x0000004137377212 */ /* 0x000fe400078eb426 */
[----:B------:R-:W-:-:S02]  /*3050*/  LOP3.LUT R25, R65, R61, R62, 0xb4, !PT ;  /* 0x0000003d41197212 */ /* 0x000fc400078eb43e */
[----:B------:R-:W-:Y:S02]  /*3060*/  LOP3.LUT R38, R38, R62, R65, 0xb4, !PT ;  /* 0x0000003e26267212 */ /* 0x000fe400078eb441 */
        /* <DEDUP_REMOVED lines=8> */
[----:B------:R-:W-:Y:S02]  /*30f0*/  SHF.L.W.U32.HI R45, R65, 0xb, R46 ;  /* 0x0000000b412d7819 */ /* 0x000fe40000010e2e */
[----:B------:R-:W-:Y:S02]  /*3100*/  LOP3.LUT R46, R49, R36, RZ, 0x3c, !PT ;  /* 0x00000024312e7212 */ /* 0x000fe400078e3cff */
[----:B------:R-:W-:-:S02]  /*3110*/  LOP3.LUT R53, R48, R49, R36, 0x6, !PT ;  /* 0x0000003130357212 */ /* 0x000fc400078e0624 */
[----:B------:R-:W-:Y:S02]  /*3120*/  LOP3.LUT R49, R42, R49, R36, 0x90, !PT ;  /* 0x000000312a317212 */ /* 0x000fe400078e9024 */
[----:B------:R-:W-:Y:S02]  /*3130*/  LOP3.LUT R50, R51, R40, RZ, 0x3c, !PT ;  /* 0x0000002833327212 */ /* 0x000fe400078e3cff */
[-CC-:B------:R-:W-:Y:S02]  /*3140*/  LOP3.LUT R33, R61, R51.reuse, R40.reuse, 0x6, !PT ;  /* 0x000000333d217212 */ /* 0x180fe400078e0628 */
[----:B------:R-:W-:Y:S02]  /*3150*/  LOP3.LUT R40, R21, R51, R40, 0x90, !PT ;  /* 0x0000003315287212 */ /* 0x000fe400078e9028 */
[-C--:B------:R-:W-:Y:S02]  /*3160*/  LOP3.LUT R62, R49, R48.reuse, RZ, 0x3c, !PT ;  /* 0x00000030313e7212 */ /* 0x080fe400078e3cff */
[----:B------:R-:W-:-:S02]  /*3170*/  LOP3.LUT R65, R45, R48, R44, 0xb4, !PT ;  /* 0x000000302d417212 */ /* 0x000fc400078eb42c */
[----:B------:R-:W-:Y:S02]  /*3180*/  LOP3.LUT R36, R46, R45, R42, 0xb4, !PT ;  /* 0x0000002d2e247212 */ /* 0x000fe400078eb42a */
[-C--:B------:R-:W-:Y:S02]  /*3190*/  LOP3.LUT R49, R42, R44.reuse, R45, 0xb4, !PT ;  /* 0x0000002c2a317212 */ /* 0x080fe400078eb42d */
[----:B------:R-:W-:Y:S02]  /*31a0*/  LOP3.LUT R45, R53, R44, RZ, 0x3c, !PT ;  /* 0x0000002c352d7212 */ /* 0x000fe400078e3cff */
[-C--:B------:R-:W-:Y:S02]  /*31b0*/  LOP3.LUT R53, R40, R61.reuse, RZ, 0x3c, !PT ;  /* 0x0000003d28357212 */ /* 0x080fe400078e3cff */
[----:B------:R-:W-:Y:S02]  /*31c0*/  LOP3.LUT R61, R31, R61, R52, 0xb4, !PT ;  /* 0x0000003d1f3d7212 */ /* 0x000fe400078eb434 */
[----:B------:R-:W-:-:S02]  /*31d0*/  LOP3.LUT R48, R50, R31, R21, 0xb4, !PT ;  /* 0x0000001f32307212 */ /* 0x000fc400078eb415 */
[----:B------:R-:W-:Y:S02]  /*31e0*/  LOP3.LUT R40, R21, R52, R31, 0xb4, !PT ;  /* 0x0000003415287212 */ /* 0x000fe400078eb41f */
[----:B------:R-:W-:Y:S02]  /*31f0*/  LOP3.LUT R51, R24, R65, R29, 0x96, !PT ;  /* 0x0000004118337212 */ /* 0x000fe400078e961d */
[----:B------:R-:W-:Y:S02]  /*3200*/  LOP3.LUT R31, R36, 0x80008000, RZ, 0x3c, !PT ;  /* 0x80008000241f7812 */ /* 0x000fe400078e3cff */
[----:B------:R-:W-:Y:S02]  /*3210*/  LOP3.LUT R42, R47, R61, R54, 0x96, !PT ;  /* 0x0000003d2f2a7212 */ /* 0x000fe400078e9636 */
[----:B------:R-:W-:Y:S02]  /*3220*/  LOP3.LUT R51, R18, R51, R7, 0x96, !PT ;  /* 0x0000003312337212 */ /* 0x000fe400078e9607 */
[----:B------:R-:W-:-:S02]  /*3230*/  LOP3.LUT R46, R32, R31, R19, 0x96, !PT ;  /* 0x0000001f202e7212 */ /* 0x000fc400078e9613 */
[----:B------:R-:W-:Y:S02]  /*3240*/  LOP3.LUT R42, R12, R42, R15, 0x96, !PT ;  /* 0x0000002a0c2a7212 */ /* 0x000fe400078e960f */
[----:B------:R-:W-:Y:S02]  /*3250*/  LOP3.LUT R46, R13, R46, R8, 0x96, !PT ;  /* 0x0000002e0d2e7212 */ /* 0x000fe400078e9608 */
[----:B------:R-:W-:Y:S02]  /*3260*/  SHF.L.W.U32.HI R21, R42, 0x1, R51 ;  /* 0x000000012a157819 */ /* 0x000fe40000010e33 */
[----:B------:R-:W-:Y:S02]  /*3270*/  LOP3.LUT R50, R58, R49, R67, 0x96, !PT ;  /* 0x000000313a327212 */ /* 0x000fe400078e9643 */
[----:B------:R-:W-:Y:S02]  /*3280*/  LOP3.LUT R52, R33, R52, RZ, 0x3c, !PT ;  /* 0x0000003421347212 */ /* 0x000fe400078e3cff */
[----:B------:R-:W-:-:S02]  /*3290*/  LOP3.LUT R44, R21, R46, RZ, 0x3c, !PT ;  /* 0x0000002e152c7212 */ /* 0x000fc400078e3cff */
[----:B------:R-:W-:Y:S02]  /*32a0*/  LOP3.LUT R33, R48, 0x80000000, RZ, 0x3c, !PT ;  /* 0x8000000030217812 */ /* 0x000fe400078e3cff */
[----:B------:R-:W-:Y:S02]  /*32b0*/  LOP3.LUT R50, R30, R50, R43, 0x96, !PT ;  /* 0x000000321e327212 */ /* 0x000fe400078e962b */
[C---:B------:R-:W-:Y:S02]  /*32c0*/  LOP3.LUT R49, R44.reuse, R49, RZ, 0x3c, !PT ;  /* 0x000000312c317212 */ /* 0x040fe400078e3cff */
[C---:B------:R-:W-:Y:S02]  /*32d0*/  LOP3.LUT R21, R44.reuse, R67, RZ, 0x3c, !PT ;  /* 0x000000432c157212 */ /* 0x040fe400078e3cff */
[C---:B------:R-:W-:Y:S02]  /*32e0*/  LOP3.LUT R36, R44.reuse, R58, RZ, 0x3c, !PT ;  /* 0x0000003a2c247212 */ /* 0x040fe400078e3cff */
[----:B------:R-:W-:-:S02]  /*32f0*/  LOP3.LUT R43, R44, R43, RZ, 0x3c, !PT ;  /* 0x0000002b2c2b7212 */ /* 0x000fc400078e3cff */
[----:B------:R-:W-:Y:S02]  /*3300*/  LOP3.LUT R30, R44, R30, RZ, 0x3c, !PT ;  /* 0x0000001e2c1e7212 */ /* 0x000fe400078e3cff */
[----:B------:R-:W-:Y:S02]  /*3310*/  LOP3.LUT R44, R34, R33, R25, 0x96, !PT ;  /* 0x00000021222c7212 */ /* 0x000fe400078e9619 */
[----:B------:R-:W-:Y:S02]  /*3320*/  LOP3.LUT R71, R60, R40, R57, 0x96, !PT ;  /* 0x000000283c477212 */ /* 0x000fe400078e9639 */
[----:B------:R-:W-:Y:S02]  /*3330*/  LOP3.LUT R67, R17, R44, R9, 0x96, !PT ;  /* 0x0000002c11437212 */ /* 0x000fe400078e9609 */
[----:B------:R-:W-:Y:S02]  /*3340*/  SHF.L.W.U32.HI R44, R51, 0x1, R42 ;  /* 0x00000001332c7819 */ /* 0x000fe40000010e2a */
[----:B------:R-:W-:-:S02]  /*3350*/  LOP3.LUT R71, R26, R71, R41, 0x96, !PT ;  /* 0x000000471a477212 */ /* 0x000fc400078e9629 */
[----:B------:R-:W-:Y:S02]  /*3360*/  LOP3.LUT R69, R44, R67, RZ, 0x3c, !PT ;  /* 0x000000432c457212 */ /* 0x000fe400078e3cff */
        /* <DEDUP_REMOVED lines=10> */
[----:B------:R-:W-:-:S02]  /*3410*/  SHF.L.W.U32.HI R41, R73, 0x1, R26 ;  /* 0x0000000149297819 */ /* 0x000fc40000010e1a */
[----:B------:R-:W-:Y:S02]  /*3420*/  LOP3.LUT R44, R44, R73, RZ, 0x3c, !PT ;  /* 0x000000492c2c7212 */ /* 0x000fe400078e3cff */
[----:B------:R-:W-:Y:S02]  /*3430*/  LOP3.LUT R41, R41, R42, RZ, 0x3c, !PT ;  /* 0x0000002a29297212 */ /* 0x000fe400078e3cff */
[----:B------:R-:W-:Y:S02]  /*3440*/  SHF.L.W.U32.HI R42, R50, 0x1, R71 ;  /* 0x00000001322a7819 */ /* 0x000fe40000010e47 */
[----:B------:R-:W-:Y:S02]  /*3450*/  LOP3.LUT R64, R41, R16, RZ, 0x3c, !PT ;  /* 0x0000001029407212 */ /* 0x000fe400078e3cff */
[----:B------:R-:W-:Y:S02]  /*3460*/  LOP3.LUT R42, R42, R26, RZ, 0x3c, !PT ;  /* 0x0000001a2a2a7212 */ /* 0x000fe400078e3cff */
[----:B------:R-:W-:-:S02]  /*3470*/  SHF.L.W.U32.HI R26, R26, 0x1, R73 ;  /* 0x000000011a1a7819 */ /* 0x000fc40000010e49 */
[----:B------:R-:W-:Y:S02]  /*3480*/  LOP3.LUT R73, R16, R52, R55, 0x96, !PT ;  /* 0x0000003410497212 */ /* 0x000fe400078e9637 */
[----:B------:R-:W-:Y:S02]  /*3490*/  LOP3.LUT R60, R26, R51, RZ, 0x3c, !PT ;  /* 0x000000331a3c7212 */ /* 0x000fe400078e3cff */
[----:B------:R-:W-:Y:S02]  /*34a0*/  LOP3.LUT R26, R56, R45, R59, 0x96, !PT ;  /* 0x0000002d381a7212 */ /* 0x000fe400078e963b */
[----:B------:R-:W-:Y:S02]  /*34b0*/  LOP3.LUT R73, R14, R73, R23, 0x96, !PT ;  /* 0x000000490e497212 */ /* 0x000fe400078e9617 */
[----:B------:R-:W-:Y:S02]  /*34c0*/  LOP3.LUT R26, R22, R26, R35, 0x96, !PT ;  /* 0x0000001a161a7212 */ /* 0x000fe400078e9623 */
[----:B------:R-:W-:-:S02]  /*34d0*/  LOP3.LUT R52, R41, R52, RZ, 0x3c, !PT ;  /* 0x0000003429347212 */ /* 0x000fc400078e3cff */
[C---:B------:R-:W-:Y:S02]  /*34e0*/  LOP3.LUT R68, R41.reuse, R55, RZ, 0x3c, !PT ;  /* 0x0000003729447212 */ /* 0x040fe400078e3cff */
[C---:B------:R-:W-:Y:S02]  /*34f0*/  LOP3.LUT R16, R41.reuse, R23, RZ, 0x3c, !PT ;  /* 0x0000001729107212 */ /* 0x040fe400078e3cff */
[----:B------:R-:W-:Y:S02]  /*3500*/  LOP3.LUT R41, R41, R14, RZ, 0x3c, !PT ;  /* 0x0000000e29297212 */ /* 0x000fe400078e3cff */
[----:B------:R-:W-:Y:S02]  /*3510*/  SHF.L.W.U32.HI R14, R26, 0x1, R73 ;  /* 0x000000011a0e7819 */ /* 0x000fe40000010e49 */
[C---:B------:R-:W-:Y:S02]  /*3520*/  LOP3.LUT R45, R60.reuse, R45, RZ, 0x3c, !PT ;  /* 0x0000002d3c2d7212 */ /* 0x040fe400078e3cff */
[----:B------:R-:W-:-:S02]  /*3530*/  LOP3.LUT R59, R60, R59, RZ, 0x3c, !PT ;  /* 0x0000003b3c3b7212 */ /* 0x000fc400078e3cff */
[C---:B------:R-:W-:Y:S02]  /*3540*/  LOP3.LUT R51, R60.reuse, R56, RZ, 0x3c, !PT ;  /* 0x000000383c337212 */ /* 0x040fe400078e3cff */
[C---:B------:R-:W-:Y:S02]  /*3550*/  LOP3.LUT R35, R60.reuse, R35, RZ, 0x3c, !PT ;  /* 0x000000233c237212 */ /* 0x040fe400078e3cff */
[----:B------:R-:W-:Y:S02]  /*3560*/  LOP3.LUT R22, R60, R22, RZ, 0x3c, !PT ;  /* 0x000000163c167212 */ /* 0x000fe400078e3cff */
[----:B------:R-:W-:Y:S02]  /*3570*/  LOP3.LUT R60, R14, R71, RZ, 0x3c, !PT ;  /* 0x000000470e3c7212 */ /* 0x000fe400078e3cff */
[----:B------:R-:W-:Y:S02]  /*3580*/  SHF.L.W.U32.HI R55, R67, 0x1, R46 ;  /* 0x0000000143377819 */ /* 0x000fe40000010e2e */
[----:B------:R-:W-:-:S02]  /*3590*/  LOP3.LUT R66, R60, R15, RZ, 0x3c, !PT ;  /* 0x0000000f3c427212 */ /* 0x000fc400078e3cff */
[----:B------:R-:W-:Y:S02]  /*35a0*/  SHF.L.W.U32.HI R15, R73, 0x1, R26 ;  /* 0x00000001490f7819 */ /* 0x000fe40000010e1a */
[C---:B------:R-:W-:Y:S02]  /*35b0*/  LOP3.LUT R14, R60.reuse, R61, RZ, 0x3c, !PT ;  /* 0x0000003d3c0e7212 */ /* 0x040fe400078e3cff */
[----:B------:R-:W-:Y:S02]  /*35c0*/  LOP3.LUT R61, R60, R54, RZ, 0x3c, !PT ;  /* 0x000000363c3d7212 */ /* 0x000fe400078e3cff */
[----:B------:R-:W-:Y:S02]  /*35d0*/  LOP3.LUT R54, R15, R50, RZ, 0x3c, !PT ;  /* 0x000000320f367212 */ /* 0x000fe400078e3cff */
[----:B------:R-:W-:Y:S02]  /*35e0*/  SHF.L.W.U32.HI R56, R46, 0x1, R67 ;  /* 0x000000012e387819 */ /* 0x000fe40000010e43 */
[----:B------:R-:W-:-:S02]  /*35f0*/  LOP3.LUT R55, R55, R26, RZ, 0x3c, !PT ;  /* 0x0000001a37377212 */ /* 0x000fc400078e3cff */
[----:B------:R-:W-:Y:S02]  /*3600*/  LOP3.LUT R56, R56, R73, RZ, 0x3c, !PT ;  /* 0x0000004938387212 */ /* 0x000fe400078e3cff */
[----:B------:R-:W-:Y:S02]  /*3610*/  LOP3.LUT R23, R54, R65, RZ, 0x3c, !PT ;  /* 0x0000004136177212 */ /* 0x000fe400078e3cff */
[----:B------:R-:W-:Y:S02]  /*3620*/  LOP3.LUT R65, R44, R8, RZ, 0x3c, !PT ;  /* 0x000000082c417212 */ /* 0x000fe400078e3cff */
[----:B------:R-:W-:Y:S02]  /*3630*/  LOP3.LUT R26, R42, R9, RZ, 0x3c, !PT ;  /* 0x000000092a1a7212 */ /* 0x000fe400078e3cff */
[----:B------:R-:W-:Y:S02]  /*3640*/  LOP3.LUT R47, R60, R47, RZ, 0x3c, !PT ;  /* 0x0000002f3c2f7212 */ /* 0x000fe400078e3cff */
[----:B------:R-:W-:-:S02]  /*3650*/  LOP3.LUT R10, R55, R10, RZ, 0x3c, !PT ;  /* 0x0000000a370a7212 */ /* 0x000fc400078e3cff */
        /* <DEDUP_REMOVED lines=16> */
[----:B------:R-:W-:Y:S02]  /*3760*/  SHF.L.W.U32.HI R59, R67, 0x7, R10 ;  /* 0x00000007433b7819 */ /* 0x000fe40000010e0a */
[----:B------:R-:W-:-:S02]  /*3770*/  LOP3.LUT R10, R8, R12, R9, 0xb4, !PT ;  /* 0x0000000c080a7212 */ /* 0x000fc400078eb409 */
[----:B------:R-:W-:Y:S02]  /*3780*/  LOP3.LUT R30, R9, R46, R12, 0xb4, !PT ;  /* 0x0000002e091e7212 */ /* 0x000fe400078eb40c */
[----:B------:R-:W-:Y:S02]  /*3790*/  LOP3.LUT R23, R12, R59, R46, 0xb4, !PT ;  /* 0x0000003b0c177212 */ /* 0x000fe400078eb42e */
[----:B------:R-:W-:Y:S02]  /*37a0*/  LOP3.LUT R7, R54, R7, RZ, 0x3c, !PT ;  /* 0x0000000736077212 */ /* 0x000fe400078e3cff */
[----:B------:R-:W-:Y:S02]  /*37b0*/  LOP3.LUT R46, R46, R8, R59, 0xb4, !PT ;  /* 0x000000082e2e7212 */ /* 0x000fe400078eb43b */
[----:B------:R-:W-:Y:S02]  /*37c0*/  LOP3.LUT R9, R59, R9, R8, 0xb4, !PT ;  /* 0x000000093b097212 */ /* 0x000fe400078eb408 */
[----:B------:R-:W-:-:S02]  /*37d0*/  SHF.L.W.U32.HI R65, R41, 0x18, R22 ;  /* 0x0000001829417819 */ /* 0x000fc40000010e16 */
[----:B------:R-:W-:Y:S02]  /*37e0*/  LOP3.LUT R19, R44, R19, RZ, 0x3c, !PT ;  /* 0x000000132c137212 */ /* 0x000fe400078e3cff */
[----:B------:R-:W-:Y:S02]  /*37f0*/  LOP3.LUT R8, R42, R25, RZ, 0x3c, !PT ;  /* 0x000000192a087212 */ /* 0x000fe400078e3cff */
[----:B------:R-:W-:Y:S02]  /*3800*/  SHF.L.W.U32.HI R41, R22, 0x18, R41 ;  /* 0x0000001816297819 */ /* 0x000fe40000010e29 */
[----:B------:R-:W-:Y:S02]  /*3810*/  LOP3.LUT R62, R55, R62, RZ, 0x3c, !PT ;  /* 0x0000003e373e7212 */ /* 0x000fe400078e3cff */
        /* <DEDUP_REMOVED lines=42> */
[----:B------:R-:W-:Y:S02]  /*3ac0*/  LOP3.LUT R17, R62, R66, R67, 0xb4, !PT ;  /* 0x000000423e117212 */ /* 0x000fe400078eb443 */
[----:B------:R-:W-:-:S02]  /*3ad0*/  LOP3.LUT R51, R51, R67, R62, 0xb4, !PT ;  /* 0x0000004333337212 */ /* 0x000fc400078eb43e */
[----:B------:R-:W-:Y:S02]  /*3ae0*/  LOP3.LUT R67, R54, R18, RZ, 0x3c, !PT ;  /* 0x0000001236437212 */ /* 0x000fe400078e3cff */
[----:B------:R-:W-:Y:S02]  /*3af0*/  LOP3.LUT R32, R44, R32, RZ, 0x3c, !PT ;  /* 0x000000202c207212 */ /* 0x000fe400078e3cff */
[----:B------:R-:W-:Y:S02]  /*3b00*/  LOP3.LUT R73, R42, R34, RZ, 0x3c, !PT ;  /* 0x000000222a497212 */ /* 0x000fe400078e3cff */
        /* <DEDUP_REMOVED lines=23> */
[----:B------:R-:W-:Y:S02]  /*3c80*/  LOP3.LUT R18, R45, R69, R32, 0xb4, !PT ;  /* 0x000000452d127212 */ /* 0x000fe400078eb420 */
[----:B------:R-:W-:Y:S02]  /*3c90*/  LOP3.LUT R32, R67, R32, R45, 0xb4, !PT ;  /* 0x0000002043207212 */ /* 0x000fe400078eb42d */
[----:B------:R-:W-:Y:S02]  /*3ca0*/  SHF.L.W.U32.HI R20, R40, 0xc, R21 ;  /* 0x0000000c28147819 */ /* 0x000fe40000010e15 */
[----:B------:R-:W-:-:S02]  /*3cb0*/  SHF.L.W.U32.HI R67, R35, 0x15, R16 ;  /* 0x0000001523437819 */ /* 0x000fc40000010e10 */
[----:B------:R-:W-:Y:S02]  /*3cc0*/  SHF.L.W.U32.HI R56, R16, 0x15, R35 ;  /* 0x0000001510387819 */ /* 0x000fe40000010e23 */
[----:B------:R-:W-:Y:S02]  /*3cd0*/  SHF.L.W.U32.HI R21, R21, 0xc, R40 ;  /* 0x0000000c15157819 */ /* 0x000fe40000010e28 */
[----:B------:R-:W-:Y:S02]  /*3ce0*/  SHF.L.W.U32.HI R35, R39, 0xe, R54 ;  /* 0x0000000e27237819 */ /* 0x000fe40000010e36 */
[----:B------:R-:W-:Y:S02]  /*3cf0*/  SHF.L.W.U32.HI R43, R54, 0xe, R39 ;  /* 0x0000000e362b7819 */ /* 0x000fe40000010e27 */
[----:B------:R-:W-:Y:S02]  /*3d00*/  SHF.L.W.U32.HI R40, R62, 0xb, R47 ;  /* 0x0000000b3e287819 */ /* 0x000fe40000010e2f */
[----:B------:R-:W-:-:S02]  /*3d10*/  LOP3.LUT R39, R44, R31, RZ, 0x3c, !PT ;  /* 0x0000001f2c277212 */ /* 0x000fc400078e3cff */
[----:B------:R-:W-:Y:S02]  /*3d20*/  SHF.L.W.U32.HI R24, R47, 0xb, R62 ;  /* 0x0000000b2f187819 */ /* 0x000fe40000010e3e */
[-CC-:B------:R-:W-:Y:S02]  /*3d30*/  LOP3.LUT R16, R21, R44.reuse, R31.reuse, 0x90, !PT ;  /* 0x0000002c15107212 */ /* 0x180fe400078e901f */
[----:B------:R-:W-:Y:S02]  /*3d40*/  LOP3.LUT R55, R43, R44, R31, 0x6, !PT ;  /* 0x0000002c2b377212 */ /* 0x000fe400078e061f */
[----:B------:R-:W-:Y:S02]  /*3d50*/  LOP3.LUT R31, R39, R40, R21, 0xb4, !PT ;  /* 0x00000028271f7212 */ /* 0x000fe400078eb415 */
[----:B------:R-:W-:Y:S02]  /*3d60*/  LOP3.LUT R45, R21, R56, R40, 0xb4, !PT ;  /* 0x00000038152d7212 */ /* 0x000fe400078eb428 */
[----:B------:R-:W-:-:S02]  /*3d70*/  LOP3.LUT R21, R42, R33, RZ, 0x3c, !PT ;  /* 0x000000212a157212 */ /* 0x000fc400078e3cff */
[----:B------:R-:W-:Y:S02]  /*3d80*/  LOP3.LUT R39, R40, R43, R56, 0xb4, !PT ;  /* 0x0000002b28277212 */ /* 0x000fe400078eb438 */
[----:B------:R-:W-:Y:S02]  /*3d90*/  LOP3.LUT R47, R24, R35, R67, 0xb4, !PT ;  /* 0x00000023182f7212 */ /* 0x000fe400078eb443 */
[----:B------:R-:W-:Y:S02]  /*3da0*/  LOP3.LUT R40, R16, R43, RZ, 0x3c, !PT ;  /* 0x0000002b10287212 */ /* 0x000fe400078e3cff */
[-CC-:B------:R-:W-:Y:S02]  /*3db0*/  LOP3.LUT R44, R20, R42.reuse, R33.reuse, 0x90, !PT ;  /* 0x0000002a142c7212 */ /* 0x180fe400078e9021 */
[----:B------:R-:W-:Y:S02]  /*3dc0*/  LOP3.LUT R54, R35, R42, R33, 0x6, !PT ;  /* 0x0000002a23367212 */ /* 0x000fe400078e0621 */
[----:B------:R-:W-:-:S02]  /*3dd0*/  LOP3.LUT R33, R21, R24, R20, 0xb4, !PT ;  /* 0x0000001815217212 */ /* 0x000fc400078eb414 */
[----:B------:R-:W-:Y:S02]  /*3de0*/  LOP3.LUT R16, R20, R67, R24, 0xb4, !PT ;  /* 0x0000004314107212 */ /* 0x000fe400078eb418 */
[----:B------:R-:W-:Y:S02]  /*3df0*/  LOP3.LUT R20, R31, 0x808b, RZ, 0x3c, !PT ;  /* 0x0000808b1f147812 */ /* 0x000fe400078e3cff */
[----:B------:R-:W-:Y:S02]  /*3e00*/  LOP3.LUT R68, R28, R39, R37, 0x96, !PT ;  /* 0x000000271c447212 */ /* 0x000fe400078e9625 */
[----:B------:R-:W-:Y:S02]  /*3e10*/  LOP3.LUT R31, R49, R47, R48, 0x96, !PT ;  /* 0x0000002f311f7212 */ /* 0x000fe400078e9630 */
[----:B------:R-:W-:Y:S02]  /*3e20*/  LOP3.LUT R56, R55, R56, RZ, 0x3c, !PT ;  /* 0x0000003837387212 */ /* 0x000fe400078e3cff */
[----:B------:R-:W-:-:S02]  /*3e30*/  LOP3.LUT R68, R26, R68, R19, 0x96, !PT ;  /* 0x000000441a447212 */ /* 0x000fc400078e9613 */
[----:B------:R-:W-:Y:S02]  /*3e40*/  LOP3.LUT R55, R27, R20, R18, 0x96, !PT ;  /* 0x000000141b377212 */ /* 0x000fe400078e9612 */
[----:B------:R-:W-:Y:S02]  /*3e50*/  LOP3.LUT R31, R9, R31, R12, 0x96, !PT ;  /* 0x0000001f091f7212 */ /* 0x000fe400078e960c */
[----:B------:R-:W-:Y:S02]  /*3e60*/  LOP3.LUT R55, R14, R55, R7, 0x96, !PT ;  /* 0x000000370e377212 */ /* 0x000fe400078e9607 */
[----:B------:R-:W-:Y:S02]  /*3e70*/  SHF.L.W.U32.HI R24, R31, 0x1, R68 ;  /* 0x000000011f187819 */ /* 0x000fe40000010e44 */
[----:B------:R-:W-:Y:S02]  /*3e80*/  LOP3.LUT R66, R29, R33, R38, 0x96, !PT ;  /* 0x000000211d427212 */ /* 0x000fe400078e9626 */
[----:B------:R-:W-:-:S02]  /*3e90*/  LOP3.LUT R42, R44, R35, RZ, 0x3c, !PT ;  /* 0x000000232c2a7212 */ /* 0x000fc400078e3cff */
[----:B------:R-:W-:Y:S02]  /*3ea0*/  LOP3.LUT R44, R24, R55, RZ, 0x3c, !PT ;  /* 0x00000037182c7212 */ /* 0x000fe400078e3cff */
[----:B------:R-:W-:Y:S02]  /*3eb0*/  LOP3.LUT R62, R61, R45, R64, 0x96, !PT ;  /* 0x0000002d3d3e7212 */ /* 0x000fe400078e9640 */
[----:B------:R-:W-:Y:S02]  /*3ec0*/  LOP3.LUT R66, R23, R66, R8, 0x96, !PT ;  /* 0x0000004217427212 */ /* 0x000fe400078e9608 */
[----:B------:R-:W-:Y:S02]  /*3ed0*/  SHF.L.W.U32.HI R35, R68, 0x1, R31 ;  /* 0x0000000144237819 */ /* 0x000fe40000010e1f */
[----:B------:R-:W-:Y:S02]  /*3ee0*/  LOP3.LUT R62, R50, R62, R59, 0x96, !PT ;  /* 0x0000003e323e7212 */ /* 0x000fe400078e963b */
[----:B------:R-:W-:-:S02]  /*3ef0*/  LOP3.LUT R43, R44, R59, RZ, 0x3c, !PT ;  /* 0x0000003b2c2b7212 */ /* 0x000fc400078e3cff */
[----:B------:R-:W-:Y:S02]  /*3f00*/  LOP3.LUT R69, R35, R66, RZ, 0x3c, !PT ;  /* 0x0000004223457212 */ /* 0x000fe400078e3cff */
[----:B------:R-:W-:Y:S02]  /*3f10*/  LOP3.LUT R59, R58, R16, R65, 0x96, !PT ;  /* 0x000000103a3b7212 */ /* 0x000fe400078e9641 */
[----:B------:R-:W-:Y:S02]  /*3f20*/  LOP3.LUT R24, R44, R64, RZ, 0x3c, !PT ;  /* 0x000000402c187212 */ /* 0x000fe400078e3cff */
[----:B------:R-:W-:Y:S02]  /*3f30*/  LOP3.LUT R67, R54, R67, RZ, 0x3c, !PT ;  /* 0x0000004336437212 */ /* 0x000fe400078e3cff */
[C---:B------:R-:W-:Y:S02]  /*3f40*/  LOP3.LUT R45, R44.reuse, R45, RZ, 0x3c, !PT ;  /* 0x0000002d2c2d7212 */ /* 0x040fe400078e3cff */
[----:B------:R-:W-:-:S02]  /*3f50*/  LOP3.LUT R21, R44, R61, RZ, 0x3c, !PT ;  /* 0x0000003d2c157212 */ /* 0x000fc400078e3cff */
[----:B------:R-:W-:Y:S02]  /*3f60*/  LOP3.LUT R64, R44, R50, RZ, 0x3c, !PT ;  /* 0x000000322c407212 */ /* 0x000fe400078e3cff */
[C---:B------:R-:W-:Y:S02]  /*3f70*/  LOP3.LUT R50, R69.reuse, R16, RZ, 0x3c, !PT ;  /* 0x0000001045327212 */ /* 0x040fe400078e3cff */
[C---:B------:R-:W-:Y:S02]  /*3f80*/  LOP3.LUT R35, R69.reuse, R65, RZ, 0x3c, !PT ;  /* 0x0000004145237212 */ /* 0x040fe400078e3cff */
[C---:B------:R-:W-:Y:S02]  /*3f90*/  LOP3.LUT R54, R69.reuse, R58, RZ, 0x3c, !PT ;  /* 0x0000003a45367212 */ /* 0x040fe400078e3cff */
[----:B------:R-:W-:Y:S02]  /*3fa0*/  LOP3.LUT R44, R69, R53, RZ, 0x3c, !PT ;  /* 0x00000035452c7212 */ /* 0x000fe400078e3cff */
[----:B------:R-:W-:-:S02]  /*3fb0*/  LOP3.LUT R59, R46, R59, R53, 0x96, !PT ;  /* 0x0000003b2e3b7212 */ /* 0x000fc400078e9635 */
[----:B------:R-:W-:Y:S02]  /*3fc0*/  LOP3.LUT R69, R69, R46, RZ, 0x3c, !PT ;  /* 0x0000002e45457212 */ /* 0x000fe400078e3cff */
[----:B------:R-:W-:Y:S02]  /*3fd0*/  LOP3.LUT R46, R13, R40, R32, 0x96, !PT ;  /* 0x000000280d2e7212 */ /* 0x000fe400078e9620 */
[----:B------:R-:W-:Y:S02]  /*3fe0*/  LOP3.LUT R53, R17, R42, R34, 0x96, !PT ;  /* 0x0000002a11357212 */ /* 0x000fe400078e9622 */
[----:B------:R-:W-:Y:S02]  /*3ff0*/  LOP3.LUT R46, R15, R46, R36, 0x96, !PT ;  /* 0x0000002e0f2e7212 */ /* 0x000fe400078e9624 */
[----:B------:R-:W-:Y:S02]  /*4000*/  LOP3.LUT R53, R30, R53, R25, 0x96, !PT ;  /* 0x000000351e357212 */ /* 0x000fe400078e9619 */
[----:B------:R-:W-:-:S02]  /*4010*/  SHF.L.W.U32.HI R16, R62, 0x1, R59 ;  /* 0x000000013e107819 */ /* 0x000fc40000010e3b */
[----:B------:R-:W-:Y:S02]  /*4020*/  SHF.L.W.U32.HI R58, R46, 0x1, R53 ;  /* 0x000000012e3a7819 */ /* 0x000fe40000010e35 */
[----:B------:R-:W-:Y:S02]  /*4030*/  LOP3.LUT R16, R16, R53, RZ, 0x3c, !PT ;  /* 0x0000003510107212 */ /* 0x000fe400078e3cff */
[----:B------:R-:W-:Y:S02]  /*4040*/  SHF.L.W.U32.HI R53, R53, 0x1, R46 ;  /* 0x0000000135357819 */ /* 0x000fe40000010e2e */
[----:B------:R-:W-:Y:S02]  /*4050*/  LOP3.LUT R70, R57, R56, R60, 0x96, !PT ;  /* 0x0000003839467212 */ /* 0x000fe400078e963c */
[----:B------:R-:W-:Y:S02]  /*4060*/  LOP3.LUT R53, R53, R68, RZ, 0x3c, !PT ;  /* 0x0000004435357212 */ /* 0x000fe400078e3cff */
[----:B------:R-:W-:-:S02]  /*4070*/  LOP3.LUT R58, R58, R31, RZ, 0x3c, !PT ;  /* 0x0000001f3a3a7212 */ /* 0x000fc400078e3cff */
[----:B------:R-:W-:Y:S02]  /*4080*/  LOP3.LUT R68, R53, R60, RZ, 0x3c, !PT ;  /* 0x0000003c35447212 */ /* 0x000fe400078e3cff */
[----:B------:R-:W-:Y:S02]  /*4090*/  SHF.L.W.U32.HI R31, R59, 0x1, R62 ;  /* 0x000000013b1f7819 */ /* 0x000fe40000010e3e */
[----:B------:R-:W-:Y:S02]  /*40a0*/  LOP3.LUT R70, R11, R70, R22, 0x96, !PT ;  /* 0x000000460b467212 */ /* 0x000fe400078e9616 */
[----:B------:R-:W-:Y:S02]  /*40b0*/  LOP3.LUT R60, R53, R11, RZ, 0x3c, !PT ;  /* 0x0000000b353c7212 */ /* 0x000fe400078e3cff */
[----:B------:R-:W-:Y:S02]  /*40c0*/  LOP3.LUT R11, R51, R67, R52, 0x96, !PT ;  /* 0x00000043330b7212 */ /* 0x000fe400078e9634 */
[----:B------:R-:W-:-:S02]  /*40d0*/  LOP3.LUT R31, R31, R46, RZ, 0x3c, !PT ;  /* 0x0000002e1f1f7212 */ /* 0x000fc400078e3cff */
[C---:B------:R-:W-:Y:S02]  /*40e0*/  LOP3.LUT R46, R53.reuse, R56, RZ, 0x3c, !PT ;  /* 0x00000038352e7212 */ /* 0x040fe400078e3cff */
[----:B------:R-:W-:Y:S02]  /*40f0*/  LOP3.LUT R11, R10, R11, R41, 0x96, !PT ;  /* 0x0000000b0a0b7212 */ /* 0x000fe400078e9629 */
[C---:B------:R-:W-:Y:S02]  /*4100*/  LOP3.LUT R56, R53.reuse, R57, RZ, 0x3c, !PT ;  /* 0x0000003935387212 */ /* 0x040fe400078e3cff */
[----:B------:R-:W-:Y:S02]  /*4110*/  LOP3.LUT R22, R53, R22, RZ, 0x3c, !PT ;  /* 0x0000001635167212 */ /* 0x000fe400078e3cff */
[C---:B------:R-:W-:Y:S02]  /*4120*/  LOP3.LUT R53, R58.reuse, R67, RZ, 0x3c, !PT ;  /* 0x000000433a357212 */ /* 0x040fe400078e3cff */
[----:B------:R-:W-:-:S02]  /*4130*/  LOP3.LUT R67, R58, R10, RZ, 0x3c, !PT ;  /* 0x0000000a3a437212 */ /* 0x000fc400078e3cff */
[----:B------:R-:W-:Y:S02]  /*4140*/  SHF.L.W.U32.HI R10, R70, 0x1, R11 ;  /* 0x00000001460a7819 */ /* 0x000fe40000010e0b */
[----:B------:R-:W-:Y:S02]  /*4150*/  SHF.L.W.U32.HI R57, R66, 0x1, R55 ;  /* 0x0000000142397819 */ /* 0x000fe40000010e37 */
[----:B------:R-:W-:Y:S02]  /*4160*/  LOP3.LUT R10, R10, R59, RZ, 0x3c, !PT ;  /* 0x0000003b0a0a7212 */ /* 0x000fe400078e3cff */
        /* <DEDUP_REMOVED lines=10> */
[C---:B------:R-:W-:Y:S02]  /*4210*/  LOP3.LUT R59, R10.reuse, R48, RZ, 0x3c, !PT ;  /* 0x000000300a3b7212 */ /* 0x040fe400078e3cff */
[C---:B------:R-:W-:Y:S02]  /*4220*/  LOP3.LUT R47, R10.reuse, R49, RZ, 0x3c, !PT ;  /* 0x000000310a2f7212 */ /* 0x040fe400078e3cff */
[----:B------:R-:W-:Y:S02]  /*4230*/  LOP3.LUT R65, R10, R12, RZ, 0x3c, !PT ;  /* 0x0000000c0a417212 */ /* 0x000fe400078e3cff */
[----:B------:R-:W-:Y:S02]  /*4240*/  LOP3.LUT R7, R31, R7, RZ, 0x3c, !PT ;  /* 0x000000071f077212 */ /* 0x000fe400078e3cff */
[----:B------:R-:W-:-:S02]  /*4250*/  LOP3.LUT R62, R16, R8, RZ, 0x3c, !PT ;  /* 0x00000008103e7212 */ /* 0x000fc400078e3cff */
[----:B------:R-:W-:Y:S02]  /*4260*/  LOP3.LUT R13, R57, R13, RZ, 0x3c, !PT ;  /* 0x0000000d390d7212 */ /* 0x000fe400078e3cff */
        /* <DEDUP_REMOVED lines=22> */
[----:B------:R-:W-:-:S02]  /*43d0*/  SHF.L.W.U32.HI R39, R67, 0x18, R60 ;  /* 0x0000001843277819 */ /* 0x000fc40000010e3c */
[----:B------:R-:W-:Y:S02]  /*43e0*/  SHF.L.W.U32.HI R48, R60, 0x18, R67 ;  /* 0x000000183c307819 */ /* 0x000fe40000010e43 */
[----:B------:R-:W-:Y:S02]  /*43f0*/  LOP3.LUT R40, R57, R40, RZ, 0x3c, !PT ;  /* 0x0000002839287212 */ /* 0x000fe400078e3cff */
        /* <DEDUP_REMOVED lines=24> */
[----:B------:R-:W-:Y:S02]  /*4580*/  LOP3.LUT R39, R64, R62, R39, 0xb4, !PT ;  /* 0x0000003e40277212 */ /* 0x000fe400078eb427 */
[----:B------:R-:W-:Y:S02]  /*4590*/  SHF.L.W.U32.HI R62, R14, 0x12, R23 ;  /* 0x000000120e3e7819 */ /* 0x000fe40000010e17 */
[----:B------:R-:W-:Y:S02]  /*45a0*/  SHF.L.W.U32.HI R64, R23, 0x12, R14 ;  /* 0x0000001217407819 */ /* 0x000fe40000010e0e */
[----:B------:R-:W-:-:S02]  /*45b0*/  SHF.L.W.U32.HI R25, R56, 0x19, R61 ;  /* 0x0000001938197819 */ /* 0x000fc40000010e3d */
[----:B------:R-:W-:Y:S02]  /*45c0*/  SHF.L.W.U32.HI R23, R61, 0x19, R56 ;  /* 0x000000193d177819 */ /* 0x000fe40000010e38 */
[----:B------:R-:W-:Y:S02]  /*45d0*/  SHF.L.W.U32.HI R61, R36, 0x8, R65 ;  /* 0x00000008243d7819 */ /* 0x000fe40000010e41 */
[----:B------:R-:W-:Y:S02]  /*45e0*/  LOP3.LUT R56, R52, R37, RZ, 0x3c, !PT ;  /* 0x0000002534387212 */ /* 0x000fe400078e3cff */
        /* <DEDUP_REMOVED lines=35> */
[----:B------:R-:W-:Y:S02]  /*4820*/  LOP3.LUT R15, R57, R15, RZ, 0x3c, !PT ;  /* 0x0000000f390f7212 */ /* 0x000fe400078e3cff */
[----:B------:R-:W-:Y:S02]  /*4830*/  LOP3.LUT R34, R55, R30, RZ, 0x3c, !PT ;  /* 0x0000001e37227212 */ /* 0x000fe400078e3cff */
[----:B------:R-:W-:Y:S02]  /*4840*/  SHF.L.W.U32.HI R26, R58, 0x1d, R69 ;  /* 0x0000001d3a1a7819 */ /* 0x000fe40000010e45 */
[----:B------:R-:W-:-:S02]  /*4850*/  LOP3.LUT R52, R52, R28, RZ, 0x3c, !PT ;  /* 0x0000001c34347212 */ /* 0x000fc400078e3cff */
        /* <DEDUP_REMOVED lines=8> */
[----:B------:R-:W-:Y:S02]  /*48e0*/  SHF.L.W.U32.HI R65, R47, 0xb, R52 ;  /* 0x0000000b2f417819 */ /* 0x000fe40000010e34 */
[----:B------:R-:W-:Y:S02]  /*48f0*/  SHF.L.W.U32.HI R32, R15, 0xe, R34 ;  /* 0x0000000e0f207819 */ /* 0x000fe40000010e22 */
[----:B------:R-:W-:Y:S02]  /*4900*/  SHF.L.W.U32.HI R47, R52, 0xb, R47 ;  /* 0x0000000b342f7819 */ /* 0x000fe40000010e2f */
[----:B------:R-:W-:-:S02]  /*4910*/  SHF.L.W.U32.HI R69, R22, 0x15, R41 ;  /* 0x0000001516457819 */ /* 0x000fc40000010e29 */
[----:B------:R-:W-:Y:S02]  /*4920*/  LOP3.LUT R34, R31, R20, RZ, 0x3c, !PT ;  /* 0x000000141f227212 */ /* 0x000fe400078e3cff */
[-C--:B------:R-:W-:Y:S02]  /*4930*/  LOP3.LUT R52, R28, R31.reuse, R20, 0x6, !PT ;  /* 0x0000001f1c347212 */ /* 0x080fe400078e0614 */
[----:B------:R-:W-:Y:S02]  /*4940*/  SHF.L.W.U32.HI R41, R41, 0x15, R22 ;  /* 0x0000001529297819 */ /* 0x000fe40000010e16 */
[----:B------:R-:W-:Y:S02]  /*4950*/  LOP3.LUT R31, R24, R31, R20, 0x90, !PT ;  /* 0x0000001f181f7212 */ /* 0x000fe400078e9014 */
[----:B------:R-:W-:Y:S02]  /*4960*/  LOP3.LUT R15, R16, R33, RZ, 0x3c, !PT ;  /* 0x00000021100f7212 */ /* 0x000fe400078e3cff */
[----:B------:R-:W-:-:S02]  /*4970*/  LOP3.LUT R20, R32, R16, R33, 0x6, !PT ;  /* 0x0000001020147212 */ /* 0x000fc400078e0621 */
[----:B------:R-:W-:Y:S02]  /*4980*/  LOP3.LUT R33, R30, R16, R33, 0x90, !PT ;  /* 0x000000101e217212 */ /* 0x000fe400078e9021 */
[-C--:B------:R-:W-:Y:S02]  /*4990*/  LOP3.LUT R22, R31, R28.reuse, RZ, 0x3c, !PT ;  /* 0x0000001c1f167212 */ /* 0x080fe400078e3cff */
[----:B------:R-:W-:Y:S02]  /*49a0*/  LOP3.LUT R16, R47, R28, R41, 0xb4, !PT ;  /* 0x0000001c2f107212 */ /* 0x000fe400078eb429 */
[-C--:B------:R-:W-:Y:S02]  /*49b0*/  LOP3.LUT R31, R24, R41.reuse, R47, 0xb4, !PT ;  /* 0x00000029181f7212 */ /* 0x080fe400078eb42f */
[----:B------:R-:W-:Y:S02]  /*49c0*/  LOP3.LUT R28, R52, R41, RZ, 0x3c, !PT ;  /* 0x00000029341c7212 */ /* 0x000fe400078e3cff */
[----:B------:R-:W-:-:S02]  /*49d0*/  LOP3.LUT R34, R34, R47, R24, 0xb4, !PT ;  /* 0x0000002f22227212 */ /* 0x000fc400078eb418 */
[----:B------:R-:W-:Y:S02]  /*49e0*/  LOP3.LUT R41, R65, R32, R69, 0xb4, !PT ;  /* 0x0000002041297212 */ /* 0x000fe400078eb445 */
[----:B------:R-:W-:Y:S02]  /*49f0*/  LOP3.LUT R57, R14, R16, R29, 0x96, !PT ;  /* 0x000000100e397212 */ /* 0x000fe400078e961d */
[----:B------:R-:W-:Y:S02]  /*4a00*/  LOP3.LUT R34, R34, 0x80000001, RZ, 0x3c, !PT ;  /* 0x8000000122227812 */ /* 0x000fe400078e3cff */
[----:B------:R-:W-:Y:S02]  /*4a10*/  LOP3.LUT R70, R56, R41, R53, 0x96, !PT ;  /* 0x0000002938467212 */ /* 0x000fe400078e9635 */
[----:B------:R-:W-:Y:S02]  /*4a20*/  LOP3.LUT R47, R33, R32, RZ, 0x3c, !PT ;  /* 0x00000020212f7212 */ /* 0x000fe400078e3cff */
[----:B------:R-:W-:-:S02]  /*4a30*/  LOP3.LUT R32, R15, R65, R30, 0xb4, !PT ;  /* 0x000000410f207212 */ /* 0x000fc400078eb41e */
[----:B------:R-:W-:Y:S02]  /*4a40*/  LOP3.LUT R57, R12, R57, R21, 0x96, !PT ;  /* 0x000000390c397212 */ /* 0x000fe400078e9615 */
[----:B------:R-:W-:Y:S02]  /*4a50*/  LOP3.LUT R15, R23, R34, R44, 0x96, !PT ;  /* 0x00000022170f7212 */ /* 0x000fe400078e962c */
[----:B------:R-:W-:Y:S02]  /*4a60*/  LOP3.LUT R70, R7, R70, R42, 0x96, !PT ;  /* 0x0000004607467212 */ /* 0x000fe400078e962a */
[-C--:B------:R-:W-:Y:S02]  /*4a70*/  LOP3.LUT R65, R30, R69.reuse, R65, 0xb4, !PT ;  /* 0x000000451e417212 */ /* 0x080fe400078eb441 */
[----:B------:R-:W-:Y:S02]  /*4a80*/  LOP3.LUT R69, R20, R69, RZ, 0x3c, !PT ;  /* 0x0000004514457212 */ /* 0x000fe400078e3cff */
[----:B------:R-:W-:-:S02]  /*4a90*/  LOP3.LUT R15, R13, R15, R40, 0x96, !PT ;  /* 0x0000000f0d0f7212 */ /* 0x000fc400078e9628 */
[----:B------:R-:W-:Y:S02]  /*4aa0*/  SHF.L.W.U32.HI R20, R70, 0x1, R57 ;  /* 0x0000000146147819 */ /* 0x000fe40000010e39 */
[----:B------:R-:W-:Y:S02]  /*4ab0*/  LOP3.LUT R66, R25, R32, R46, 0x96, !PT ;  /* 0x0000002019427212 */ /* 0x000fe400078e962e */
[----:B------:R-:W-:Y:S02]  /*4ac0*/  LOP3.LUT R30, R20, R15, RZ, 0x3c, !PT ;  /* 0x0000000f141e7212 */ /* 0x000fe400078e3cff */
[----:B------:R-:W-:Y:S02]  /*4ad0*/  LOP3.LUT R55, R36, R31, R43, 0x96, !PT ;  /* 0x0000001f24377212 */ /* 0x000fe400078e962b */
[----:B------:R-:W-:Y:S02]  /*4ae0*/  LOP3.LUT R66, R17, R66, R38, 0x96, !PT ;  /* 0x0000004211427212 */ /* 0x000fe400078e9626 */
[----:B------:R-:W-:-:S02]  /*4af0*/  SHF.L.W.U32.HI R33, R57, 0x1, R70 ;  /* 0x0000000139217819 */ /* 0x000fc40000010e46 */
[C---:B------:R-:W-:Y:S02]  /*4b00*/  LOP3.LUT R20, R30.reuse, R31, RZ, 0x3c, !PT ;  /* 0x0000001f1e147212 */ /* 0x040fe400078e3cff */
[C---:B------:R-:W-:Y:S02]  /*4b10*/  LOP3.LUT R31, R30.reuse, R43, RZ, 0x3c, !PT ;  /* 0x0000002b1e1f7212 */ /* 0x040fe400078e3cff */
[----:B------:R-:W-:Y:S02]  /*4b20*/  LOP3.LUT R55, R51, R55, R60, 0x96, !PT ;  /* 0x0000003733377212 */ /* 0x000fe400078e963c */
[----:B------:R-:W-:Y:S02]  /*4b30*/  LOP3.LUT R43, R30, R60, RZ, 0x3c, !PT ;  /* 0x0000003c1e2b7212 */ /* 0x000fe400078e3cff */
[----:B------:R-:W-:Y:S02]  /*4b40*/  LOP3.LUT R60, R33, R66, RZ, 0x3c, !PT ;  /* 0x00000042213c7212 */ /* 0x000fe400078e3cff */
[----:B------:R-:W-:-:S02]  /*4b50*/  LOP3.LUT R68, R61, R65, R64, 0x96, !PT ;  /* 0x000000413d447212 */ /* 0x000fc400078e9640 */
[C---:B------:R-:W-:Y:S02]  /*4b60*/  LOP3.LUT R24, R30.reuse, R36, RZ, 0x3c, !PT ;  /* 0x000000241e187212 */ /* 0x040fe400078e3cff */
[----:B------:R-:W-:Y:S02]  /*4b70*/  LOP3.LUT R30, R30, R51, RZ, 0x3c, !PT ;  /* 0x000000331e1e7212 */ /* 0x000fe400078e3cff */
[----:B------:R-:W-:Y:S02]  /*4b80*/  LOP3.LUT R68, R49, R68, R54, 0x96, !PT ;  /* 0x0000004431447212 */ /* 0x000fe400078e9636 */
[----:B------:R-:W-:Y:S02]  /*4b90*/  LOP3.LUT R52, R60, R54, RZ, 0x3c, !PT ;  /* 0x000000363c347212 */ /* 0x000fe400078e3cff */
[----:B------:R-:W-:Y:S02]  /*4ba0*/  LOP3.LUT R54, R50, R22, R27, 0x96, !PT ;  /* 0x0000001632367212 */ /* 0x000fe400078e961b */
[----:B------:R-:W-:-:S02]  /*4bb0*/  LOP3.LUT R51, R45, R47, R26, 0x96, !PT ;  /* 0x0000002f2d337212 */ /* 0x000fc400078e961a */
[----:B------:R-:W-:Y:S02]  /*4bc0*/  LOP3.LUT R54, R10, R54, R19, 0x96, !PT ;  /* 0x000000360a367212 */ /* 0x000fe400078e9613 */
[----:B------:R-:W-:Y:S02]  /*4bd0*/  LOP3.LUT R51, R11, R51, R18, 0x96, !PT ;  /* 0x000000330b337212 */ /* 0x000fe400078e9612 */
[----:B------:R-:W-:Y:S02]  /*4be0*/  LOP3.LUT R36, R60, R64, RZ, 0x3c, !PT ;  /* 0x000000403c247212 */ /* 0x000fe400078e3cff */
[----:B------:R-:W-:Y:S02]  /*4bf0*/  SHF.L.W.U32.HI R33, R54, 0x1, R51 ;  /* 0x0000000136217819 */ /* 0x000fe40000010e33 */
[----:B------:R-:W-:Y:S02]  /*4c00*/  LOP3.LUT R72, R59, R69, R58, 0x96, !PT ;  /* 0x000000453b487212 */ /* 0x000fe400078e963a */
[----:B------:R-:W-:-:S02]  /*4c10*/  LOP3.LUT R64, R33, R70, RZ, 0x3c, !PT ;  /* 0x0000004621407212 */ /* 0x000fc400078e3cff */
[----:B------:R-:W-:Y:S02]  /*4c20*/  SHF.L.W.U32.HI R33, R68, 0x1, R55 ;  /* 0x0000000144217819 */ /* 0x000fe40000010e37 */
[----:B------:R-:W-:Y:S02]  /*4c30*/  SHF.L.W.U32.HI R35, R55, 0x1, R68 ;  /* 0x0000000137237819 */ /* 0x000fe40000010e44 */
[----:B------:R-:W-:Y:S02]  /*4c40*/  LOP3.LUT R33, R33, R54, RZ, 0x3c, !PT ;  /* 0x0000003621217212 */ /* 0x000fe400078e3cff */
[----:B------:R-:W-:Y:S02]  /*4c50*/  SHF.L.W.U32.HI R54, R51, 0x1, R54 ;  /* 0x0000000133367819 */ /* 0x000fe40000010e36 */
[----:B------:R-:W-:Y:S02]  /*4c60*/  LOP3.LUT R65, R60, R65, RZ, 0x3c, !PT ;  /* 0x000000413c417212 */ /* 0x000fe400078e3cff */
[----:B------:R-:W-:-:S02]  /*4c70*/  LOP3.LUT R71, R54, R57, RZ, 0x3c, !PT ;  /* 0x0000003936477212 */ /* 0x000fc400078e3cff */
[----:B------:R-:W-:Y:S02]  /*4c80*/  LOP3.LUT R57, R37, R28, R62, 0x96, !PT ;  /* 0x0000001c25397212 */ /* 0x000fe400078e963e */
[C---:B------:R-:W-:Y:S02]  /*4c90*/  LOP3.LUT R61, R60.reuse, R61, RZ, 0x3c, !PT ;  /* 0x0000003d3c3d7212 */ /* 0x040fe400078e3cff */
[----:B------:R-:W-:Y:S02]  /*4ca0*/  LOP3.LUT R49, R60, R49, RZ, 0x3c, !PT ;  /* 0x000000313c317212 */ /* 0x000fe400078e3cff */
[----:B------:R-:W-:Y:S02]  /*4cb0*/  LOP3.LUT R57, R9, R57, R48, 0x96, !PT ;  /* 0x0000003909397212 */ /* 0x000fe400078e9630 */
[----:B------:R-:W-:Y:S02]  /*4cc0*/  LOP3.LUT R60, R71, R37, RZ, 0x3c, !PT ;  /* 0x00000025473c7212 */ /* 0x000fe400078e3cff */
[----:B------:R-:W-:-:S02]  /*4cd0*/  LOP3.LUT R72, R8, R72, R39, 0x96, !PT ;  /* 0x0000004808487212 */ /* 0x000fc400078e9627 */
[----:B------:R-:W-:Y:S02]  /*4ce0*/  LOP3.LUT R37, R71, R48, RZ, 0x3c, !PT ;  /* 0x0000003047257212 */ /* 0x000fe400078e3cff */
[----:B------:R-:W-:Y:S02]  /*4cf0*/  LOP3.LUT R35, R35, R51, RZ, 0x3c, !PT ;  /* 0x0000003323237212 */ /* 0x000fe400078e3cff */
[C---:B------:R-:W-:Y:S02]  /*4d00*/  LOP3.LUT R48, R64.reuse, R39, RZ, 0x3c, !PT ;  /* 0x0000002740307212 */ /* 0x040fe400078e3cff */
[C---:B------:R-:W-:Y:S02]  /*4d10*/  LOP3.LUT R51, R71.reuse, R28, RZ, 0x3c, !PT ;  /* 0x0000001c47337212 */ /* 0x040fe400078e3cff */
[----:B------:R-:W-:Y:S02]  /*4d20*/  LOP3.LUT R39, R64, R8, RZ, 0x3c, !PT ;  /* 0x0000000840277212 */ /* 0x000fe400078e3cff */
[----:B------:R-:W-:-:S02]  /*4d30*/  LOP3.LUT R28, R71, R9, RZ, 0x3c, !PT ;  /* 0x00000009471c7212 */ /* 0x000fc400078e3cff */
[----:B------:R-:W-:Y:S02]  /*4d40*/  SHF.L.W.U32.HI R8, R72, 0x1, R57 ;  /* 0x0000000148087819 */ /* 0x000fe40000010e39 */
[----:B------:R-:W-:Y:S02]  /*4d50*/  SHF.L.W.U32.HI R9, R57, 0x1, R72 ;  /* 0x0000000139097819 */ /* 0x000fe40000010e48 */
[C---:B------:R-:W-:Y:S02]  /*4d60*/  LOP3.LUT R54, R64.reuse, R69, RZ, 0x3c, !PT ;  /* 0x0000004540367212 */ /* 0x040fe400078e3cff */
[C---:B------:R-:W-:Y:S02]  /*4d70*/  LOP3.LUT R70, R64.reuse, R58, RZ, 0x3c, !PT ;  /* 0x0000003a40467212 */ /* 0x040fe400078e3cff */
[----:B------:R-:W-:Y:S02]  /*4d80*/  LOP3.LUT R59, R64, R59, RZ, 0x3c, !PT ;  /* 0x0000003b403b7212 */ /* 0x000fe400078e3cff */
[----:B------:R-:W-:-:S02]  /*4d90*/  LOP3.LUT R55, R8, R55, RZ, 0x3c, !PT ;  /* 0x0000003708377212 */ /* 0x000fc400078e3cff */
[----:B------:R-:W-:Y:S02]  /*4da0*/  LOP3.LUT R64, R9, R68, RZ, 0x3c, !PT ;  /* 0x0000004409407212 */ /* 0x000fe400078e3cff */
[----:B------:R-:W-:Y:S02]  /*4db0*/  SHF.L.W.U32.HI R8, R66, 0x1, R15 ;  /* 0x0000000142087819 */ /* 0x000fe40000010e0f */
[----:B------:R-:W-:Y:S02]  /*4dc0*/  SHF.L.W.U32.HI R15, R15, 0x1, R66 ;  /* 0x000000010f0f7819 */ /* 0x000fe40000010e42 */
[----:B------:R-:W-:Y:S02]  /*4dd0*/  LOP3.LUT R67, R71, R62, RZ, 0x3c, !PT ;  /* 0x0000003e47437212 */ /* 0x000fe400078e3cff */
[C---:B------:R-:W-:Y:S02]  /*4de0*/  LOP3.LUT R62, R64.reuse, R53, RZ, 0x3c, !PT ;  /* 0x00000035403e7212 */ /* 0x040fe400078e3cff */
[----:B------:R-:W-:-:S02]  /*4df0*/  LOP3.LUT R41, R64, R41, RZ, 0x3c, !PT ;  /* 0x0000002940297212 */ /* 0x000fc400078e3cff */
[C---:B------:R-:W-:Y:S02]  /*4e00*/  LOP3.LUT R53, R64.reuse, R56, RZ, 0x3c, !PT ;  /* 0x0000003840357212 */ /* 0x040fe400078e3cff */
        /* <DEDUP_REMOVED lines=59> */
[----:B------:R-:W-:Y:S02]  /*51c0*/  SHF.L.W.U32.HI R46, R29, 0x6, R62 ;  /* 0x000000061d2e7819 */ /* 0x000fe40000010e3e */
[----:B------:R-:W-:Y:S02]  /*51d0*/  SHF.L.W.U32.HI R67, R60, 0x19, R59 ;  /* 0x000000193c437819 */ /* 0x000fe40000010e3b */
[----:B------:R-:W-:Y:S02]  /*51e0*/  SHF.L.W.U32.HI R13, R59, 0x19, R60 ;  /* 0x000000193b0d7819 */ /* 0x000fe40000010e3c */
[----:B------:R-:W-:Y:S02]  /*51f0*/  SHF.L.W.U32.HI R62, R62, 0x6, R29 ;  /* 0x000000063e3e7819 */ /* 0x000fe40000010e1d */
[----:B------:R-:W-:Y:S02]  /*5200*/  LOP3.LUT R29, R57, R19, RZ, 0x3c, !PT ;  /* 0x00000013391d7212 */ /* 0x000fe400078e3cff */
[----:B------:R-:W-:-:S02]  /*5210*/  LOP3.LUT R60, R58, R18, RZ, 0x3c, !PT ;  /* 0x000000123a3c7212 */ /* 0x000fc400078e3cff */
[----:B------:R-:W-:Y:S02]  /*5220*/  SHF.L.W.U32.HI R19, R65, 0x1, R20 ;  /* 0x0000000141137819 */ /* 0x000fe40000010e14 */
[----:B------:R-:W-:Y:S02]  /*5230*/  SHF.L.W.U32.HI R59, R60, 0x8, R29 ;  /* 0x000000083c3b7819 */ /* 0x000fe40000010e1d */
[----:B------:R-:W-:Y:S02]  /*5240*/  LOP3.LUT R18, R19, R13, R62, 0xb4, !PT ;  /* 0x0000000d13127212 */ /* 0x000fe400078eb43e */
[----:B------:R-:W-:Y:S02]  /*5250*/  LOP3.LUT R66, R62, R59, R13, 0xb4, !PT ;  /* 0x0000003b3e427212 */ /* 0x000fe400078eb40d */
[----:B------:R-:W-:Y:S02]  /*5260*/  LOP3.LUT R13, R13, R38, R59, 0xb4, !PT ;  /* 0x000000260d0d7212 */ /* 0x000fe400078eb43b */
[----:B------:R-:W-:-:S02]  /*5270*/  LOP3.LUT R17, R38, R62, R19, 0xb4, !PT ;  /* 0x0000003e26117212 */ /* 0x000fc400078eb413 */
[----:B------:R-:W-:Y:S02]  /*5280*/  LOP3.LUT R59, R59, R19, R38, 0xb4, !PT ;  /* 0x000000133b3b7212 */ /* 0x000fe400078eb426 */
        /* <DEDUP_REMOVED lines=9> */
[----:B------:R-:W-:Y:S02]  /*5320*/  SHF.L.W.U32.HI R51, R54, 0x1c, R51 ;  /* 0x0000001c36337819 */ /* 0x000fe40000010e33 */
        /* <DEDUP_REMOVED lines=51> */
[----:B------:R-:W-:Y:S02]  /*5660*/  LOP3.LUT R32, R30, R32, R45, 0x96, !PT ;  /* 0x000000201e207212 */ /* 0x000fe400078e962d */
[----:B------:R-:W-:Y:S02]  /*5670*/  LOP3.LUT R33, R34, 0x80000000, RZ, 0x3c, !PT ;  /* 0x8000000022217812 */ /* 0x000fe400078e3cff */
[----:B------:R-:W-:Y:S02]  /*5680*/  LOP3.LUT R11, R15, R11, R28, 0x96, !PT ;  /* 0x0000000b0f0b7212 */ /* 0x000fe400078e961c */
[----:B------:R-:W-:-:S02]  /*5690*/  SHF.L.W.U32.HI R14, R32, 0x1, R55 ;  /* 0x00000001200e7819 */ /* 0x000fc40000010e37 */
[----:B------:R-:W-:Y:S02]  /*56a0*/  LOP3.LUT R54, R20, R33, R23, 0x96, !PT ;  /* 0x0000002114367212 */ /* 0x000fe400078e9617 */
[----:B------:R-:W-:Y:S02]  /*56b0*/  LOP3.LUT R64, R64, R31, RZ, 0x3c, !PT ;  /* 0x0000001f40407212 */ /* 0x000fe400078e3cff */
[----:B------:R-:W-:Y:S02]  /*56c0*/  LOP3.LUT R31, R53, R36, RZ, 0x3c, !PT ;  /* 0x00000024351f7212 */ /* 0x000fe400078e3cff */
[----:B------:R-:W-:Y:S02]  /*56d0*/  LOP3.LUT R14, R14, R11, RZ, 0x3c, !PT ;  /* 0x0000000b0e0e7212 */ /* 0x000fe400078e3cff */
[----:B------:R-:W-:Y:S02]  /*56e0*/  LOP3.LUT R52, R37, R52, RZ, 0x3c, !PT ;  /* 0x0000003425347212 */ /* 0x000fe400078e3cff */
[----:B------:R-:W-:-:S02]  /*56f0*/  LOP3.LUT R53, R66, R25, R43, 0x96, !PT ;  /* 0x0000001942357212 */ /* 0x000fc400078e962b */
[----:B------:R-:W-:Y:S02]  /*5700*/  LOP3.LUT R54, R16, R54, R39, 0x96, !PT ;  /* 0x0000003610367212 */ /* 0x000fe400078e9627 */
[----:B------:R-:W-:Y:S02]  /*5710*/  SHF.L.W.U32.HI R37, R55, 0x1, R32 ;  /* 0x0000000137257819 */ /* 0x000fe40000010e20 */
[----:B------:R-:W-:Y:S02]  /*5720*/  LOP3.LUT R34, R14, R43, RZ, 0x3c, !PT ;  /* 0x0000002b0e227212 */ /* 0x000fe400078e3cff */
[----:B------:R-:W-:Y:S02]  /*5730*/  LOP3.LUT R53, R50, R53, R61, 0x96, !PT ;  /* 0x0000003532357212 */ /* 0x000fe400078e963d */
[----:B------:R-:W-:Y:S02]  /*5740*/  LOP3.LUT R43, R14, R61, RZ, 0x3c, !PT ;  /* 0x0000003d0e2b7212 */ /* 0x000fe400078e3cff */
[----:B------:R-:W-:-:S02]  /*5750*/  LOP3.LUT R61, R37, R54, RZ, 0x3c, !PT ;  /* 0x00000036253d7212 */ /* 0x000fc400078e3cff */
[----:B------:R-:W-:Y:S02]  /*5760*/  LOP3.LUT R68, R62, R58, R67, 0x96, !PT ;  /* 0x0000003a3e447212 */ /* 0x000fe400078e9643 */
[C---:B------:R-:W-:Y:S02]  /*5770*/  LOP3.LUT R25, R14.reuse, R25, RZ, 0x3c, !PT ;  /* 0x000000190e197212 */ /* 0x040fe400078e3cff */
[C---:B------:R-:W-:Y:S02]  /*5780*/  LOP3.LUT R57, R14.reuse, R66, RZ, 0x3c, !PT ;  /* 0x000000420e397212 */ /* 0x040fe400078e3cff */
[----:B------:R-:W-:Y:S02]  /*5790*/  LOP3.LUT R14, R14, R50, RZ, 0x3c, !PT ;  /* 0x000000320e0e7212 */ /* 0x000fe400078e3cff */
[----:B------:R-:W-:Y:S02]  /*57a0*/  LOP3.LUT R37, R61, R67, RZ, 0x3c, !PT ;  /* 0x000000433d257212 */ /* 0x000fe400078e3cff */
[----:B------:R-:W-:-:S02]  /*57b0*/  LOP3.LUT R68, R49, R68, R56, 0x96, !PT ;  /* 0x0000004431447212 */ /* 0x000fc400078e9638 */
[C---:B------:R-:W-:Y:S02]  /*57c0*/  LOP3.LUT R50, R61.reuse, R56, RZ, 0x3c, !PT ;  /* 0x000000383d327212 */ /* 0x040fe400078e3cff */
[----:B------:R-:W-:Y:S02]  /*57d0*/  LOP3.LUT R67, R61, R49, RZ, 0x3c, !PT ;  /* 0x000000313d437212 */ /* 0x000fe400078e3cff */
[----:B------:R-:W-:Y:S02]  /*57e0*/  LOP3.LUT R49, R17, R60, R26, 0x96, !PT ;  /* 0x0000003c11317212 */ /* 0x000fe400078e961a */
[----:B------:R-:W-:Y:S02]  /*57f0*/  LOP3.LUT R56, R29, R64, R27, 0x96, !PT ;  /* 0x000000401d387212 */ /* 0x000fe400078e961b */
[----:B------:R-:W-:Y:S02]  /*5800*/  LOP3.LUT R49, R7, R49, R24, 0x96, !PT ;  /* 0x0000003107317212 */ /* 0x000fe400078e9618 */
[----:B------:R-:W-:-:S02]  /*5810*/  LOP3.LUT R56, R8, R56, R21, 0x96, !PT ;  /* 0x0000003808387212 */ /* 0x000fc400078e9615 */
[----:B------:R-:W-:Y:S02]  /*5820*/  SHF.L.W.U32.HI R36, R53, 0x1, R68 ;  /* 0x0000000135247819 */ /* 0x000fe40000010e44 */
[C---:B------:R-:W-:Y:S02]  /*5830*/  LOP3.LUT R58, R61.reuse, R58, RZ, 0x3c, !PT ;  /* 0x0000003a3d3a7212 */ /* 0x040fe400078e3cff */
[----:B------:R-:W-:Y:S02]  /*5840*/  LOP3.LUT R66, R61, R62, RZ, 0x3c, !PT ;  /* 0x0000003e3d427212 */ /* 0x000fe400078e3cff */
[----:B------:R-:W-:Y:S02]  /*5850*/  SHF.L.W.U32.HI R61, R49, 0x1, R56 ;  /* 0x00000001313d7819 */ /* 0x000fe40000010e38 */
[----:B------:R-:W-:Y:S02]  /*5860*/  LOP3.LUT R36, R36, R56, RZ, 0x3c, !PT ;  /* 0x0000003824247212 */ /* 0x000fe400078e3cff */
[----:B------:R-:W-:-:S02]  /*5870*/  SHF.L.W.U32.HI R56, R56, 0x1, R49 ;  /* 0x0000000138387819 */ /* 0x000fc40000010e31 */
[----:B------:R-:W-:Y:S02]  /*5880*/  LOP3.LUT R61, R61, R32, RZ, 0x3c, !PT ;  /* 0x000000203d3d7212 */ /* 0x000fe400078e3cff */
[----:B------:R-:W-:Y:S02]  /*5890*/  SHF.L.W.U32.HI R32, R68, 0x1, R53 ;  /* 0x0000000144207819 */ /* 0x000fe40000010e35 */
[----:B------:R-:W-:Y:S02]  /*58a0*/  LOP3.LUT R56, R56, R55, RZ, 0x3c, !PT ;  /* 0x0000003738387212 */ /* 0x000fe400078e3cff */
[----:B------:R-:W-:Y:S02]  /*58b0*/  LOP3.LUT R55, R59, R31, R12, 0x96, !PT ;  /* 0x0000001f3b377212 */ /* 0x000fe400078e960c */
[----:B------:R-:W-:Y:S02]  /*58c0*/  LOP3.LUT R32, R32, R49, RZ, 0x3c, !PT ;  /* 0x0000003120207212 */ /* 0x000fe400078e3cff */
[----:B------:R-:W-:-:S02]  /*58d0*/  LOP3.LUT R49, R56, R31, RZ, 0x3c, !PT ;  /* 0x0000001f38317212 */ /* 0x000fc400078e3cff */
[----:B------:R-:W-:Y:S02]  /*58e0*/  LOP3.LUT R55, R41, R55, R42, 0x96, !PT ;  /* 0x0000003729377212 */ /* 0x000fe400078e962a */
[----:B------:R-:W-:Y:S02]  /*58f0*/  LOP3.LUT R31, R56, R42, RZ, 0x3c, !PT ;  /* 0x0000002a381f7212 */ /* 0x000fe400078e3cff */
[----:B------:R-:W-:Y:S02]  /*5900*/  LOP3.LUT R42, R44, R52, R65, 0x96, !PT ;  /* 0x000000342c2a7212 */ /* 0x000fe400078e9641 */
[C---:B------:R-:W-:Y:S02]  /*5910*/  LOP3.LUT R62, R61.reuse, R44, RZ, 0x3c, !PT ;  /* 0x0000002c3d3e7212 */ /* 0x040fe400078e3cff */
[----:B------:R-:W-:Y:S02]  /*5920*/  LOP3.LUT R42, R40, R42, R47, 0x96, !PT ;  /* 0x0000002a282a7212 */ /* 0x000fe400078e962f */
[----:B------:R-:W-:-:S02]  /*5930*/  LOP3.LUT R44, R61, R47, RZ, 0x3c, !PT ;  /* 0x0000002f3d2c7212 */ /* 0x000fc400078e3cff */
[----:B------:R-:W-:Y:S02]  /*5940*/  SHF.L.W.U32.HI R47, R55, 0x1, R42 ;  /* 0x00000001372f7819 */ /* 0x000fe40000010e2a */
[C---:B------:R-:W-:Y:S02]  /*5950*/  LOP3.LUT R12, R56.reuse, R12, RZ, 0x3c, !PT ;  /* 0x0000000c380c7212 */ /* 0x040fe400078e3cff */
[----:B------:R-:W-:Y:S02]  /*5960*/  LOP3.LUT R69, R47, R68, RZ, 0x3c, !PT ;  /* 0x000000442f457212 */ /* 0x000fe400078e3cff */
[C---:B------:R-:W-:Y:S02]  /*5970*/  LOP3.LUT R59, R56.reuse, R59, RZ, 0x3c, !PT ;  /* 0x0000003b383b7212 */ /* 0x040fe400078e3cff */
[----:B------:R-:W-:Y:S02]  /*5980*/  LOP3.LUT R41, R56, R41, RZ, 0x3c, !PT ;  /* 0x0000002938297212 */ /* 0x000fe400078e3cff */
[----:B------:R-:W-:-:S02]  /*5990*/  LOP3.LUT R56, R69, R30, RZ, 0x3c, !PT ;  /* 0x0000001e45387212 */ /* 0x000fc400078e3cff */
[----:B------:R-:W-:Y:S02]  /*59a0*/  SHF.L.W.U32.HI R30, R42, 0x1, R55 ;  /* 0x000000012a1e7819 */ /* 0x000fe40000010e37 */
[----:B------:R-:W-:Y:S02]  /*59b0*/  LOP3.LUT R47, R69, R48, RZ, 0x3c, !PT ;  /* 0x00000030452f7212 */ /* 0x000fe400078e3cff */
[----:B------:R-:W-:Y:S02]  /*59c0*/  LOP3.LUT R53, R30, R53, RZ, 0x3c, !PT ;  /* 0x000000351e357212 */ /* 0x000fe400078e3cff */
[----:B------:R-:W-:Y:S02]  /*59d0*/  SHF.L.W.U32.HI R30, R54, 0x1, R11 ;  /* 0x00000001361e7819 */ /* 0x000fe40000010e0b */
        /* <DEDUP_REMOVED lines=18> */
[C---:B------:R-:W-:Y:S02]  /*5b00*/  LOP3.LUT R52, R61.reuse, R52, RZ, 0x3c, !PT ;  /* 0x000000343d347212 */ /* 0x040fe400078e3cff */
[----:B------:R-:W-:-:S02]  /*5b10*/  LOP3.LUT R40, R61, R40, RZ, 0x3c, !PT ;  /* 0x000000283d287212 */ /* 0x000fc400078e3cff */
[----:B------:R-:W-:Y:S02]  /*5b20*/  LOP3.LUT R61, R69, R51, RZ, 0x3c, !PT ;  /* 0x00000033453d7212 */ /* 0x000fe400078e3cff */
[----:B------:R-:W-:Y:S02]  /*5b30*/  SHF.L.W.U32.HI R65, R65, 0x17, R12 ;  /* 0x0000001741417819 */ /* 0x000fe40000010e0c */
[----:B------:R-:W-:Y:S02]  /*5b40*/  LOP3.LUT R51, R28, R30, R11, 0xb4, !PT ;  /* 0x0000001e1c337212 */ /* 0x000fe400078eb40b */
[----:B------:R-:W-:Y:S02]  /*5b50*/  LOP3.LUT R12, R11, R67, R30, 0xb4, !PT ;  /* 0x000000430b0c7212 */ /* 0x000fe400078eb41e */
[----:B------:R-:W-:Y:S02]  /*5b60*/  LOP3.LUT R14, R10, R11, R28, 0xb4, !PT ;  /* 0x0000000b0a0e7212 */ /* 0x000fe400078eb41c */
[----:B------:R-:W-:-:S02]  /*5b70*/  LOP3.LUT R30, R30, R10, R67, 0xb4, !PT ;  /* 0x0000000a1e1e7212 */ /* 0x000fc400078eb443 */
[----:B------:R-:W-:Y:S02]  /*5b80*/  LOP3.LUT R11, R67, R28, R10, 0xb4, !PT ;  /* 0x0000001c430b7212 */ /* 0x000fe400078eb40a */
[----:B------:R-:W-:Y:S02]  /*5b90*/  SHF.L.W.U32.HI R10, R47, 0x1e, R46 ;  /* 0x0000001e2f0a7819 */ /* 0x000fe40000010e2e */
[----:B------:R-:W-:Y:S02]  /*5ba0*/  LOP3.LUT R47, R55, R60, RZ, 0x3c, !PT ;  /* 0x0000003c372f7212 */ /* 0x000fe400078e3cff */
[----:B------:R-:W-:Y:S02]  /*5bb0*/  LOP3.LUT R64, R54, R64, RZ, 0x3c, !PT ;  /* 0x0000004036407212 */ /* 0x000fe400078e3cff */
[----:B------:R-:W-:Y:S02]  /*5bc0*/  LOP3.LUT R46, R65, R29, R17, 0xb4, !PT ;  /* 0x0000001d412e7212 */ /* 0x000fe400078eb411 */
[----:B------:R-:W-:-:S02]  /*5bd0*/  LOP3.LUT R28, R17, R42, R29, 0xb4, !PT ;  /* 0x0000002a111c7212 */ /* 0x000fc400078eb41d */
[----:B------:R-:W-:Y:S02]  /*5be0*/  LOP3.LUT R17, R10, R17, R65, 0xb4, !PT ;  /* 0x000000110a117212 */ /* 0x000fe400078eb441 */
[----:B------:R-:W-:Y:S02]  /*5bf0*/  LOP3.LUT R29, R29, R10, R42, 0xb4, !PT ;  /* 0x0000000a1d1d7212 */ /* 0x000fe400078eb42a */
[----:B------:R-:W-:Y:S02]  /*5c00*/  LOP3.LUT R19, R32, R19, RZ, 0x3c, !PT ;  /* 0x0000001320137212 */ /* 0x000fe400078e3cff */
[----:B------:R-:W-:Y:S02]  /*5c10*/  LOP3.LUT R60, R36, R23, RZ, 0x3c, !PT ;  /* 0x00000017243c7212 */ /* 0x000fe400078e3cff */
[----:B------:R-:W-:Y:S02]  /*5c20*/  LOP3.LUT R10, R42, R65, R10, 0xb4, !PT ;  /* 0x000000412a0a7212 */ /* 0x000fe400078eb40a */
[----:B------:R-:W-:-:S02]  /*5c30*/  SHF.L.W.U32.HI R65, R47, 0x1b, R64 ;  /* 0x0000001b2f417819 */ /* 0x000fc40000010e40 */
[----:B------:R-:W-:Y:S02]  /*5c40*/  LOP3.LUT R45, R69, R45, RZ, 0x3c, !PT ;  /* 0x0000002d452d7212 */ /* 0x000fe400078e3cff */
[----:B------:R-:W-:Y:S02]  /*5c50*/  SHF.L.W.U32.HI R47, R64, 0x1b, R47 ;  /* 0x0000001b402f7819 */ /* 0x000fe40000010e2f */
        /* <DEDUP_REMOVED lines=11> */
[----:B------:R-:W-:Y:S02]  /*5d10*/  LOP3.LUT R60, R60, R23, R19, 0xb4, !PT ;  /* 0x000000173c3c7212 */ /* 0x000fe400078eb413 */
        /* <DEDUP_REMOVED lines=36> */
[----:B------:R-:W-:Y:S02]  /*5f60*/  SHF.L.W.U32.HI R67, R49, 0x1c, R52 ;  /* 0x0000001c31437819 */ /* 0x000fe40000010e34 */
[----:B------:R-:W-:Y:S02]  /*5f70*/  SHF.L.W.U32.HI R52, R52, 0x1c, R49 ;  /* 0x0000001c34347819 */ /* 0x000fe40000010e31 */
[----:B------:R-:W-:Y:S02]  /*5f80*/  LOP3.LUT R18, R32, R18, RZ, 0x3c, !PT ;  /* 0x0000001220127212 */ /* 0x000fe400078e3cff */
[----:B------:R-:W-:-:S02]  /*5f90*/  LOP3.LUT R43, R36, R20, RZ, 0x3c, !PT ;  /* 0x00000014242b7212 */ /* 0x000fc400078e3cff */
[----:B------:R-:W-:Y:S02]  /*5fa0*/  LOP3.LUT R49, R53, R9, RZ, 0x3c, !PT ;  /* 0x0000000935317212 */ /* 0x000fe400078e3cff */
[----:B------:R-:W-:Y:S02]  /*5fb0*/  SHF.L.W.U32.HI R26, R24, 0x14, R27 ;  /* 0x00000014181a7819 */ /* 0x000fe40000010e1b */
[----:B------:R-:W-:Y:S02]  /*5fc0*/  SHF.L.W.U32.HI R27, R27, 0x14, R24 ;  /* 0x000000141b1b7819 */ /* 0x000fe40000010e18 */
[----:B------:R-:W-:Y:S02]  /*5fd0*/  SHF.L.W.U32.HI R24, R43, 0x3, R18 ;  /* 0x000000032b187819 */ /* 0x000fe40000010e12 */
[----:B------:R-:W-:Y:S02]  /*5fe0*/  SHF.L.W.U32.HI R20, R49, 0x1d, R56 ;  /* 0x0000001d31147819 */ /* 0x000fe40000010e38 */
[----:B------:R-:W-:-:S02]  /*5ff0*/  SHF.L.W.U32.HI R9, R18, 0x3, R43 ;  /* 0x0000000312097819 */ /* 0x000fc40000010e2b */
[----:B------:R-:W-:Y:S02]  /*6000*/  LOP3.LUT R7, R55, R7, RZ, 0x3c, !PT ;  /* 0x0000000737077212 */ /* 0x000fe400078e3cff */
[----:B------:R-:W-:Y:S02]  /*6010*/  LOP3.LUT R8, R54, R8, RZ, 0x3c, !PT ;  /* 0x0000000836087212 */ /* 0x000fe400078e3cff */
[----:B------:R-:W-:Y:S02]  /*6020*/  LOP3.LUT R18, R52, R24, R27, 0xb4, !PT ;  /* 0x0000001834127212 */ /* 0x000fe400078eb41b */
[----:B------:R-:W-:Y:S02]  /*6030*/  LOP3.LUT R43, R27, R69, R24, 0xb4, !PT ;  /* 0x000000451b2b7212 */ /* 0x000fe400078eb418 */
[----:B------:R-:W-:Y:S02]  /*6040*/  LOP3.LUT R50, R69, R52, R20, 0xb4, !PT ;  /* 0x0000003445327212 */ /* 0x000fe400078eb414 */
[----:B------:R-:W-:-:S02]  /*6050*/  LOP3.LUT R27, R20, R27, R52, 0xb4, !PT ;  /* 0x0000001b141b7212 */ /* 0x000fc400078eb434 */
[----:B------:R-:W-:Y:S02]  /*6060*/  LOP3.LUT R55, R53, R13, RZ, 0x3c, !PT ;  /* 0x0000000d35377212 */ /* 0x000fe400078e3cff */
        /* <DEDUP_REMOVED lines=9> */
[----:B------:R-:W-:Y:S02]  /*6100*/  SHF.L.W.U32.HI R56, R56, 0x1d, R49 ;  /* 0x0000001d38387819 */ /* 0x000fe40000010e31 */
[----:B------:R-:W-:-:S02]  /*6110*/  LOP3.LUT R35, R36, R33, RZ, 0x3c, !PT ;  /* 0x0000002124237212 */ /* 0x000fc400078e3cff */
[-C--:B------:R-:W-:Y:S02]  /*6120*/  LOP3.LUT R34, R66, R36.reuse, R33, 0x6, !PT ;  /* 0x0000002442227212 */ /* 0x080fe400078e0621 */
[----:B------:R-:W-:Y:S02]  /*6130*/  SHF.L.W.U32.HI R7, R48, 0xb, R55 ;  /* 0x0000000b30077819 */ /* 0x000fe40000010e37 */
[----:B------:R-:W-:Y:S02]  /*6140*/  LOP3.LUT R33, R52, R36, R33, 0x90, !PT ;  /* 0x0000002434217212 */ /* 0x000fe400078e9021 */
[----:B------:R-:W-:Y:S02]  /*6150*/  LOP3.LUT R24, R24, R20, R69, 0xb4, !PT ;  /* 0x0000001418187212 */ /* 0x000fe400078eb445 */
[----:B------:R-:W-:Y:S02]  /*6160*/  SHF.L.W.U32.HI R48, R55, 0xb, R48 ;  /* 0x0000000b37307819 */ /* 0x000fe40000010e30 */
[----:B------:R-:W-:-:S02]  /*6170*/  LOP3.LUT R20, R67, R9, R26, 0xb4, !PT ;  /* 0x0000000943147212 */ /* 0x000fc400078eb41a */
[----:B------:R-:W-:Y:S02]  /*6180*/  LOP3.LUT R68, R26, R65, R9, 0xb4, !PT ;  /* 0x000000411a447212 */ /* 0x000fe400078eb409 */
[----:B------:R-:W-:Y:S02]  /*6190*/  LOP3.LUT R9, R9, R56, R65, 0xb4, !PT ;  /* 0x0000003809097212 */ /* 0x000fe400078eb441 */
[----:B------:R-:W-:Y:S02]  /*61a0*/  LOP3.LUT R49, R65, R67, R56, 0xb4, !PT ;  /* 0x0000004341317212 */ /* 0x000fe400078eb438 */
[-C--:B------:R-:W-:Y:S02]  /*61b0*/  LOP3.LUT R65, R32, R37.reuse, RZ, 0x3c, !PT ;  /* 0x0000002520417212 */ /* 0x080fe400078e3cff */
[----:B------:R-:W-:Y:S02]  /*61c0*/  LOP3.LUT R62, R33, R66, RZ, 0x3c, !PT ;  /* 0x00000042213e7212 */ /* 0x000fe400078e3cff */
[----:B------:R-:W-:-:S02]  /*61d0*/  LOP3.LUT R8, R48, R37, R31, 0xb4, !PT ;  /* 0x0000002530087212 */ /* 0x000fc400078eb41f */
[----:B------:R-:W-:Y:S02]  /*61e0*/  LOP3.LUT R32, R54, R48, R13, 0xb4, !PT ;  /* 0x0000003036207212 */ /* 0x000fe400078eb40d */
[----:B------:R-:W-:Y:S02]  /*61f0*/  LOP3.LUT R66, R7, R66, R53, 0xb4, !PT ;  /* 0x0000004207427212 */ /* 0x000fe400078eb435 */
[----:B------:R-:W-:Y:S02]  /*6200*/  LOP3.LUT R37, R44, R31, RZ, 0x3c, !PT ;  /* 0x0000001f2c257212 */ /* 0x000fe400078e3cff */
[----:B------:R-:W-:Y:S02]  /*6210*/  LOP3.LUT R44, R15, R8, R24, 0x96, !PT ;  /* 0x000000080f2c7212 */ /* 0x000fe400078e9618 */
[----:B------:R-:W-:Y:S02]  /*6220*/  LOP3.LUT R32, R32, 0x8009, RZ, 0x3c, !PT ;  /* 0x0000800920207812 */ /* 0x000fe400078e3cff */
        /* <DEDUP_REMOVED lines=8> */
[----:B------:R-:W-:Y:S02]  /*62b0*/  LOP3.LUT R7, R14, R7, R39, 0x96, !PT ;  /* 0x000000070e077212 */ /* 0x000fe400078e9627 */
[----:B------:R-:W-:Y:S02]  /*62c0*/  SHF.L.W.U32.HI R34, R33, 0x1, R44 ;  /* 0x0000000121227819 */ /* 0x000fe40000010e2c */
[----:B------:R-:W-:Y:S02]  /*62d0*/  LOP3.LUT R26, R56, R26, R67, 0xb4, !PT ;  /* 0x0000001a381a7212 */ /* 0x000fe400078eb443 */
[----:B------:R-:W-:Y:S02]  /*62e0*/  LOP3.LUT R36, R34, R7, RZ, 0x3c, !PT ;  /* 0x0000000722247212 */ /* 0x000fe400078e3cff */
[----:B------:R-:W-:-:S02]  /*62f0*/  LOP3.LUT R34, R31, 0x80000000, RZ, 0x3c, !PT ;  /* 0x800000001f227812 */ /* 0x000fc400078e3cff */
[-C--:B------:R-:W-:Y:S02]  /*6300*/  LOP3.LUT R55, R64, R13.reuse, R43, 0x96, !PT ;  /* 0x0000000d40377212 */ /* 0x080fe400078e962b */
[----:B------:R-:W-:Y:S02]  /*6310*/  LOP3.LUT R56, R25, R34, R20, 0x96, !PT ;  /* 0x0000002219387212 */ /* 0x000fe400078e9614 */
[C---:B------:R-:W-:Y:S02]  /*6320*/  LOP3.LUT R52, R36.reuse, R13, RZ, 0x3c, !PT ;  /* 0x0000000d24347212 */ /* 0x040fe400078e3cff */
[----:B------:R-:W-:Y:S02]  /*6330*/  LOP3.LUT R55, R51, R55, R60, 0x96, !PT ;  /* 0x0000003733377212 */ /* 0x000fe400078e963c */
[----:B------:R-:W-:Y:S02]  /*6340*/  LOP3.LUT R13, R36, R51, RZ, 0x3c, !PT ;  /* 0x00000033240d7212 */ /* 0x000fe400078e3cff */
[----:B------:R-:W-:-:S02]  /*6350*/  LOP3.LUT R56, R17, R56, R40, 0x96, !PT ;  /* 0x0000003811387212 */ /* 0x000fc400078e9628 */
[----:B------:R-:W-:Y:S02]  /*6360*/  SHF.L.W.U32.HI R51, R44, 0x1, R33 ;  /* 0x000000012c337819 */ /* 0x000fe40000010e21 */
[C---:B------:R-:W-:Y:S02]  /*6370*/  LOP3.LUT R31, R36.reuse, R43, RZ, 0x3c, !PT ;  /* 0x0000002b241f7212 */ /* 0x040fe400078e3cff */
[C---:B------:R-:W-:Y:S02]  /*6380*/  LOP3.LUT R43, R36.reuse, R60, RZ, 0x3c, !PT ;  /* 0x0000003c242b7212 */ /* 0x040fe400078e3cff */
[----:B------:R-:W-:Y:S02]  /*6390*/  LOP3.LUT R54, R36, R64, RZ, 0x3c, !PT ;  /* 0x0000004024367212 */ /* 0x000fe400078e3cff */
[----:B------:R-:W-:Y:S02]  /*63a0*/  LOP3.LUT R60, R51, R56, RZ, 0x3c, !PT ;  /* 0x00000038333c7212 */ /* 0x000fe400078e3cff */
[----:B------:R-:W-:-:S02]  /*63b0*/  LOP3.LUT R64, R61, R35, R68, 0x96, !PT ;  /* 0x000000233d407212 */ /* 0x000fc400078e9644 */
[----:B------:R-:W-:Y:S02]  /*63c0*/  LOP3.LUT R36, R60, R68, RZ, 0x3c, !PT ;  /* 0x000000443c247212 */ /* 0x000fe400078e3cff */
[----:B------:R-:W-:Y:S02]  /*63d0*/  LOP3.LUT R64, R46, R64, R57, 0x96, !PT ;  /* 0x000000402e407212 */ /* 0x000fe400078e9639 */
[C---:B------:R-:W-:Y:S02]  /*63e0*/  LOP3.LUT R48, R60.reuse, R57, RZ, 0x3c, !PT ;  /* 0x000000393c307212 */ /* 0x040fe400078e3cff */
[----:B------:R-:W-:Y:S02]  /*63f0*/  LOP3.LUT R68, R60, R46, RZ, 0x3c, !PT ;  /* 0x0000002e3c447212 */ /* 0x000fe400078e3cff */
[----:B------:R-:W-:Y:S02]  /*6400*/  LOP3.LUT R46, R16, R65, R27, 0x96, !PT ;  /* 0x00000041102e7212 */ /* 0x000fe400078e961b */
[----:B------:R-:W-:-:S02]  /*6410*/  LOP3.LUT R57, R45, R62, R26, 0x96, !PT ;  /* 0x0000003e2d397212 */ /* 0x000fc400078e961a */
[----:B------:R-:W-:Y:S02]  /*6420*/  LOP3.LUT R51, R60, R35, RZ, 0x3c, !PT ;  /* 0x000000233c337212 */ /* 0x000fe400078e3cff */
[----:B------:R-:W-:Y:S02]  /*6430*/  LOP3.LUT R46, R11, R46, R22, 0x96, !PT ;  /* 0x0000002e0b2e7212 */ /* 0x000fe400078e9616 */
[----:B------:R-:W-:Y:S02]  /*6440*/  LOP3.LUT R57, R10, R57, R23, 0x96, !PT ;  /* 0x000000390a397212 */ /* 0x000fe400078e9617 */
[----:B------:R-:W-:Y:S02]  /*6450*/  SHF.L.W.U32.HI R35, R55, 0x1, R64 ;  /* 0x0000000137237819 */ /* 0x000fe40000010e40 */
[----:B------:R-:W-:Y:S02]  /*6460*/  SHF.L.W.U32.HI R72, R46, 0x1, R57 ;  /* 0x000000012e487819 */ /* 0x000fe40000010e39 */
[----:B------:R-:W-:-:S02]  /*6470*/  LOP3.LUT R35, R35, R57, RZ, 0x3c, !PT ;  /* 0x0000003923237212 */ /* 0x000fc400078e3cff */
[----:B------:R-:W-:Y:S02]  /*6480*/  SHF.L.W.U32.HI R57, R57, 0x1, R46 ;  /* 0x0000000139397819 */ /* 0x000fe40000010e2e */
[----:B------:R-:W-:Y:S02]  /*6490*/  LOP3.LUT R70, R58, R53, R49, 0x96, !PT ;  /* 0x000000353a467212 */ /* 0x000fe400078e9631 */
[----:B------:R-:W-:Y:S02]  /*64a0*/  LOP3.LUT R44, R57, R44, RZ, 0x3c, !PT ;  /* 0x0000002c392c7212 */ /* 0x000fe400078e3cff */
[----:B------:R-:W-:Y:S02]  /*64b0*/  LOP3.LUT R57, R59, R37, R50, 0x96, !PT ;  /* 0x000000253b397212 */ /* 0x000fe400078e9632 */
[----:B------:R-:W-:Y:S02]  /*64c0*/  LOP3.LUT R72, R72, R33, RZ, 0x3c, !PT ;  /* 0x0000002148487212 */ /* 0x000fe400078e3cff */
[----:B------:R-:W-:-:S02]  /*64d0*/  LOP3.LUT R57, R30, R57, R47, 0x96, !PT ;  /* 0x000000391e397212 */ /* 0x000fc400078e962f */
[----:B------:R-:W-:Y:S02]  /*64e0*/  LOP3.LUT R70, R29, R70, R42, 0x96, !PT ;  /* 0x000000461d467212 */ /* 0x000fe400078e962a */
[----:B------:R-:W-:Y:S02]  /*64f0*/  LOP3.LUT R67, R60, R61, RZ, 0x3c, !PT ;  /* 0x0000003d3c437212 */ /* 0x000fe400078e3cff */
[----:B------:R-:W-:Y:S02]  /*6500*/  LOP3.LUT R60, R44, R59, RZ, 0x3c, !PT ;  /* 0x0000003b2c3c7212 */ /* 0x000fe400078e3cff */
[C---:B------:R-:W-:Y:S02]  /*6510*/  LOP3.LUT R59, R72.reuse, R29, RZ, 0x3c, !PT ;  /* 0x0000001d483b7212 */ /* 0x040fe400078e3cff */
[----:B------:R-:W-:Y:S02]  /*6520*/  SHF.L.W.U32.HI R29, R57, 0x1, R70 ;  /* 0x00000001391d7819 */ /* 0x000fe40000010e46 */
[----:B------:R-:W-:-:S02]  /*6530*/  LOP3.LUT R61, R72, R58, RZ, 0x3c, !PT ;  /* 0x0000003a483d7212 */ /* 0x000fc400078e3cff */
[----:B------:R-:W-:Y:S02]  /*6540*/  LOP3.LUT R29, R29, R64, RZ, 0x3c, !PT ;  /* 0x000000401d1d7212 */ /* 0x000fe400078e3cff */
[----:B------:R-:W-:Y:S02]  /*6550*/  SHF.L.W.U32.HI R33, R64, 0x1, R55 ;  /* 0x0000000140217819 */ /* 0x000fe40000010e37 */
[----:B------:R-:W-:Y:S02]  /*6560*/  LOP3.LUT R58, R29, R28, RZ, 0x3c, !PT ;  /* 0x0000001c1d3a7212 */ /* 0x000fe400078e3cff */
[----:B------:R-:W-:Y:S02]  /*6570*/  SHF.L.W.U32.HI R28, R70, 0x1, R57 ;  /* 0x00000001461c7819 */ /* 0x000fe40000010e39 */
        /* <DEDUP_REMOVED lines=8> */
[----:B------:R-:W-:Y:S02]  /*6600*/  LOP3.LUT R37, R44, R47, RZ, 0x3c, !PT ;  /* 0x0000002f2c257212 */ /* 0x000fe400078e3cff */
        /* <DEDUP_REMOVED lines=8> */
[----:B------:R-:W-:Y:S02]  /*6690*/  SHF.L.W.U32.HI R73, R39, 0x9, R40 ;  /* 0x0000000927497819 */ /* 0x000fe40000010e28 */
        /* <DEDUP_REMOVED lines=14> */
[----:B------:R-:W-:Y:S02]  /*6780*/  LOP3.LUT R45, R35, R20, RZ, 0x3c, !PT ;  /* 0x00000014232d7212 */ /* 0x000fe400078e3cff */
[----:B------:R-:W-:Y:S02]  /*6790*/  LOP3.LUT R9, R16, R68, R73, 0xb4, !PT ;  /* 0x0000004410097212 */ /* 0x000fe400078eb449 */
[----:B------:R-:W-:Y:S02]  /*67a0*/  LOP3.LUT R50, R47, R73, R16, 0xb4, !PT ;  /* 0x000000492f327212 */ /* 0x000fe400078eb410 */
[----:B------:R-:W-:Y:S02]  /*67b0*/  LOP3.LUT R20, R55, R19, RZ, 0x3c, !PT ;  /* 0x0000001337147212 */ /* 0x000fe400078e3cff */
[----:B------:R-:W-:Y:S02]  /*67c0*/  LOP3.LUT R7, R68, R47, R71, 0xb4, !PT ;  /* 0x0000002f44077212 */ /* 0x000fe400078eb447 */
[----:B------:R-:W-:-:S02]  /*67d0*/  LOP3.LUT R16, R71, R16, R47, 0xb4, !PT ;  /* 0x0000001047107212 */ /* 0x000fc400078eb42f */
[----:B------:R-:W-:Y:S02]  /*67e0*/  LOP3.LUT R65, R56, R65, RZ, 0x3c, !PT ;  /* 0x0000004138417212 */ /* 0x000fe400078e3cff */
[----:B------:R-:W-:Y:S02]  /*67f0*/  LOP3.LUT R62, R57, R62, RZ, 0x3c, !PT ;  /* 0x0000003e393e7212 */ /* 0x000fe400078e3cff */
[----:B------:R-:W-:Y:S02]  /*6800*/  LOP3.LUT R38, R29, R69, R28, 0xb4, !PT ;  /* 0x000000451d267212 */ /* 0x000fe400078eb41c */
[----:B------:R-:W-:Y:S02]  /*6810*/  LOP3.LUT R47, R42, R29, R40, 0xb4, !PT ;  /* 0x0000001d2a2f7212 */ /* 0x000fe400078eb428 */
[----:B------:R-:W-:Y:S02]  /*6820*/  SHF.L.W.U32.HI R19, R45, 0x4, R18 ;  /* 0x000000042d137819 */ /* 0x000fe40000010e12 */
[----:B------:R-:W-:-:S02]  /*6830*/  LOP3.LUT R8, R28, R42, R69, 0xb4, !PT ;  /* 0x0000002a1c087212 */ /* 0x000fc400078eb445 */
[----:B------:R-:W-:Y:S02]  /*6840*/  LOP3.LUT R13, R69, R40, R42, 0xb4, !PT ;  /* 0x00000028450d7212 */ /* 0x000fe400078eb42a */
[----:B------:R-:W-:Y:S02]  /*6850*/  LOP3.LUT R29, R40, R28, R29, 0xb4, !PT ;  /* 0x0000001c281d7212 */ /* 0x000fe400078eb41d */
        /* <DEDUP_REMOVED lines=8> */
[----:B------:R-:W-:Y:S02]  /*68e0*/  SHF.L.W.U32.HI R68, R54, 0xa, R67 ;  /* 0x0000000a36447819 */ /* 0x000fe40000010e43 */
        /* <DEDUP_REMOVED lines=26> */
[----:B------:R-:W-:Y:S02]  /*6a90*/  LOP3.LUT R24, R22, R14, R67, 0xb4, !PT ;  /* 0x0000000e16187212 */ /* 0x000fe400078eb443 */
[----:B------:R-:W-:Y:S02]  /*6aa0*/  LOP3.LUT R17, R41, R67, R22, 0xb4, !PT ;  /* 0x0000004329117212 */ /* 0x000fe400078eb416 */
[----:B------:R-:W-:Y:S02]  /*6ab0*/  LOP3.LUT R64, R67, R60, R14, 0xb4, !PT ;  /* 0x0000003c43407212 */ /* 0x000fe400078eb40e */
[----:B------:R-:W-:Y:S02]  /*6ac0*/  SHF.L.W.U32.HI R52, R66, 0x8, R69 ;  /* 0x0000000842347819 */ /* 0x000fe40000010e45 */
[----:B------:R-:W-:-:S02]  /*6ad0*/  LOP3.LUT R14, R14, R41, R60, 0xb4, !PT ;  /* 0x000000290e0e7212 */ /* 0x000fc400078eb43c */
[----:B------:R-:W-:Y:S02]  /*6ae0*/  SHF.L.W.U32.HI R67, R46, 0x1c, R53 ;  /* 0x0000001c2e437819 */ /* 0x000fe40000010e35 */
[----:B------:R-:W-:Y:S02]  /*6af0*/  LOP3.LUT R60, R60, R22, R41, 0xb4, !PT ;  /* 0x000000163c3c7212 */ /* 0x000fe400078eb429 */
[----:B------:R-:W-:Y:S02]  /*6b00*/  LOP3.LUT R69, R55, R12, RZ, 0x3c, !PT ;  /* 0x0000000c37457212 */ /* 0x000fe400078e3cff */
[----:B------:R-:W-:Y:S02]  /*6b10*/  SHF.L.W.U32.HI R53, R53, 0x1c, R46 ;  /* 0x0000001c35357819 */ /* 0x000fe40000010e2e */
[----:B------:R-:W-:Y:S02]  /*6b20*/  LOP3.LUT R22, R23, R65, R61, 0xb4, !PT ;  /* 0x0000004117167212 */ /* 0x000fe400078eb43d */
[----:B------:R-:W-:-:S02]  /*6b30*/  LOP3.LUT R41, R62, R61, R23, 0xb4, !PT ;  /* 0x0000003d3e297212 */ /* 0x000fc400078eb417 */
[----:B------:R-:W-:Y:S02]  /*6b40*/  LOP3.LUT R12, R33, R21, RZ, 0x3c, !PT ;  /* 0x00000015210c7212 */ /* 0x000fe400078e3cff */
[----:B------:R-:W-:Y:S02]  /*6b50*/  LOP3.LUT R25, R35, R25, RZ, 0x3c, !PT ;  /* 0x0000001923197212 */ /* 0x000fe400078e3cff */
[----:B------:R-:W-:Y:S02]  /*6b60*/  LOP3.LUT R46, R56, R27, RZ, 0x3c, !PT ;  /* 0x0000001b382e7212 */ /* 0x000fe400078e3cff */
[----:B------:R-:W-:Y:S02]  /*6b70*/  LOP3.LUT R71, R57, R26, RZ, 0x3c, !PT ;  /* 0x0000001a39477212 */ /* 0x000fe400078e3cff */
[----:B------:R-:W-:Y:S02]  /*6b80*/  LOP3.LUT R61, R61, R52, R65, 0xb4, !PT ;  /* 0x000000343d3d7212 */ /* 0x000fe400078eb441 */
[----:B------:R-:W-:-:S02]  /*6b90*/  LOP3.LUT R51, R65, R62, R52, 0xb4, !PT ;  /* 0x0000003e41337212 */ /* 0x000fc400078eb434 */
[----:B------:R-:W-:Y:S02]  /*6ba0*/  LOP3.LUT R52, R52, R23, R62, 0xb4, !PT ;  /* 0x0000001734347212 */ /* 0x000fe400078eb43e */
        /* <DEDUP_REMOVED lines=29> */
[----:B------:R-:W-:Y:S02]  /*6d80*/  LOP3.LUT R46, R33, R32, RZ, 0x3c, !PT ;  /* 0x00000020212e7212 */ /* 0x000fe400078e3cff */
[-CC-:B------:R-:W-:Y:S02]  /*6d90*/  LOP3.LUT R62, R31, R33.reuse, R32.reuse, 0x90, !PT ;  /* 0x000000211f3e7212 */ /* 0x180fe400078e9020 */
[----:B------:R-:W-:Y:S02]  /*6da0*/  LOP3.LUT R33, R49, R33, R32, 0x6, !PT ;  /* 0x0000002131217212 */ /* 0x000fe400078e0620 */
[----:B------:R-:W-:Y:S02]  /*6db0*/  LOP3.LUT R32, R35, R34, RZ, 0x3c, !PT ;  /* 0x0000002223207212 */ /* 0x000fe400078e3cff */
[----:B------:R-:W-:Y:S02]  /*6dc0*/  LOP3.LUT R46, R46, R36, R31, 0xb4, !PT ;  /* 0x000000242e2e7212 */ /* 0x000fe400078eb41f */
[----:B------:R-:W-:-:S02]  /*6dd0*/  LOP3.LUT R32, R32, R56, R15, 0xb4, !PT ;  /* 0x0000003820207212 */ /* 0x000fc400078eb40f */
[----:B------:R-:W-:Y:S02]  /*6de0*/  LOP3.LUT R58, R15, R10, R56, 0xb4, !PT ;  /* 0x0000000a0f3a7212 */ /* 0x000fe400078eb438 */
[----:B------:R-:W-:Y:S02]  /*6df0*/  LOP3.LUT R11, R36, R49, R44, 0xb4, !PT ;  /* 0x00000031240b7212 */ /* 0x000fe400078eb42c */
[----:B------:R-:W-:Y:S02]  /*6e00*/  LOP3.LUT R56, R56, R37, R10, 0xb4, !PT ;  /* 0x0000002538387212 */ /* 0x000fe400078eb40a */
[-C--:B------:R-:W-:Y:S02]  /*6e10*/  LOP3.LUT R55, R31, R44.reuse, R36, 0xb4, !PT ;  /* 0x0000002c1f377212 */ /* 0x080fe400078eb424 */
[----:B------:R-:W-:Y:S02]  /*6e20*/  LOP3.LUT R62, R62, R49, RZ, 0x3c, !PT ;  /* 0x000000313e3e7212 */ /* 0x000fe400078e3cff */
[----:B------:R-:W-:-:S02]  /*6e30*/  LOP3.LUT R49, R33, R44, RZ, 0x3c, !PT ;  /* 0x0000002c21317212 */ /* 0x000fc400078e3cff */
[----:B------:R-:W-:Y:S02]  /*6e40*/  LOP3.LUT R36, R46, 0x8a, RZ, 0x3c, !PT ;  /* 0x0000008a2e247812 */ /* 0x000fe400078e3cff */
[----:B------:R-:W-:Y:S02]  /*6e50*/  LOP3.LUT R33, R14, R11, R25, 0x96, !PT ;  /* 0x0000000b0e217212 */ /* 0x000fe400078e9619 */
[----:B------:R-:W-:Y:S02]  /*6e60*/  LOP3.LUT R72, R51, R56, R12, 0x96, !PT ;  /* 0x0000003833487212 */ /* 0x000fe400078e960c */
[-CC-:B------:R-:W-:Y:S02]  /*6e70*/  LOP3.LUT R66, R15, R35.reuse, R34.reuse, 0x90, !PT ;  /* 0x000000230f427212 */ /* 0x180fe400078e9022 */
[----:B------:R-:W-:Y:S02]  /*6e80*/  LOP3.LUT R35, R37, R35, R34, 0x6, !PT ;  /* 0x0000002325237212 */ /* 0x000fe400078e0622 */
[----:B------:R-:W-:-:S02]  /*6e90*/  LOP3.LUT R15, R24, R36, R21, 0x96, !PT ;  /* 0x00000024180f7212 */ /* 0x000fc400078e9615 */
[----:B------:R-:W-:Y:S02]  /*6ea0*/  LOP3.LUT R33, R9, R33, R20, 0x96, !PT ;  /* 0x0000002109217212 */ /* 0x000fe400078e9614 */
[----:B------:R-:W-:Y:S02]  /*6eb0*/  LOP3.LUT R72, R29, R72, R40, 0x96, !PT ;  /* 0x000000481d487212 */ /* 0x000fe400078e9628 */
[----:B------:R-:W-:Y:S02]  /*6ec0*/  LOP3.LUT R44, R35, R10, RZ, 0x3c, !PT ;  /* 0x0000000a232c7212 */ /* 0x000fe400078e3cff */
[----:B------:R-:W-:Y:S02]  /*6ed0*/  LOP3.LUT R10, R16, R15, R28, 0x96, !PT ;  /* 0x0000000f100a7212 */ /* 0x000fe400078e961c */
[----:B------:R-:W-:Y:S02]  /*6ee0*/  SHF.L.W.U32.HI R15, R72, 0x1, R33 ;  /* 0x00000001480f7819 */ /* 0x000fe40000010e21 */
[----:B------:R-:W-:-:S02]  /*6ef0*/  LOP3.LUT R67, R22, R32, R23, 0x96, !PT ;  /* 0x0000002016437212 */ /* 0x000fc400078e9617 */
[----:B------:R-:W-:Y:S02]  /*6f00*/  LOP3.LUT R48, R15, R10, RZ, 0x3c, !PT ;  /* 0x0000000a0f307212 */ /* 0x000fe400078e3cff */
[-C--:B------:R-:W-:Y:S02]  /*6f10*/  LOP3.LUT R15, R64, R55.reuse, R43, 0x96, !PT ;  /* 0x00000037400f7212 */ /* 0x080fe400078e962b */
[C---:B------:R-:W-:Y:S02]  /*6f20*/  LOP3.LUT R55, R48.reuse, R55, RZ, 0x3c, !PT ;  /* 0x0000003730377212 */ /* 0x040fe400078e3cff */
[C---:B------:R-:W-:Y:S02]  /*6f30*/  LOP3.LUT R34, R48.reuse, R43, RZ, 0x3c, !PT ;  /* 0x0000002b30227212 */ /* 0x040fe400078e3cff */
[C---:B------:R-:W-:Y:S02]  /*6f40*/  LOP3.LUT R57, R48.reuse, R64, RZ, 0x3c, !PT ;  /* 0x0000004030397212 */ /* 0x040fe400078e3cff */
[----:B------:R-:W-:-:S02]  /*6f50*/  LOP3.LUT R46, R48, R59, RZ, 0x3c, !PT ;  /* 0x0000003b302e7212 */ /* 0x000fc400078e3cff */
[----:B------:R-:W-:Y:S02]  /*6f60*/  LOP3.LUT R15, R50, R15, R59, 0x96, !PT ;  /* 0x0000000f320f7212 */ /* 0x000fe400078e963b */
[----:B------:R-:W-:Y:S02]  /*6f70*/  LOP3.LUT R48, R48, R50, RZ, 0x3c, !PT ;  /* 0x0000003230307212 */ /* 0x000fe400078e3cff */
[----:B------:R-:W-:Y:S02]  /*6f80*/  LOP3.LUT R67, R13, R67, R30, 0x96, !PT ;  /* 0x000000430d437212 */ /* 0x000fe400078e961e */
[----:B------:R-:W-:Y:S02]  /*6f90*/  SHF.L.W.U32.HI R50, R33, 0x1, R72 ;  /* 0x0000000121327819 */ /* 0x000fe40000010e48 */
[----:B------:R-:W-:Y:S02]  /*6fa0*/  LOP3.LUT R66, R66, R37, RZ, 0x3c, !PT ;  /* 0x0000002542427212 */ /* 0x000fe400078e3cff */
[----:B------:R-:W-:-:S02]  /*6fb0*/  LOP3.LUT R70, R61, R58, R68, 0x96, !PT ;  /* 0x0000003a3d467212 */ /* 0x000fc400078e9644 */
[----:B------:R-:W-:Y:S02]  /*6fc0*/  LOP3.LUT R31, R50, R67, RZ, 0x3c, !PT ;  /* 0x00000043321f7212 */ /* 0x000fe400078e3cff */
[----:B------:R-:W-:Y:S02]  /*6fd0*/  LOP3.LUT R70, R47, R70, R54, 0x96, !PT ;  /* 0x000000462f467212 */ /* 0x000fe400078e9636 */
        /* <DEDUP_REMOVED lines=10> */
[C---:B------:R-:W-:Y:S02]  /*7080*/  LOP3.LUT R58, R31.reuse, R58, RZ, 0x3c, !PT ;  /* 0x0000003a1f3a7212 */ /* 0x040fe400078e3cff */
[C---:B------:R-:W-:Y:S02]  /*7090*/  LOP3.LUT R43, R31.reuse, R54, RZ, 0x3c, !PT ;  /* 0x000000361f2b7212 */ /* 0x040fe400078e3cff */
[----:B------:R-:W-:Y:S02]  /*70a0*/  LOP3.LUT R47, R31, R47, RZ, 0x3c, !PT ;  /* 0x0000002f1f2f7212 */ /* 0x000fe400078e3cff */
[----:B------:R-:W-:Y:S02]  /*70b0*/  SHF.L.W.U32.HI R31, R15, 0x1, R70 ;  /* 0x000000010f1f7819 */ /* 0x000fe40000010e46 */
[----:B------:R-:W-:Y:S02]  /*70c0*/  LOP3.LUT R54, R60, R49, R65, 0x96, !PT ;  /* 0x000000313c367212 */ /* 0x000fe400078e9641 */
[----:B------:R-:W-:-:S02]  /*70d0*/  LOP3.LUT R69, R52, R44, R53, 0x96, !PT ;  /* 0x0000002c34457212 */ /* 0x000fc400078e9635 */
[----:B------:R-:W-:Y:S02]  /*70e0*/  LOP3.LUT R50, R50, R33, RZ, 0x3c, !PT ;  /* 0x0000002132327212 */ /* 0x000fe400078e3cff */
[----:B------:R-:W-:Y:S02]  /*70f0*/  LOP3.LUT R61, R61, R72, RZ, 0x3c, !PT ;  /* 0x000000483d3d7212 */ /* 0x000fe400078e3cff */
[----:B------:R-:W-:Y:S02]  /*7100*/  LOP3.LUT R31, R31, R59, RZ, 0x3c, !PT ;  /* 0x0000003b1f1f7212 */ /* 0x000fe400078e3cff */
[----:B------:R-:W-:Y:S02]  /*7110*/  LOP3.LUT R54, R39, R54, R42, 0x96, !PT ;  /* 0x0000003627367212 */ /* 0x000fe400078e962a */
[----:B------:R-:W-:Y:S02]  /*7120*/  LOP3.LUT R69, R38, R69, R45, 0x96, !PT ;  /* 0x0000004526457212 */ /* 0x000fe400078e962d */
[----:B------:R-:W-:-:S02]  /*7130*/  LOP3.LUT R49, R50, R49, RZ, 0x3c, !PT ;  /* 0x0000003132317212 */ /* 0x000fc400078e3cff */
[C---:B------:R-:W-:Y:S02]  /*7140*/  LOP3.LUT R65, R50.reuse, R65, RZ, 0x3c, !PT ;  /* 0x0000004132417212 */ /* 0x040fe400078e3cff */
[C---:B------:R-:W-:Y:S02]  /*7150*/  LOP3.LUT R59, R50.reuse, R60, RZ, 0x3c, !PT ;  /* 0x0000003c323b7212 */ /* 0x040fe400078e3cff */
[C---:B------:R-:W-:Y:S02]  /*7160*/  LOP3.LUT R33, R50.reuse, R42, RZ, 0x3c, !PT ;  /* 0x0000002a32217212 */ /* 0x040fe400078e3cff */
[----:B------:R-:W-:Y:S02]  /*7170*/  LOP3.LUT R39, R50, R39, RZ, 0x3c, !PT ;  /* 0x0000002732277212 */ /* 0x000fe400078e3cff */
[C---:B------:R-:W-:Y:S02]  /*7180*/  LOP3.LUT R50, R61.reuse, R44, RZ, 0x3c, !PT ;  /* 0x0000002c3d327212 */ /* 0x040fe400078e3cff */
[----:B------:R-:W-:-:S02]  /*7190*/  LOP3.LUT R44, R61, R45, RZ, 0x3c, !PT ;  /* 0x0000002d3d2c7212 */ /* 0x000fc400078e3cff */
[----:B------:R-:W-:Y:S02]  /*71a0*/  SHF.L.W.U32.HI R45, R54, 0x1, R69 ;  /* 0x00000001362d7819 */ /* 0x000fe40000010e45 */
[----:B------:R-:W-:Y:S02]  /*71b0*/  LOP3.LUT R42, R61, R53, RZ, 0x3c, !PT ;  /* 0x000000353d2a7212 */ /* 0x000fe400078e3cff */
[----:B------:R-:W-:Y:S02]  /*71c0*/  LOP3.LUT R53, R45, R70, RZ, 0x3c, !PT ;  /* 0x000000462d357212 */ /* 0x000fe400078e3cff */
[C---:B------:R-:W-:Y:S02]  /*71d0*/  LOP3.LUT R64, R61.reuse, R52, RZ, 0x3c, !PT ;  /* 0x000000343d407212 */ /* 0x040fe400078e3cff */
[----:B------:R-:W-:Y:S02]  /*71e0*/  LOP3.LUT R38, R61, R38, RZ, 0x3c, !PT ;  /* 0x000000263d267212 */ /* 0x000fe400078e3cff */
[----:B------:R-:W-:-:S02]  /*71f0*/  LOP3.LUT R60, R53, R56, RZ, 0x3c, !PT ;  /* 0x00000038353c7212 */ /* 0x000fc400078e3cff */
[C---:B------:R-:W-:Y:S02]  /*7200*/  LOP3.LUT R61, R53.reuse, R12, RZ, 0x3c, !PT ;  /* 0x0000000c353d7212 */ /* 0x040fe400078e3cff */
[C---:B------:R-:W-:Y:S02]  /*7210*/  LOP3.LUT R45, R53.reuse, R51, RZ, 0x3c, !PT ;  /* 0x00000033352d7212 */ /* 0x040fe400078e3cff */
[C---:B------:R-:W-:Y:S02]  /*7220*/  LOP3.LUT R40, R53.reuse, R40, RZ, 0x3c, !PT ;  /* 0x0000002835287212 */ /* 0x040fe400078e3cff */
[----:B------:R-:W-:Y:S02]  /*7230*/  LOP3.LUT R56, R53, R29, RZ, 0x3c, !PT ;  /* 0x0000001d35387212 */ /* 0x000fe400078e3cff */
[----:B------:R-:W-:Y:S02]  /*7240*/  SHF.L.W.U32.HI R53, R67, 0x1, R10 ;  /* 0x0000000143357819 */ /* 0x000fe40000010e0a */
[----:B------:R-:W-:-:S02]  /*7250*/  SHF.L.W.U32.HI R10, R10, 0x1, R67 ;  /* 0x000000010a0a7819 */ /* 0x000fc40000010e43 */
[----:B------:R-:W-:Y:S02]  /*7260*/  SHF.L.W.U32.HI R52, R69, 0x1, R54 ;  /* 0x0000000145347819 */ /* 0x000fe40000010e36 */
        /* <DEDUP_REMOVED lines=20> */
[----:B------:R-:W-:Y:S02]  /*73b0*/  SHF.L.W.U32.HI R42, R42, 0x17, R65 ;  /* 0x000000172a2a7819 */ /* 0x000fe40000010e41 */
[----:B------:R-:W-:Y:S02]  /*73c0*/  LOP3.LUT R10, R47, R11, R10, 0xb4, !PT ;  /* 0x0000000b2f0a7212 */ /* 0x000fe400078eb40a */
[----:B------:R-:W-:-:S02]  /*73d0*/  SHF.L.W.U32.HI R11, R60, 0x1e, R41 ;  /* 0x0000001e3c0b7819 */ /* 0x000fc40000010e29 */
[----:B------:R-:W-:Y:S02]  /*73e0*/  LOP3.LUT R48, R42, R29, R17, 0xb4, !PT ;  /* 0x0000001d2a307212 */ /* 0x000fe400078eb411 */
[----:B------:R-:W-:Y:S02]  /*73f0*/  LOP3.LUT R28, R17, R70, R29, 0xb4, !PT ;  /* 0x00000046111c7212 */ /* 0x000fe400078eb41d */
[----:B------:R-:W-:Y:S02]  /*7400*/  LOP3.LUT R17, R11, R17, R42, 0xb4, !PT ;  /* 0x000000110b117212 */ /* 0x000fe400078eb42a */
        /* <DEDUP_REMOVED lines=21> */
[----:B------:R-:W-:Y:S02]  /*7560*/  LOP3.LUT R16, R35, R16, RZ, 0x3c, !PT ;  /* 0x0000001023107212 */ /* 0x000fe400078e3cff */
[----:B------:R-:W-:Y:S02]  /*7570*/  LOP3.LUT R13, R31, R13, RZ, 0x3c, !PT ;  /* 0x0000000d1f0d7212 */ /* 0x000fe400078e3cff */
[----:B------:R-:W-:Y:S02]  /*7580*/  LOP3.LUT R47, R20, R62, R39, 0xb4, !PT ;  /* 0x0000003e142f7212 */ /* 0x000fe400078eb427 */
[----:B------:R-:W-:Y:S02]  /*7590*/  LOP3.LUT R20, R42, R66, R41, 0xb4, !PT ;  /* 0x000000422a147212 */ /* 0x000fe400078eb429 */
[----:B------:R-:W-:Y:S02]  /*75a0*/  LOP3.LUT R39, R68, R42, R65, 0xb4, !PT ;  /* 0x0000002a44277212 */ /* 0x000fe400078eb441 */
[----:B------:R-:W-:-:S02]  /*75b0*/  LOP3.LUT R40, R41, R68, R66, 0xb4, !PT ;  /* 0x0000004429287212 */ /* 0x000fc400078eb442 */
[----:B------:R-:W-:Y:S02]  /*75c0*/  LOP3.LUT R42, R65, R41, R42, 0xb4, !PT ;  /* 0x00000029412a7212 */ /* 0x000fe400078eb42a */
[----:B------:R-:W-:Y:S02]  /*75d0*/  SHF.L.W.U32.HI R41, R16, 0x12, R13 ;  /* 0x0000001210297819 */ /* 0x000fe40000010e0d */
[----:B------:R-:W-:Y:S02]  /*75e0*/  SHF.L.W.U32.HI R16, R13, 0x12, R16 ;  /* 0x000000120d107819 */ /* 0x000fe40000010e10 */
[----:B------:R-:W-:Y:S02]  /*75f0*/  LOP3.LUT R62, R53, R18, RZ, 0x3c, !PT ;  /* 0x00000012353e7212 */ /* 0x000fe400078e3cff */
[----:B------:R-:W-:Y:S02]  /*7600*/  LOP3.LUT R13, R54, R19, RZ, 0x3c, !PT ;  /* 0x00000013360d7212 */ /* 0x000fe400078e3cff */
        /* <DEDUP_REMOVED lines=22> */
[----:B------:R-:W-:Y:S02]  /*7770*/  SHF.L.W.U32.HI R65, R43, 0xd, R46 ;  /* 0x0000000d2b417819 */ /* 0x000fe40000010e2e */
[----:B------:R-:W-:Y:S02]  /*7780*/  SHF.L.W.U32.HI R69, R46, 0xd, R43 ;  /* 0x0000000d2e457819 */ /* 0x000fe40000010e2b */
        /* <DEDUP_REMOVED lines=17> */
[----:B------:R-:W-:Y:S02]  /*78a0*/  SHF.L.W.U32.HI R34, R34, 0xc, R37 ;  /* 0x0000000c22227819 */ /* 0x000fe40000010e25 */
[----:B------:R-:W-:-:S02]  /*78b0*/  SHF.L.W.U32.HI R14, R8, 0xe, R7 ;  /* 0x0000000e080e7819 */ /* 0x000fc40000010e07 */
[----:B------:R-:W-:Y:S02]  /*78c0*/  LOP3.LUT R22, R22, R24, R69, 0xb4, !PT ;  /* 0x0000001816167212 */ /* 0x000fe400078eb445 */
[----:B------:R-:W-:Y:S02]  /*78d0*/  LOP3.LUT R64, R69, R50, R24, 0xb4, !PT ;  /* 0x0000003245407212 */ /* 0x000fe400078eb418 */
[----:B------:R-:W-:Y:S02]  /*78e0*/  LOP3.LUT R27, R24, R27, R50, 0xb4, !PT ;  /* 0x0000001b181b7212 */ /* 0x000fe400078eb432 */
[----:B------:R-:W-:Y:S02]  /*78f0*/  SHF.L.W.U32.HI R37, R7, 0xe, R8 ;  /* 0x0000000e07257819 */ /* 0x000fe40000010e08 */
[----:B------:R-:W-:Y:S02]  /*7900*/  LOP3.LUT R24, R67, R46, R26, 0xb4, !PT ;  /* 0x0000002e43187212 */ /* 0x000fe400078eb41a */
[----:B------:R-:W-:-:S02]  /*7910*/  LOP3.LUT R50, R26, R65, R46, 0xb4, !PT ;  /* 0x000000411a327212 */ /* 0x000fc400078eb42e */
[----:B------:R-:W-:Y:S02]  /*7920*/  SHF.L.W.U32.HI R8, R45, 0xb, R52 ;  /* 0x0000000b2d087819 */ /* 0x000fe40000010e34 */
[----:B------:R-:W-:Y:S02]  /*7930*/  LOP3.LUT R46, R46, R56, R65, 0xb4, !PT ;  /* 0x000000382e2e7212 */ /* 0x000fe400078eb441 */
[----:B------:R-:W-:Y:S02]  /*7940*/  LOP3.LUT R9, R65, R67, R56, 0xb4, !PT ;  /* 0x0000004341097212 */ /* 0x000fe400078eb438 */
[----:B------:R-:W-:Y:S02]  /*7950*/  LOP3.LUT R26, R56, R26, R67, 0xb4, !PT ;  /* 0x0000001a381a7212 */ /* 0x000fe400078eb443 */
[----:B------:R-:W-:Y:S02]  /*7960*/  SHF.L.W.U32.HI R45, R52, 0xb, R45 ;  /* 0x0000000b342d7819 */ /* 0x000fe40000010e2d */
[----:B------:R-:W-:-:S02]  /*7970*/  LOP3.LUT R56, R35, R36, RZ, 0x3c, !PT ;  /* 0x0000002423387212 */ /* 0x000fc400078e3cff */
[-CC-:B------:R-:W-:Y:S02]  /*7980*/  LOP3.LUT R52, R14, R35.reuse, R36.reuse, 0x6, !PT ;  /* 0x000000230e347212 */ /* 0x180fe400078e0624 */
[----:B------:R-:W-:Y:S02]  /*7990*/  SHF.L.W.U32.HI R49, R44, 0x15, R33 ;  /* 0x000000152c317819 */ /* 0x000fe40000010e21 */
[----:B------:R-:W-:Y:S02]  /*79a0*/  LOP3.LUT R35, R34, R35, R36, 0x90, !PT ;  /* 0x0000002322237212 */ /* 0x000fe400078e9024 */
[----:B------:R-:W-:Y:S02]  /*79b0*/  SHF.L.W.U32.HI R54, R33, 0x15, R44 ;  /* 0x0000001521367819 */ /* 0x000fe40000010e2c */
[----:B------:R-:W-:Y:S02]  /*79c0*/  LOP3.LUT R66, R31, R32, RZ, 0x3c, !PT ;  /* 0x000000201f427212 */ /* 0x000fe400078e3cff */
[----:B------:R-:W-:-:S02]  /*79d0*/  LOP3.LUT R33, R37, R31, R32, 0x6, !PT ;  /* 0x0000001f25217212 */ /* 0x000fc400078e0620 */
[----:B------:R-:W-:Y:S02]  /*79e0*/  LOP3.LUT R36, R53, R31, R32, 0x90, !PT ;  /* 0x0000001f35247212 */ /* 0x000fe400078e9020 */
[-C--:B------:R-:W-:Y:S02]  /*79f0*/  LOP3.LUT R44, R35, R14.reuse, RZ, 0x3c, !PT ;  /* 0x0000000e232c7212 */ /* 0x080fe400078e3cff */
[----:B------:R-:W-:Y:S02]  /*7a00*/  LOP3.LUT R7, R45, R14, R49, 0xb4, !PT ;  /* 0x0000000e2d077212 */ /* 0x000fe400078eb431 */
[----:B------:R-:W-:Y:S02]  /*7a10*/  LOP3.LUT R32, R56, R45, R34, 0xb4, !PT ;  /* 0x0000002d38207212 */ /* 0x000fe400078eb422 */
[----:B------:R-:W-:Y:S02]  /*7a20*/  LOP3.LUT R14, R8, R37, R54, 0xb4, !PT ;  /* 0x00000025080e7212 */ /* 0x000fe400078eb436 */
[----:B------:R-:W-:-:S02]  /*7a30*/  LOP3.LUT R68, R34, R49, R45, 0xb4, !PT ;  /* 0x0000003122447212 */ /* 0x000fc400078eb42d */
[----:B------:R-:W-:Y:S02]  /*7a40*/  LOP3.LUT R65, R36, R37, RZ, 0x3c, !PT ;  /* 0x0000002524417212 */ /* 0x000fe400078e3cff */
        /* <DEDUP_REMOVED lines=13> */
[----:B------:R-:W-:Y:S02]  /*7b20*/  LOP3.LUT R67, R17, R67, R40, 0x96, !PT ;  /* 0x0000004311437212 */ /* 0x000fe400078e9628 */
[----:B------:R-:W-:Y:S02]  /*7b30*/  SHF.L.W.U32.HI R36, R37, 0x1, R66 ;  /* 0x0000000125247819 */ /* 0x000fe40000010e42 */
[----:B------:R-:W-:Y:S02]  /*7b40*/  LOP3.LUT R49, R52, R49, RZ, 0x3c, !PT ;  /* 0x0000003134317212 */ /* 0x000fe400078e3cff */
[----:B------:R-:W-:-:S02]  /*7b50*/  LOP3.LUT R56, R62, R68, R43, 0x96, !PT ;  /* 0x000000443e387212 */ /* 0x000fc400078e962b */
[----:B------:R-:W-:Y:S02]  /*7b60*/  LOP3.LUT R52, R33, R68, RZ, 0x3c, !PT ;  /* 0x0000004421347212 */ /* 0x000fe400078e3cff */
[----:B------:R-:W-:Y:S02]  /*7b70*/  LOP3.LUT R68, R36, R67, RZ, 0x3c, !PT ;  /* 0x0000004324447212 */ /* 0x000fe400078e3cff */
[----:B------:R-:W-:Y:S02]  /*7b80*/  LOP3.LUT R71, R61, R53, R50, 0x96, !PT ;  /* 0x000000353d477212 */ /* 0x000fe400078e9632 */
[----:B------:R-:W-:Y:S02]  /*7b90*/  LOP3.LUT R56, R51, R56, R60, 0x96, !PT ;  /* 0x0000003833387212 */ /* 0x000fe400078e963c */
[----:B------:R-:W-:Y:S02]  /*7ba0*/  LOP3.LUT R45, R33, R60, RZ, 0x3c, !PT ;  /* 0x0000003c212d7212 */ /* 0x000fe400078e3cff */
[----:B------:R-:W-:-:S02]  /*7bb0*/  LOP3.LUT R36, R68, R50, RZ, 0x3c, !PT ;  /* 0x0000003244247212 */ /* 0x000fc400078e3cff */
[C---:B------:R-:W-:Y:S02]  /*7bc0*/  LOP3.LUT R53, R68.reuse, R53, RZ, 0x3c, !PT ;  /* 0x0000003544357212 */ /* 0x040fe400078e3cff */
[C---:B------:R-:W-:Y:S02]  /*7bd0*/  LOP3.LUT R60, R68.reuse, R61, RZ, 0x3c, !PT ;  /* 0x0000003d443c7212 */ /* 0x040fe400078e3cff */
[----:B------:R-:W-:Y:S02]  /*7be0*/  LOP3.LUT R50, R68, R57, RZ, 0x3c, !PT ;  /* 0x0000003944327212 */ /* 0x000fe400078e3cff */
[----:B------:R-:W-:Y:S02]  /*7bf0*/  LOP3.LUT R71, R48, R71, R57, 0x96, !PT ;  /* 0x0000004730477212 */ /* 0x000fe400078e9639 */
[----:B------:R-:W-:Y:S02]  /*7c00*/  LOP3.LUT R68, R68, R48, RZ, 0x3c, !PT ;  /* 0x0000003044447212 */ /* 0x000fe400078e3cff */
[----:B------:R-:W-:-:S02]  /*7c10*/  LOP3.LUT R48, R16, R44, R27, 0x96, !PT ;  /* 0x0000002c10307212 */ /* 0x000fc400078e961b */
[----:B------:R-:W-:Y:S02]  /*7c20*/  LOP3.LUT R57, R41, R65, R26, 0x96, !PT ;  /* 0x0000004129397212 */ /* 0x000fe400078e961a */
[C---:B------:R-:W-:Y:S02]  /*7c30*/  LOP3.LUT R31, R33.reuse, R43, RZ, 0x3c, !PT ;  /* 0x0000002b211f7212 */ /* 0x040fe400078e3cff */
[C---:B------:R-:W-:Y:S02]  /*7c40*/  LOP3.LUT R43, R33.reuse, R62, RZ, 0x3c, !PT ;  /* 0x0000003e212b7212 */ /* 0x040fe400078e3cff */
[----:B------:R-:W-:Y:S02]  /*7c50*/  LOP3.LUT R51, R33, R51, RZ, 0x3c, !PT ;  /* 0x0000003321337212 */ /* 0x000fe400078e3cff */
[----:B------:R-:W-:Y:S02]  /*7c60*/  LOP3.LUT R48, R10, R48, R21, 0x96, !PT ;  /* 0x000000300a307212 */ /* 0x000fe400078e9615 */
[----:B------:R-:W-:-:S02]  /*7c70*/  LOP3.LUT R57, R11, R57, R20, 0x96, !PT ;  /* 0x000000390b397212 */ /* 0x000fc400078e9614 */
[----:B------:R-:W-:Y:S02]  /*7c80*/  SHF.L.W.U32.HI R33, R71, 0x1, R56 ;  /* 0x0000000147217819 */ /* 0x000fe40000010e38 */
[----:B------:R-:W-:Y:S02]  /*7c90*/  SHF.L.W.U32.HI R35, R56, 0x1, R71 ;  /* 0x0000000138237819 */ /* 0x000fe40000010e47 */
[----:B------:R-:W-:Y:S02]  /*7ca0*/  SHF.L.W.U32.HI R73, R48, 0x1, R57 ;  /* 0x0000000130497819 */ /* 0x000fe40000010e39 */
[----:B------:R-:W-:Y:S02]  /*7cb0*/  LOP3.LUT R33, R33, R48, RZ, 0x3c, !PT ;  /* 0x0000003021217212 */ /* 0x000fe400078e3cff */
[----:B------:R-:W-:Y:S02]  /*7cc0*/  SHF.L.W.U32.HI R48, R57, 0x1, R48 ;  /* 0x0000000139307819 */ /* 0x000fe40000010e30 */
[----:B------:R-:W-:-:S02]  /*7cd0*/  LOP3.LUT R35, R35, R57, RZ, 0x3c, !PT ;  /* 0x0000003923237212 */ /* 0x000fc400078e3cff */
[----:B------:R-:W-:Y:S02]  /*7ce0*/  LOP3.LUT R57, R59, R49, R64, 0x96, !PT ;  /* 0x000000313b397212 */ /* 0x000fe400078e9640 */
[----:B------:R-:W-:Y:S02]  /*7cf0*/  LOP3.LUT R70, R58, R54, R9, 0x96, !PT ;  /* 0x000000363a467212 */ /* 0x000fe400078e9609 */
[----:B------:R-:W-:Y:S02]  /*7d00*/  LOP3.LUT R48, R48, R37, RZ, 0x3c, !PT ;  /* 0x0000002530307212 */ /* 0x000fe400078e3cff */
[----:B------:R-:W-:Y:S02]  /*7d10*/  LOP3.LUT R73, R73, R66, RZ, 0x3c, !PT ;  /* 0x0000004249497212 */ /* 0x000fe400078e3cff */
[----:B------:R-:W-:Y:S02]  /*7d20*/  LOP3.LUT R57, R30, R57, R47, 0x96, !PT ;  /* 0x000000391e397212 */ /* 0x000fe400078e962f */
[----:B------:R-:W-:-:S02]  /*7d30*/  LOP3.LUT R70, R29, R70, R42, 0x96, !PT ;  /* 0x000000461d467212 */ /* 0x000fc400078e962a */
[C---:B------:R-:W-:Y:S02]  /*7d40*/  LOP3.LUT R49, R48.reuse, R49, RZ, 0x3c, !PT ;  /* 0x0000003130317212 */ /* 0x040fe400078e3cff */
[C---:B------:R-:W-:Y:S02]  /*7d50*/  LOP3.LUT R69, R48.reuse, R64, RZ, 0x3c, !PT ;  /* 0x0000004030457212 */ /* 0x040fe400078e3cff */
[C---:B------:R-:W-:Y:S02]  /*7d60*/  LOP3.LUT R59, R48.reuse, R59, RZ, 0x3c, !PT ;  /* 0x0000003b303b7212 */ /* 0x040fe400078e3cff */
[C---:B------:R-:W-:Y:S02]  /*7d70*/  LOP3.LUT R37, R48.reuse, R47, RZ, 0x3c, !PT ;  /* 0x0000002f30257212 */ /* 0x040fe400078e3cff */
[----:B------:R-:W-:Y:S02]  /*7d80*/  LOP3.LUT R61, R48, R30, RZ, 0x3c, !PT ;  /* 0x0000001e303d7212 */ /* 0x000fe400078e3cff */
[----:B------:R-:W-:-:S02]  /*7d90*/  LOP3.LUT R48, R73, R42, RZ, 0x3c, !PT ;  /* 0x0000002a49307212 */ /* 0x000fc400078e3cff */
[----:B------:R-:W-:Y:S02]  /*7da0*/  SHF.L.W.U32.HI R42, R57, 0x1, R70 ;  /* 0x00000001392a7819 */ /* 0x000fe40000010e46 */
[C---:B------:R-:W-:Y:S02]  /*7db0*/  LOP3.LUT R66, R73.reuse, R29, RZ, 0x3c, !PT ;  /* 0x0000001d49427212 */ /* 0x040fe400078e3cff */
[----:B------:R-:W-:Y:S02]  /*7dc0*/  LOP3.LUT R71, R42, R71, RZ, 0x3c, !PT ;  /* 0x000000472a477212 */ /* 0x000fe400078e3cff */
[----:B------:R-:W-:Y:S02]  /*7dd0*/  LOP3.LUT R30, R73, R9, RZ, 0x3c, !PT ;  /* 0x00000009491e7212 */ /* 0x000fe400078e3cff */
[----:B------:R-:W-:Y:S02]  /*7de0*/  LOP3.LUT R29, R71, R39, RZ, 0x3c, !PT ;  /* 0x00000027471d7212 */ /* 0x000fe400078e3cff */
[----:B------:R-:W-:-:S02]  /*7df0*/  SHF.L.W.U32.HI R39, R70, 0x1, R57 ;  /* 0x0000000146277819 */ /* 0x000fc40000010e39 */
        /* <DEDUP_REMOVED lines=9> */
[----:B------:R-:W-:Y:S02]  /*7e90*/  LOP3.LUT R67, R35, R40, RZ, 0x3c, !PT ;  /* 0x0000002823437212 */ /* 0x000fe400078e3cff */
[C---:B------:R-:W-:Y:S02]  /*7ea0*/  LOP3.LUT R42, R71.reuse, R46, RZ, 0x3c, !PT ;  /* 0x0000002e472a7212 */ /* 0x040fe400078e3cff */
[----:B------:R-:W-:-:S02]  /*7eb0*/  LOP3.LUT R47, R71, R55, RZ, 0x3c, !PT ;  /* 0x00000037472f7212 */ /* 0x000fc400078e3cff */
[----:B------:R-:W-:Y:S02]  /*7ec0*/  LOP3.LUT R62, R71, R28, RZ, 0x3c, !PT ;  /* 0x0000001c473e7212 */ /* 0x000fe400078e3cff */
[----:B------:R-:W-:Y:S02]  /*7ed0*/  SHF.L.W.U32.HI R14, R9, 0x1e, R8 ;  /* 0x0000001e090e7819 */ /* 0x000fe40000010e08 */
        /* <DEDUP_REMOVED lines=85> */
[----:B------:R-:W-:Y:S02]  /*8430*/  LOP3.LUT R56, R56, R13, RZ, 0x3c, !PT ;  /* 0x0000000d38387212 */ /* 0x000fe400078e3cff */
        /* <DEDUP_REMOVED lines=14> */
[----:B------:R-:W-:Y:S02]  /*8520*/  SHF.L.W.U32.HI R47, R13, 0xe, R58 ;  /* 0x0000000e0d2f7819 */ /* 0x000fe40000010e3a */
[----:B------:R-:W-:Y:S02]  /*8530*/  SHF.L.W.U32.HI R11, R36, 0xc, R31 ;  /* 0x0000000c240b7819 */ /* 0x000fe40000010e1f */
[----:B------:R-:W-:Y:S02]  /*8540*/  SHF.L.W.U32.HI R25, R31, 0xc, R36 ;  /* 0x0000000c1f197819 */ /* 0x000fe40000010e24 */
[----:B------:R-:W-:Y:S02]  /*8550*/  SHF.L.W.U32.HI R13, R58, 0xe, R13 ;  /* 0x0000000e3a0d7819 */ /* 0x000fe40000010e0d */
[----:B------:R-:W-:Y:S02]  /*8560*/  SHF.L.W.U32.HI R70, R37, 0x15, R48 ;  /* 0x0000001525467819 */ /* 0x000fe40000010e30 */
[----:B------:R-:W-:-:S02]  /*8570*/  LOP3.LUT R36, R33, R32, RZ, 0x3c, !PT ;  /* 0x0000002021247212 */ /* 0x000fc400078e3cff */
[----:B------:R-:W-:Y:S02]  /*8580*/  LOP3.LUT R58, R35, R34, RZ, 0x3c, !PT ;  /* 0x00000022233a7212 */ /* 0x000fe400078e3cff */
[----:B------:R-:W-:Y:S02]  /*8590*/  SHF.L.W.U32.HI R37, R48, 0x15, R37 ;  /* 0x0000001530257819 */ /* 0x000fe40000010e25 */
[-CC-:B------:R-:W-:Y:S02]  /*85a0*/  LOP3.LUT R56, R25, R33.reuse, R32.reuse, 0x90, !PT ;  /* 0x0000002119387212 */ /* 0x180fe400078e9020 */
        /* <DEDUP_REMOVED lines=8> */
[----:B------:R-:W-:-:S02]  /*8630*/  LOP3.LUT R36, R36, 0x80008009, RZ, 0x3c, !PT ;  /* 0x8000800924247812 */ /* 0x000fc400078e3cff */
[----:B------:R-:W-:Y:S02]  /*8640*/  LOP3.LUT R72, R52, R57, R49, 0x96, !PT ;  /* 0x0000003934487212 */ /* 0x000fe400078e9631 */
[----:B------:R-:W-:Y:S02]  /*8650*/  LOP3.LUT R32, R11, R35, R34, 0x90, !PT ;  /* 0x000000230b207212 */ /* 0x000fe400078e9022 */
[----:B------:R-:W-:Y:S02]  /*8660*/  LOP3.LUT R67, R9, R67, R18, 0x96, !PT ;  /* 0x0000004309437212 */ /* 0x000fe400078e9612 */
[----:B------:R-:W-:Y:S02]  /*8670*/  LOP3.LUT R11, R22, R36, R19, 0x96, !PT ;  /* 0x00000024160b7212 */ /* 0x000fe400078e9613 */
[----:B------:R-:W-:Y:S02]  /*8680*/  LOP3.LUT R72, R30, R72, R43, 0x96, !PT ;  /* 0x000000481e487212 */ /* 0x000fe400078e962b */
[----:B------:R-:W-:-:S02]  /*8690*/  LOP3.LUT R35, R47, R35, R34, 0x6, !PT ;  /* 0x000000232f237212 */ /* 0x000fc400078e0622 */
[----:B------:R-:W-:Y:S02]  /*86a0*/  LOP3.LUT R11, R16, R11, R28, 0x96, !PT ;  /* 0x0000000b100b7212 */ /* 0x000fe400078e961c */
[----:B------:R-:W-:Y:S02]  /*86b0*/  SHF.L.W.U32.HI R34, R72, 0x1, R67 ;  /* 0x0000000148227819 */ /* 0x000fe40000010e43 */
[----:B------:R-:W-:Y:S02]  /*86c0*/  LOP3.LUT R12, R62, R66, R65, 0xb4, !PT ;  /* 0x000000423e0c7212 */ /* 0x000fe400078eb441 */
[----:B------:R-:W-:Y:S02]  /*86d0*/  LOP3.LUT R68, R34, R11, RZ, 0x3c, !PT ;  /* 0x0000000b22447212 */ /* 0x000fe400078e3cff */
[----:B------:R-:W-:Y:S02]  /*86e0*/  LOP3.LUT R27, R65, R27, R66, 0xb4, !PT ;  /* 0x0000001b411b7212 */ /* 0x000fe400078eb442 */
[----:B------:R-:W-:-:S02]  /*86f0*/  LOP3.LUT R66, R64, R25, R45, 0x96, !PT ;  /* 0x0000001940427212 */ /* 0x000fc400078e962d */
[----:B------:R-:W-:Y:S02]  /*8700*/  LOP3.LUT R62, R68, R64, RZ, 0x3c, !PT ;  /* 0x00000040443e7212 */ /* 0x000fe400078e3cff */
[----:B------:R-:W-:Y:S02]  /*8710*/  LOP3.LUT R64, R20, R33, R21, 0x96, !PT ;  /* 0x0000002114407212 */ /* 0x000fe400078e9615 */
[----:B------:R-:W-:Y:S02]  /*8720*/  SHF.L.W.U32.HI R31, R67, 0x1, R72 ;  /* 0x00000001431f7819 */ /* 0x000fe40000010e48 */
[----:B------:R-:W-:Y:S02]  /*8730*/  LOP3.LUT R64, R14, R64, R29, 0x96, !PT ;  /* 0x000000400e407212 */ /* 0x000fe400078e961d */
[----:B------:R-:W-:Y:S02]  /*8740*/  LOP3.LUT R70, R35, R70, RZ, 0x3c, !PT ;  /* 0x0000004623467212 */ /* 0x000fe400078e3cff */
[----:B------:R-:W-:-:S02]  /*8750*/  LOP3.LUT R35, R31, R64, RZ, 0x3c, !PT ;  /* 0x000000401f237212 */ /* 0x000fc400078e3cff */
[----:B------:R-:W-:Y:S02]  /*8760*/  LOP3.LUT R56, R56, R13, RZ, 0x3c, !PT ;  /* 0x0000000d38387212 */ /* 0x000fe400078e3cff */
[----:B------:R-:W-:Y:S02]  /*8770*/  LOP3.LUT R47, R32, R47, RZ, 0x3c, !PT ;  /* 0x0000002f202f7212 */ /* 0x000fe400078e3cff */
[----:B------:R-:W-:Y:S02]  /*8780*/  LOP3.LUT R69, R61, R58, R50, 0x96, !PT ;  /* 0x0000003a3d457212 */ /* 0x000fe400078e9632 */
[----:B------:R-:W-:Y:S02]  /*8790*/  LOP3.LUT R32, R48, R37, RZ, 0x3c, !PT ;  /* 0x0000002530207212 */ /* 0x000fe400078e3cff */
[----:B------:R-:W-:Y:S02]  /*87a0*/  LOP3.LUT R34, R68, R45, RZ, 0x3c, !PT ;  /* 0x0000002d44227212 */ /* 0x000fe400078e3cff */
[----:B------:R-:W-:-:S02]  /*87b0*/  LOP3.LUT R37, R35, R50, RZ, 0x3c, !PT ;  /* 0x0000003223257212 */ /* 0x000fc400078e3cff */
[----:B------:R-:W-:Y:S02]  /*87c0*/  LOP3.LUT R66, R51, R66, R60, 0x96, !PT ;  /* 0x0000004233427212 */ /* 0x000fe400078e963c */
[----:B------:R-:W-:Y:S02]  /*87d0*/  LOP3.LUT R69, R38, R69, R55, 0x96, !PT ;  /* 0x0000004526457212 */ /* 0x000fe400078e9637 */
[----:B------:R-:W-:Y:S02]  /*87e0*/  LOP3.LUT R50, R17, R56, R26, 0x96, !PT ;  /* 0x0000003811327212 */ /* 0x000fe400078e961a */
[----:B------:R-:W-:Y:S02]  /*87f0*/  LOP3.LUT R45, R42, R47, R27, 0x96, !PT ;  /* 0x0000002f2a2d7212 */ /* 0x000fe400078e961b */
        /* <DEDUP_REMOVED lines=8> */
[----:B------:R-:W-:Y:S02]  /*8880*/  LOP3.LUT R45, R8, R45, R23, 0x96, !PT ;  /* 0x0000002d082d7212 */ /* 0x000fe400078e9617 */
[----:B------:R-:W-:Y:S02]  /*8890*/  SHF.L.W.U32.HI R35, R69, 0x1, R66 ;  /* 0x0000000145237819 */ /* 0x000fe40000010e42 */
[----:B------:R-:W-:Y:S02]  /*88a0*/  SHF.L.W.U32.HI R61, R50, 0x1, R45 ;  /* 0x00000001323d7819 */ /* 0x000fe40000010e2d */
[----:B------:R-:W-:Y:S02]  /*88b0*/  LOP3.LUT R35, R35, R50, RZ, 0x3c, !PT ;  /* 0x0000003223237212 */ /* 0x000fe400078e3cff */
[----:B------:R-:W-:Y:S02]  /*88c0*/  SHF.L.W.U32.HI R50, R45, 0x1, R50 ;  /* 0x000000012d327819 */ /* 0x000fe40000010e32 */
[----:B------:R-:W-:-:S02]  /*88d0*/  LOP3.LUT R55, R59, R32, R54, 0x96, !PT ;  /* 0x000000203b377212 */ /* 0x000fc400078e9636 */
[----:B------:R-:W-:Y:S02]  /*88e0*/  LOP3.LUT R51, R50, R67, RZ, 0x3c, !PT ;  /* 0x0000004332337212 */ /* 0x000fe400078e3cff */
[----:B------:R-:W-:Y:S02]  /*88f0*/  LOP3.LUT R61, R61, R72, RZ, 0x3c, !PT ;  /* 0x000000483d3d7212 */ /* 0x000fe400078e3cff */
[----:B------:R-:W-:Y:S02]  /*8900*/  LOP3.LUT R67, R51, R54, RZ, 0x3c, !PT ;  /* 0x0000003633437212 */ /* 0x000fe400078e3cff */
[----:B------:R-:W-:Y:S02]  /*8910*/  LOP3.LUT R54, R53, R70, R12, 0x96, !PT ;  /* 0x0000004635367212 */ /* 0x000fe400078e960c */
[----:B------:R-:W-:Y:S02]  /*8920*/  LOP3.LUT R55, R41, R55, R46, 0x96, !PT ;  /* 0x0000003729377212 */ /* 0x000fe400078e962e */
[----:B------:R-:W-:-:S02]  /*8930*/  LOP3.LUT R50, R51, R32, RZ, 0x3c, !PT ;  /* 0x0000002033327212 */ /* 0x000fc400078e3cff */
[----:B------:R-:W-:Y:S02]  /*8940*/  LOP3.LUT R54, R39, R54, R44, 0x96, !PT ;  /* 0x0000003627367212 */ /* 0x000fe400078e962c */
[----:B------:R-:W-:Y:S02]  /*8950*/  SHF.L.W.U32.HI R38, R66, 0x1, R69 ;  /* 0x0000000142267819 */ /* 0x000fe40000010e45 */
[C---:B------:R-:W-:Y:S02]  /*8960*/  LOP3.LUT R32, R51.reuse, R46, RZ, 0x3c, !PT ;  /* 0x0000002e33207212 */ /* 0x040fe400078e3cff */
[----:B------:R-:W-:Y:S02]  /*8970*/  LOP3.LUT R46, R51, R41, RZ, 0x3c, !PT ;  /* 0x00000029332e7212 */ /* 0x000fe400078e3cff */
[----:B------:R-:W-:Y:S02]  /*8980*/  LOP3.LUT R41, R61, R44, RZ, 0x3c, !PT ;  /* 0x0000002c3d297212 */ /* 0x000fe400078e3cff */
[----:B------:R-:W-:-:S02]  /*8990*/  SHF.L.W.U32.HI R44, R55, 0x1, R54 ;  /* 0x00000001372c7819 */ /* 0x000fc40000010e36 */
[----:B------:R-:W-:Y:S02]  /*89a0*/  LOP3.LUT R38, R38, R45, RZ, 0x3c, !PT ;  /* 0x0000002d26267212 */ /* 0x000fe400078e3cff */
[----:B------:R-:W-:Y:S02]  /*89b0*/  LOP3.LUT R45, R51, R59, RZ, 0x3c, !PT ;  /* 0x0000003b332d7212 */ /* 0x000fe400078e3cff */
[C---:B------:R-:W-:Y:S02]  /*89c0*/  LOP3.LUT R51, R61.reuse, R70, RZ, 0x3c, !PT ;  /* 0x000000463d337212 */ /* 0x040fe400078e3cff */
[----:B------:R-:W-:Y:S02]  /*89d0*/  LOP3.LUT R70, R44, R69, RZ, 0x3c, !PT ;  /* 0x000000452c467212 */ /* 0x000fe400078e3cff */
[----:B------:R-:W-:Y:S02]  /*89e0*/  LOP3.LUT R60, R61, R53, RZ, 0x3c, !PT ;  /* 0x000000353d3c7212 */ /* 0x000fe400078e3cff */
[----:B------:R-:W-:-:S02]  /*89f0*/  LOP3.LUT R44, R70, R57, RZ, 0x3c, !PT ;  /* 0x00000039462c7212 */ /* 0x000fc400078e3cff */
[----:B------:R-:W-:Y:S02]  /*8a00*/  LOP3.LUT R57, R70, R30, RZ, 0x3c, !PT ;  /* 0x0000001e46397212 */ /* 0x000fe400078e3cff */
[----:B------:R-:W-:Y:S02]  /*8a10*/  SHF.L.W.U32.HI R30, R64, 0x1, R11 ;  /* 0x00000001401e7819 */ /* 0x000fe40000010e0b */
        /* <DEDUP_REMOVED lines=64> */
[----:B------:R-:W-:Y:S02]  /*8e20*/  SHF.L.W.U32.HI R62, R65, 0x12, R62 ;  /* 0x00000012413e7819 */ /* 0x000fe40000010e3e */
        /* <DEDUP_REMOVED lines=20> */
[----:B------:R-:W-:Y:S02]  /*8f70*/  LOP3.LUT R58, R64, R69, R16, 0xb4, !PT ;  /* 0x00000045403a7212 */ /* 0x000fe400078eb410 */
[----:B------:R-:W-:Y:S02]  /*8f80*/  SHF.L.W.U32.HI R27, R26, 0x14, R67 ;  /* 0x000000141a1b7819 */ /* 0x000fe40000010e43 */
[----:B------:R-:W-:-:S02]  /*8f90*/  SHF.L.W.U32.HI R64, R50, 0x1c, R51 ;  /* 0x0000001c32407819 */ /* 0x000fc40000010e33 */
[----:B------:R-:W-:Y:S02]  /*8fa0*/  SHF.L.W.U32.HI R26, R67, 0x14, R26 ;  /* 0x00000014431a7819 */ /* 0x000fe40000010e1a */
[----:B------:R-:W-:Y:S02]  /*8fb0*/  SHF.L.W.U32.HI R51, R51, 0x1c, R50 ;  /* 0x0000001c33337819 */ /* 0x000fe40000010e32 */
        /* <DEDUP_REMOVED lines=8> */
[----:B------:R-:W-:Y:S02]  /*9040*/  LOP3.LUT R16, R16, R40, R69, 0xb4, !PT ;  /* 0x0000002810107212 */ /* 0x000fe400078eb445 */
[----:B------:R-:W-:-:S02]  /*9050*/  SHF.L.W.U32.HI R57, R57, 0x1d, R22 ;  /* 0x0000001d39397819 */ /* 0x000fc40000010e16 */
        /* <DEDUP_REMOVED lines=20> */
[----:B------:R-:W-:Y:S02]  /*91a0*/  LOP3.LUT R41, R35, R36, RZ, 0x3c, !PT ;  /* 0x0000002423297212 */ /* 0x000fe400078e3cff */
[-CC-:B------:R-:W-:Y:S02]  /*91b0*/  LOP3.LUT R37, R62, R35.reuse, R36.reuse, 0x6, !PT ;  /* 0x000000233e257212 */ /* 0x180fe400078e0624 */
[----:B------:R-:W-:Y:S02]  /*91c0*/  LOP3.LUT R57, R34, R35, R36, 0x90, !PT ;  /* 0x0000002322397212 */ /* 0x000fe400078e9024 */
[----:B------:R-:W-:-:S02]  /*91d0*/  SHF.L.W.U32.HI R50, R7, 0xe, R54 ;  /* 0x0000000e07327819 */ /* 0x000fc40000010e36 */
[--C-:B------:R-:W-:Y:S02]  /*91e0*/  LOP3.LUT R35, R8, R38, R33.reuse, 0x90, !PT ;  /* 0x0000002608237212 */ /* 0x100fe400078e9021 */
[-C--:B------:R-:W-:Y:S02]  /*91f0*/  LOP3.LUT R57, R57, R62.reuse, RZ, 0x3c, !PT ;  /* 0x0000003e39397212 */ /* 0x080fe400078e3cff */
[----:B------:R-:W-:Y:S02]  /*9200*/  LOP3.LUT R7, R49, R62, R32, 0xb4, !PT ;  /* 0x0000003e31077212 */ /* 0x000fe400078eb420 */
[----:B------:R-:W-:Y:S02]  /*9210*/  LOP3.LUT R36, R38, R33, RZ, 0x3c, !PT ;  /* 0x0000002126247212 */ /* 0x000fe400078e3cff */
[----:B------:R-:W-:Y:S02]  /*9220*/  LOP3.LUT R54, R50, R38, R33, 0x6, !PT ;  /* 0x0000002632367212 */ /* 0x000fe400078e0621 */
[----:B------:R-:W-:-:S02]  /*9230*/  LOP3.LUT R62, R35, R50, RZ, 0x3c, !PT ;  /* 0x00000032233e7212 */ /* 0x000fc400078e3cff */
[----:B------:R-:W-:Y:S02]  /*9240*/  LOP3.LUT R33, R41, R49, R34, 0xb4, !PT ;  /* 0x0000003129217212 */ /* 0x000fe400078eb422 */
[----:B------:R-:W-:Y:S02]  /*9250*/  LOP3.LUT R50, R15, R50, R53, 0xb4, !PT ;  /* 0x000000320f327212 */ /* 0x000fe400078eb435 */
[-C--:B------:R-:W-:Y:S02]  /*9260*/  LOP3.LUT R64, R34, R32.reuse, R49, 0xb4, !PT ;  /* 0x0000002022407212 */ /* 0x080fe400078eb431 */
[----:B------:R-:W-:Y:S02]  /*9270*/  LOP3.LUT R38, R37, R32, RZ, 0x3c, !PT ;  /* 0x0000002025267212 */ /* 0x000fe400078e3cff */
        /* <DEDUP_REMOVED lines=13> */
[----:B------:R-:W-:-:S02]  /*9350*/  LOP3.LUT R33, R37, R40, RZ, 0x3c, !PT ;  /* 0x0000002825217212 */ /* 0x000fc400078e3cff */
[C---:B------:R-:W-:Y:S02]  /*9360*/  LOP3.LUT R55, R37.reuse, R64, RZ, 0x3c, !PT ;  /* 0x0000004025377212 */ /* 0x040fe400078e3cff */
[C---:B------:R-:W-:Y:S02]  /*9370*/  LOP3.LUT R65, R37.reuse, R65, RZ, 0x3c, !PT ;  /* 0x0000004125417212 */ /* 0x040fe400078e3cff */
[C---:B------:R-:W-:Y:S02]  /*9380*/  LOP3.LUT R40, R37.reuse, R59, RZ, 0x3c, !PT ;  /* 0x0000003b25287212 */ /* 0x040fe400078e3cff */
[----:B------:R-:W-:Y:S02]  /*9390*/  LOP3.LUT R15, R52, R15, R59, 0x96, !PT ;  /* 0x0000000f340f7212 */ /* 0x000fe400078e963b */
[----:B------:R-:W-:Y:S02]  /*93a0*/  LOP3.LUT R37, R37, R52, RZ, 0x3c, !PT ;  /* 0x0000003425257212 */ /* 0x000fe400078e3cff */
[----:B------:R-:W-:-:S02]  /*93b0*/  LOP3.LUT R41, R17, R41, R42, 0x96, !PT ;  /* 0x0000002911297212 */ /* 0x000fc400078e962a */
[----:B------:R-:W-:Y:S02]  /*93c0*/  SHF.L.W.U32.HI R52, R68, 0x1, R35 ;  /* 0x0000000144347819 */ /* 0x000fe40000010e23 */
[-C--:B------:R-:W-:Y:S02]  /*93d0*/  LOP3.LUT R64, R61, R36.reuse, R48, 0x96, !PT ;  /* 0x000000243d407212 */ /* 0x080fe400078e9630 */
[----:B------:R-:W-:Y:S02]  /*93e0*/  LOP3.LUT R59, R52, R41, RZ, 0x3c, !PT ;  /* 0x00000029343b7212 */ /* 0x000fe400078e3cff */
[----:B------:R-:W-:Y:S02]  /*93f0*/  LOP3.LUT R53, R54, R53, RZ, 0x3c, !PT ;  /* 0x0000003536357212 */ /* 0x000fe400078e3cff */
[C---:B------:R-:W-:Y:S02]  /*9400*/  LOP3.LUT R52, R59.reuse, R36, RZ, 0x3c, !PT ;  /* 0x000000243b347212 */ /* 0x040fe400078e3cff */
[----:B------:R-:W-:-:S02]  /*9410*/  LOP3.LUT R36, R59, R48, RZ, 0x3c, !PT ;  /* 0x000000303b247212 */ /* 0x000fc400078e3cff */
        /* <DEDUP_REMOVED lines=13> */
[----:B------:R-:W-:Y:S02]  /*94f0*/  SHF.L.W.U32.HI R35, R64, 0x1, R15 ;  /* 0x0000000140237819 */ /* 0x000fe40000010e0f */
[----:B------:R-:W-:Y:S02]  /*9500*/  LOP3.LUT R61, R59, R68, RZ, 0x3c, !PT ;  /* 0x000000443b3d7212 */ /* 0x000fe400078e3cff */
[----:B------:R-:W-:Y:S02]  /*9510*/  LOP3.LUT R59, R60, R38, R67, 0x96, !PT ;  /* 0x000000263c3b7212 */ /* 0x000fe400078e9643 */
[----:B------:R-:W-:Y:S02]  /*9520*/  LOP3.LUT R70, R58, R53, R51, 0x96, !PT ;  /* 0x000000353a467212 */ /* 0x000fe400078e9633 */
[----:B------:R-:W-:-:S02]  /*9530*/  LOP3.LUT R35, R35, R48, RZ, 0x3c, !PT ;  /* 0x0000003023237212 */ /* 0x000fc400078e3cff */
[----:B------:R-:W-:Y:S02]  /*9540*/  LOP3.LUT R59, R30, R59, R47, 0x96, !PT ;  /* 0x0000003b1e3b7212 */ /* 0x000fe400078e962f */
[----:B------:R-:W-:Y:S02]  /*9550*/  LOP3.LUT R48, R61, R38, RZ, 0x3c, !PT ;  /* 0x000000263d307212 */ /* 0x000fe400078e3cff */
[----:B------:R-:W-:Y:S02]  /*9560*/  LOP3.LUT R70, R29, R70, R46, 0x96, !PT ;  /* 0x000000461d467212 */ /* 0x000fe400078e962e */
[C---:B------:R-:W-:Y:S02]  /*9570*/  LOP3.LUT R69, R61.reuse, R67, RZ, 0x3c, !PT ;  /* 0x000000433d457212 */ /* 0x040fe400078e3cff */
[C---:B------:R-:W-:Y:S02]  /*9580*/  LOP3.LUT R60, R61.reuse, R60, RZ, 0x3c, !PT ;  /* 0x0000003c3d3c7212 */ /* 0x040fe400078e3cff */
[----:B------:R-:W-:-:S02]  /*9590*/  LOP3.LUT R38, R61, R47, RZ, 0x3c, !PT ;  /* 0x0000002f3d267212 */ /* 0x000fc400078e3cff */
[----:B------:R-:W-:Y:S02]  /*95a0*/  LOP3.LUT R61, R61, R30, RZ, 0x3c, !PT ;  /* 0x0000001e3d3d7212 */ /* 0x000fe400078e3cff */
[C---:B------:R-:W-:Y:S02]  /*95b0*/  LOP3.LUT R47, R56.reuse, R46, RZ, 0x3c, !PT ;  /* 0x0000002e382f7212 */ /* 0x040fe400078e3cff */
[C---:B------:R-:W-:Y:S02]  /*95c0*/  LOP3.LUT R53, R56.reuse, R53, RZ, 0x3c, !PT ;  /* 0x0000003538357212 */ /* 0x040fe400078e3cff */
[C---:B------:R-:W-:Y:S02]  /*95d0*/  LOP3.LUT R30, R56.reuse, R51, RZ, 0x3c, !PT ;  /* 0x00000033381e7212 */ /* 0x040fe400078e3cff */
[C---:B------:R-:W-:Y:S02]  /*95e0*/  LOP3.LUT R67, R56.reuse, R58, RZ, 0x3c, !PT ;  /* 0x0000003a38437212 */ /* 0x040fe400078e3cff */
        /* <DEDUP_REMOVED lines=58> */
[----:B------:R-:W-:Y:S02]  /*9990*/  SHF.L.W.U32.HI R20, R57, 0x1b, R62 ;  /* 0x0000001b39147819 */ /* 0x000fe40000010e3e */
[----:B------:R-:W-:Y:S02]  /*99a0*/  LOP3.LUT R65, R56, R31, RZ, 0x3c, !PT ;  /* 0x0000001f38417212 */ /* 0x000fe400078e3cff */
[----:B------:R-:W-:-:S02]  /*99b0*/  LOP3.LUT R57, R19, R45, R28, 0xb4, !PT ;  /* 0x0000002d13397212 */ /* 0x000fc400078eb41c */
[----:B------:R-:W-:Y:S02]  /*99c0*/  LOP3.LUT R39, R28, R42, R45, 0xb4, !PT ;  /* 0x0000002a1c277212 */ /* 0x000fe400078eb42d */
[----:B------:R-:W-:Y:S02]  /*99d0*/  LOP3.LUT R28, R20, R28, R19, 0xb4, !PT ;  /* 0x0000001c141c7212 */ /* 0x000fe400078eb413 */
[----:B------:R-:W-:Y:S02]  /*99e0*/  LOP3.LUT R44, R45, R20, R42, 0xb4, !PT ;  /* 0x000000142d2c7212 */ /* 0x000fe400078eb42a */
[----:B------:R-:W-:Y:S02]  /*99f0*/  LOP3.LUT R19, R42, R19, R20, 0xb4, !PT ;  /* 0x000000132a137212 */ /* 0x000fe400078eb414 */
[----:B------:R-:W-:Y:S02]  /*9a00*/  SHF.L.W.U32.HI R62, R65, 0x6, R68 ;  /* 0x00000006413e7819 */ /* 0x000fe40000010e44 */
[----:B------:R-:W-:-:S02]  /*9a10*/  LOP3.LUT R13, R35, R13, RZ, 0x3c, !PT ;  /* 0x0000000d230d7212 */ /* 0x000fc400078e3cff */
[----:B------:R-:W-:Y:S02]  /*9a20*/  LOP3.LUT R20, R43, R17, RZ, 0x3c, !PT ;  /* 0x000000112b147212 */ /* 0x000fe400078e3cff */
[----:B------:R-:W-:Y:S02]  /*9a30*/  SHF.L.W.U32.HI R65, R68, 0x6, R65 ;  /* 0x0000000644417819 */ /* 0x000fe40000010e41 */
        /* <DEDUP_REMOVED lines=23> */
[----:B------:R-:W-:Y:S02]  /*9bb0*/  SHF.L.W.U32.HI R42, R49, 0xd, R40 ;  /* 0x0000000d312a7819 */ /* 0x000fe40000010e28 */
[----:B------:R-:W-:Y:S02]  /*9bc0*/  SHF.L.W.U32.HI R49, R40, 0xd, R49 ;  /* 0x0000000d28317819 */ /* 0x000fe40000010e31 */
        /* <DEDUP_REMOVED lines=30> */
[----:B------:R-:W-:Y:S02]  /*9db0*/  SHF.L.W.U32.HI R51, R38, 0x15, R47 ;  /* 0x0000001526337819 */ /* 0x000fe40000010e2f */
[----:B------:R-:W-:Y:S02]  /*9dc0*/  LOP3.LUT R33, R43, R34, RZ, 0x3c, !PT ;  /* 0x000000222b217212 */ /* 0x000fe400078e3cff */
[----:B------:R-:W-:-:S02]  /*9dd0*/  SHF.L.W.U32.HI R38, R47, 0x15, R38 ;  /* 0x000000152f267819 */ /* 0x000fc40000010e26 */
[-CC-:B------:R-:W-:Y:S02]  /*9de0*/  LOP3.LUT R14, R25, R35.reuse, R32.reuse, 0x90, !PT ;  /* 0x00000023190e7212 */ /* 0x180fe400078e9020 */
[----:B------:R-:W-:Y:S02]  /*9df0*/  LOP3.LUT R31, R23, R35, R32, 0x6, !PT ;  /* 0x00000023171f7212 */ /* 0x000fe400078e0620 */
[----:B------:R-:W-:Y:S02]  /*9e00*/  LOP3.LUT R35, R11, R10, R25, 0xb4, !PT ;  /* 0x0000000a0b237212 */ /* 0x000fe400078eb419 */
[----:B------:R-:W-:Y:S02]  /*9e10*/  LOP3.LUT R11, R56, R43, R34, 0x90, !PT ;  /* 0x0000002b380b7212 */ /* 0x000fe400078e9022 */
[----:B------:R-:W-:Y:S02]  /*9e20*/  LOP3.LUT R33, R33, R58, R56, 0xb4, !PT ;  /* 0x0000003a21217212 */ /* 0x000fe400078eb438 */
[----:B------:R-:W-:-:S02]  /*9e30*/  LOP3.LUT R25, R25, R38, R10, 0xb4, !PT ;  /* 0x0000002619197212 */ /* 0x000fc400078eb40a */
[----:B------:R-:W-:Y:S02]  /*9e40*/  LOP3.LUT R56, R56, R51, R58, 0xb4, !PT ;  /* 0x0000003338387212 */ /* 0x000fe400078eb43a */
[-C--:B------:R-:W-:Y:S02]  /*9e50*/  LOP3.LUT R10, R10, R23.reuse, R38, 0xb4, !PT ;  /* 0x000000170a0a7212 */ /* 0x080fe400078eb426 */
[----:B------:R-:W-:Y:S02]  /*9e60*/  LOP3.LUT R58, R58, R64, R51, 0xb4, !PT ;  /* 0x000000403a3a7212 */ /* 0x000fe400078eb433 */
[----:B------:R-:W-:Y:S02]  /*9e70*/  LOP3.LUT R23, R14, R23, RZ, 0x3c, !PT ;  /* 0x000000170e177212 */ /* 0x000fe400078e3cff */
[----:B------:R-:W-:Y:S02]  /*9e80*/  LOP3.LUT R14, R64, R43, R34, 0x6, !PT ;  /* 0x0000002b400e7212 */ /* 0x000fe400078e0622 */
[----:B------:R-:W-:-:S02]  /*9e90*/  LOP3.LUT R43, R13, R10, R40, 0x96, !PT ;  /* 0x0000000a0d2b7212 */ /* 0x000fc400078e9628 */
[----:B------:R-:W-:Y:S02]  /*9ea0*/  LOP3.LUT R35, R35, 0x8000808b, RZ, 0x3c, !PT ;  /* 0x8000808b23237812 */ /* 0x000fe400078e3cff */
[----:B------:R-:W-:Y:S02]  /*9eb0*/  LOP3.LUT R68, R52, R58, R53, 0x96, !PT ;  /* 0x0000003a34447212 */ /* 0x000fe400078e9635 */
[----:B------:R-:W-:Y:S02]  /*9ec0*/  LOP3.LUT R64, R11, R64, RZ, 0x3c, !PT ;  /* 0x000000400b407212 */ /* 0x000fe400078e3cff */
        /* <DEDUP_REMOVED lines=9> */
[C---:B------:R-:W-:Y:S02]  /*9f60*/  LOP3.LUT R31, R14.reuse, R48, RZ, 0x3c, !PT ;  /* 0x000000300e1f7212 */ /* 0x040fe400078e3cff */
[C---:B------:R-:W-:Y:S02]  /*9f70*/  LOP3.LUT R25, R14.reuse, R25, RZ, 0x3c, !PT ;  /* 0x000000190e197212 */ /* 0x040fe400078e3cff */
[C---:B------:R-:W-:Y:S02]  /*9f80*/  LOP3.LUT R65, R14.reuse, R65, RZ, 0x3c, !PT ;  /* 0x000000410e417212 */ /* 0x040fe400078e3cff */
[----:B------:R-:W-:Y:S02]  /*9f90*/  LOP3.LUT R48, R14, R61, RZ, 0x3c, !PT ;  /* 0x0000003d0e307212 */ /* 0x000fe400078e3cff */
[----:B------:R-:W-:Y:S02]  /*9fa0*/  LOP3.LUT R66, R54, R66, R61, 0x96, !PT ;  /* 0x0000004236427212 */ /* 0x000fe400078e963d */
[----:B------:R-:W-:-:S02]  /*9fb0*/  LOP3.LUT R14, R14, R54, RZ, 0x3c, !PT ;  /* 0x000000360e0e7212 */ /* 0x000fc400078e3cff */
[----:B------:R-:W-:Y:S02]  /*9fc0*/  LOP3.LUT R54, R17, R33, R42, 0x96, !PT ;  /* 0x0000002111367212 */ /* 0x000fe400078e962a */
        /* <DEDUP_REMOVED lines=12> */
[----:B------:R-:W-:Y:S02]  /*a090*/  SHF.L.W.U32.HI R32, R66, 0x1, R59 ;  /* 0x0000000142207819 */ /* 0x000fe40000010e3b */
[C---:B------:R-:W-:Y:S02]  /*a0a0*/  LOP3.LUT R56, R47.reuse, R56, RZ, 0x3c, !PT ;  /* 0x000000382f387212 */ /* 0x040fe400078e3cff */
[----:B------:R-:W-:Y:S02]  /*a0b0*/  LOP3.LUT R62, R47, R62, RZ, 0x3c, !PT ;  /* 0x0000003e2f3e7212 */ /* 0x000fe400078e3cff */
[----:B------:R-:W-:Y:S02]  /*a0c0*/  SHF.L.W.U32.HI R47, R61, 0x1, R50 ;  /* 0x000000013d2f7819 */ /* 0x000fe40000010e32 */
[----:B------:R-:W-:-:S02]  /*a0d0*/  LOP3.LUT R32, R32, R50, RZ, 0x3c, !PT ;  /* 0x0000003220207212 */ /* 0x000fc400078e3cff */
[----:B------:R-:W-:Y:S02]  /*a0e0*/  SHF.L.W.U32.HI R36, R59, 0x1, R66 ;  /* 0x000000013b247819 */ /* 0x000fe40000010e42 */
[----:B------:R-:W-:Y:S02]  /*a0f0*/  SHF.L.W.U32.HI R50, R50, 0x1, R61 ;  /* 0x0000000132327819 */ /* 0x000fe40000010e3d */
[----:B------:R-:W-:Y:S02]  /*a100*/  LOP3.LUT R36, R36, R61, RZ, 0x3c, !PT ;  /* 0x0000003d24247212 */ /* 0x000fe400078e3cff */
[----:B------:R-:W-:Y:S02]  /*a110*/  LOP3.LUT R43, R50, R43, RZ, 0x3c, !PT ;  /* 0x0000002b322b7212 */ /* 0x000fe400078e3cff */
[-C--:B------:R-:W-:Y:S02]  /*a120*/  LOP3.LUT R61, R60, R34.reuse, R67, 0x96, !PT ;  /* 0x000000223c3d7212 */ /* 0x080fe400078e9643 */
[----:B------:R-:W-:-:S02]  /*a130*/  LOP3.LUT R50, R43, R34, RZ, 0x3c, !PT ;  /* 0x000000222b327212 */ /* 0x000fc400078e3cff */
[----:B------:R-:W-:Y:S02]  /*a140*/  LOP3.LUT R61, R41, R61, R46, 0x96, !PT ;  /* 0x0000003d293d7212 */ /* 0x000fe400078e962e */
[----:B------:R-:W-:Y:S02]  /*a150*/  LOP3.LUT R34, R43, R46, RZ, 0x3c, !PT ;  /* 0x0000002e2b227212 */ /* 0x000fe400078e3cff */
[----:B------:R-:W-:Y:S02]  /*a160*/  LOP3.LUT R46, R55, R51, R12, 0x96, !PT ;  /* 0x00000033372e7212 */ /* 0x000fe400078e960c */
[----:B------:R-:W-:Y:S02]  /*a170*/  LOP3.LUT R68, R47, R68, RZ, 0x3c, !PT ;  /* 0x000000442f447212 */ /* 0x000fe400078e3cff */
[----:B------:R-:W-:Y:S02]  /*a180*/  LOP3.LUT R46, R37, R46, R44, 0x96, !PT ;  /* 0x0000002e252e7212 */ /* 0x000fe400078e962c */
[----:B------:R-:W-:-:S02]  /*a190*/  LOP3.LUT R67, R43, R67, RZ, 0x3c, !PT ;  /* 0x000000432b437212 */ /* 0x000fc400078e3cff */
[C---:B------:R-:W-:Y:S02]  /*a1a0*/  LOP3.LUT R47, R43.reuse, R60, RZ, 0x3c, !PT ;  /* 0x0000003c2b2f7212 */ /* 0x040fe400078e3cff */
[----:B------:R-:W-:Y:S02]  /*a1b0*/  LOP3.LUT R41, R43, R41, RZ, 0x3c, !PT ;  /* 0x000000292b297212 */ /* 0x000fe400078e3cff */
[C---:B------:R-:W-:Y:S02]  /*a1c0*/  LOP3.LUT R43, R68.reuse, R44, RZ, 0x3c, !PT ;  /* 0x0000002c442b7212 */ /* 0x040fe400078e3cff */
[----:B------:R-:W-:Y:S02]  /*a1d0*/  SHF.L.W.U32.HI R44, R61, 0x1, R46 ;  /* 0x000000013d2c7819 */ /* 0x000fe40000010e2e */
[----:B------:R-:W-:Y:S02]  /*a1e0*/  LOP3.LUT R60, R68, R55, RZ, 0x3c, !PT ;  /* 0x00000037443c7212 */ /* 0x000fe400078e3cff */
[----:B------:R-:W-:-:S02]  /*a1f0*/  LOP3.LUT R55, R44, R59, RZ, 0x3c, !PT ;  /* 0x0000003b2c377212 */ /* 0x000fc400078e3cff */
[C---:B------:R-:W-:Y:S02]  /*a200*/  LOP3.LUT R51, R68.reuse, R51, RZ, 0x3c, !PT ;  /* 0x0000003344337212 */ /* 0x040fe400078e3cff */
[C---:B------:R-:W-:Y:S02]  /*a210*/  LOP3.LUT R12, R68.reuse, R12, RZ, 0x3c, !PT ;  /* 0x0000000c440c7212 */ /* 0x040fe400078e3cff */
[----:B------:R-:W-:Y:S02]  /*a220*/  LOP3.LUT R68, R68, R37, RZ, 0x3c, !PT ;  /* 0x0000002544447212 */ /* 0x000fe400078e3cff */
[C---:B------:R-:W-:Y:S02]  /*a230*/  LOP3.LUT R37, R55.reuse, R58, RZ, 0x3c, !PT ;  /* 0x0000003a37257212 */ /* 0x040fe400078e3cff */
[C---:B------:R-:W-:Y:S02]  /*a240*/  LOP3.LUT R59, R55.reuse, R53, RZ, 0x3c, !PT ;  /* 0x00000035373b7212 */ /* 0x040fe400078e3cff */
[----:B------:R-:W-:-:S02]  /*a250*/  LOP3.LUT R44, R55, R52, RZ, 0x3c, !PT ;  /* 0x00000034372c7212 */ /* 0x000fc400078e3cff */
[C---:B------:R-:W-:Y:S02]  /*a260*/  LOP3.LUT R39, R55.reuse, R39, RZ, 0x3c, !PT ;  /* 0x0000002737277212 */ /* 0x040fe400078e3cff */
[----:B------:R-:W-:Y:S02]  /*a270*/  LOP3.LUT R58, R55, R30, RZ, 0x3c, !PT ;  /* 0x0000001e373a7212 */ /* 0x000fe400078e3cff */
[----:B------:R-:W-:Y:S02]  /*a280*/  SHF.L.W.U32.HI R53, R46, 0x1, R61 ;  /* 0x000000012e357819 */ /* 0x000fe40000010e3d */
        /* <DEDUP_REMOVED lines=30> */
[----:B------:R-:W-:Y:S02]  /*a470*/  SHF.L.W.U32.HI R66, R68, 0x18, R41 ;  /* 0x0000001844427819 */ /* 0x000fe40000010e29 */
        /* <DEDUP_REMOVED lines=9> */
[----:B------:R-:W-:Y:S02]  /*a510*/  LOP3.LUT R68, R53, R22, RZ, 0x3c, !PT ;  /* 0x0000001635447212 */ /* 0x000fe400078e3cff */
        /* <DEDUP_REMOVED lines=16> */
[----:B------:R-:W-:Y:S02]  /*a620*/  SHF.L.W.U32.HI R62, R15, 0x12, R62 ;  /* 0x000000120f3e7819 */ /* 0x000fe40000010e3e */
[----:B------:R-:W-:Y:S02]  /*a630*/  LOP3.LUT R64, R54, R24, RZ, 0x3c, !PT ;  /* 0x0000001836407212 */ /* 0x000fe400078e3cff */
[----:B------:R-:W-:Y:S02]  /*a640*/  LOP3.LUT R15, R55, R19, RZ, 0x3c, !PT ;  /* 0x00000013370f7212 */ /* 0x000fe400078e3cff */
[----:B------:R-:W-:Y:S02]  /*a650*/  LOP3.LUT R40, R53, R40, RZ, 0x3c, !PT ;  /* 0x0000002835287212 */ /* 0x000fe400078e3cff */
[----:B------:R-:W-:Y:S02]  /*a660*/  LOP3.LUT R42, R65, R67, R66, 0xb4, !PT ;  /* 0x00000043412a7212 */ /* 0x000fe400078eb442 */
        /* <DEDUP_REMOVED lines=38> */
[----:B------:R-:W-:Y:S02]  /*a8d0*/  LOP3.LUT R7, R54, R7, RZ, 0x3c, !PT ;  /* 0x0000000736077212 */ /* 0x000fe400078e3cff */
[----:B------:R-:W-:Y:S02]  /*a8e0*/  LOP3.LUT R8, R55, R8, RZ, 0x3c, !PT ;  /* 0x0000000837087212 */ /* 0x000fe400078e3cff */
[----:B------:R-:W-:Y:S02]  /*a8f0*/  LOP3.LUT R16, R48, R50, R27, 0xb4, !PT ;  /* 0x0000003230107212 */ /* 0x000fe400078eb41b */
[----:B------:R-:W-:Y:S02]  /*a900*/  LOP3.LUT R49, R27, R66, R50, 0xb4, !PT ;  /* 0x000000421b317212 */ /* 0x000fe400078eb432 */
[----:B------:R-:W-:-:S02]  /*a910*/  LOP3.LUT R9, R50, R51, R66, 0xb4, !PT ;  /* 0x0000003332097212 */ /* 0x000fc400078eb442 */
[----:B------:R-:W-:Y:S02]  /*a920*/  LOP3.LUT R50, R66, R48, R51, 0xb4, !PT ;  /* 0x0000003042327212 */ /* 0x000fe400078eb433 */
[----:B------:R-:W-:Y:S02]  /*a930*/  LOP3.LUT R27, R51, R27, R48, 0xb4, !PT ;  /* 0x0000001b331b7212 */ /* 0x000fe400078eb430 */
        /* <DEDUP_REMOVED lines=10> */
[----:B------:R-:W-:Y:S02]  /*a9e0*/  SHF.L.W.U32.HI R51, R51, 0xb, R44 ;  /* 0x0000000b33337819 */ /* 0x000fe40000010e2c */
[----:B------:R-:W-:Y:S02]  /*a9f0*/  LOP3.LUT R35, R38, R36, R35, 0x90, !PT ;  /* 0x0000002426237212 */ /* 0x000fe400078e9023 */
[-C--:B------:R-:W-:Y:S02]  /*aa00*/  LOP3.LUT R7, R51, R8.reuse, R34, 0xb4, !PT ;  /* 0x0000000833077212 */ /* 0x080fe400078eb422 */
[----:B------:R-:W-:Y:S02]  /*aa10*/  LOP3.LUT R44, R35, R8, RZ, 0x3c, !PT ;  /* 0x00000008232c7212 */ /* 0x000fe400078e3cff */
[----:B------:R-:W-:Y:S02]  /*aa20*/  LOP3.LUT R8, R48, R51, R38, 0xb4, !PT ;  /* 0x0000003330087212 */ /* 0x000fe400078eb426 */
[----:B------:R-:W-:-:S02]  /*aa30*/  LOP3.LUT R58, R54, R53, R68, 0xb4, !PT ;  /* 0x00000035363a7212 */ /* 0x000fc400078eb444 */
[----:B------:R-:W-:Y:S02]  /*aa40*/  LOP3.LUT R51, R38, R34, R51, 0xb4, !PT ;  /* 0x0000002226337212 */ /* 0x000fe400078eb433 */
[----:B------:R-:W-:Y:S02]  /*aa50*/  LOP3.LUT R36, R32, R33, RZ, 0x3c, !PT ;  /* 0x0000002120247212 */ /* 0x000fe400078e3cff */
[--C-:B------:R-:W-:Y:S02]  /*aa60*/  LOP3.LUT R31, R53, R32, R33.reuse, 0x6, !PT ;  /* 0x00000020351f7212 */ /* 0x100fe400078e0621 */
        /* <DEDUP_REMOVED lines=9> */
[----:B------:R-:W-:Y:S02]  /*ab00*/  LOP3.LUT R32, R36, R54, R13, 0xb4, !PT ;  /* 0x0000003624207212 */ /* 0x000fe400078eb40d */
[----:B------:R-:W-:Y:S02]  /*ab10*/  LOP3.LUT R54, R13, R68, R54, 0xb4, !PT ;  /* 0x000000440d367212 */ /* 0x000fe400078eb436 */
[----:B------:R-:W-:Y:S02]  /*ab20*/  LOP3.LUT R8, R12, R8, R37, 0x96, !PT ;  /* 0x000000080c087212 */ /* 0x000fe400078e9625 */
[----:B------:R-:W-:Y:S02]  /*ab30*/  SHF.L.W.U32.HI R13, R70, 0x1, R69 ;  /* 0x00000001460d7819 */ /* 0x000fe40000010e45 */
[----:B------:R-:W-:Y:S02]  /*ab40*/  LOP3.LUT R32, R32, 0x80000000, RZ, 0x3c, !PT ;  /* 0x8000000020207812 */ /* 0x000fe400078e3cff */
[----:B------:R-:W-:-:S02]  /*ab50*/  LOP3.LUT R36, R13, R8, RZ, 0x3c, !PT ;  /* 0x000000080d247212 */ /* 0x000fc400078e3cff */
[----:B------:R-:W-:Y:S02]  /*ab60*/  LOP3.LUT R67, R25, R32, R16, 0x96, !PT ;  /* 0x0000002019437212 */ /* 0x000fe400078e9610 */
[----:B------:R-:W-:Y:S02]  /*ab70*/  LOP3.LUT R68, R31, R68, RZ, 0x3c, !PT ;  /* 0x000000441f447212 */ /* 0x000fe400078e3cff */
[-C--:B------:R-:W-:Y:S02]  /*ab80*/  LOP3.LUT R13, R64, R51.reuse, R65, 0x96, !PT ;  /* 0x00000033400d7212 */ /* 0x080fe400078e9641 */
[C---:B------:R-:W-:Y:S02]  /*ab90*/  LOP3.LUT R51, R36.reuse, R51, RZ, 0x3c, !PT ;  /* 0x0000003324337212 */ /* 0x040fe400078e3cff */
[C---:B------:R-:W-:Y:S02]  /*aba0*/  LOP3.LUT R31, R36.reuse, R65, RZ, 0x3c, !PT ;  /* 0x00000041241f7212 */ /* 0x040fe400078e3cff */
[----:B------:R-:W-:-:S02]  /*abb0*/  LOP3.LUT R64, R36, R64, RZ, 0x3c, !PT ;  /* 0x0000004024407212 */ /* 0x000fc400078e3cff */
[C---:B------:R-:W-:Y:S02]  /*abc0*/  LOP3.LUT R43, R36.reuse, R61, RZ, 0x3c, !PT ;  /* 0x0000003d242b7212 */ /* 0x040fe400078e3cff */
[----:B------:R-:W-:Y:S02]  /*abd0*/  LOP3.LUT R53, R36, R52, RZ, 0x3c, !PT ;  /* 0x0000003424357212 */ /* 0x000fe400078e3cff */
[----:B------:R-:W-:Y:S02]  /*abe0*/  LOP3.LUT R67, R18, R67, R39, 0x96, !PT ;  /* 0x0000004312437212 */ /* 0x000fe400078e9627 */
[----:B------:R-:W-:Y:S02]  /*abf0*/  SHF.L.W.U32.HI R36, R69, 0x1, R70 ;  /* 0x0000000145247819 */ /* 0x000fe40000010e46 */
[----:B------:R-:W-:Y:S02]  /*ac00*/  LOP3.LUT R13, R52, R13, R61, 0x96, !PT ;  /* 0x0000000d340d7212 */ /* 0x000fe400078e963d */
[----:B------:R-:W-:-:S02]  /*ac10*/  LOP3.LUT R33, R36, R67, RZ, 0x3c, !PT ;  /* 0x0000004324217212 */ /* 0x000fc400078e3cff */
[----:B------:R-:W-:Y:S02]  /*ac20*/  LOP3.LUT R66, R62, R54, R49, 0x96, !PT ;  /* 0x000000363e427212 */ /* 0x000fe400078e9631 */
[----:B------:R-:W-:Y:S02]  /*ac30*/  LOP3.LUT R36, R33, R49, RZ, 0x3c, !PT ;  /* 0x0000003121247212 */ /* 0x000fe400078e3cff */
[----:B------:R-:W-:Y:S02]  /*ac40*/  LOP3.LUT R52, R47, R44, R26, 0x96, !PT ;  /* 0x0000002c2f347212 */ /* 0x000fe400078e961a */
[----:B------:R-:W-:Y:S02]  /*ac50*/  LOP3.LUT R49, R40, R55, R27, 0x96, !PT ;  /* 0x0000003728317212 */ /* 0x000fe400078e961b */
[----:B------:R-:W-:Y:S02]  /*ac60*/  LOP3.LUT R52, R10, R52, R23, 0x96, !PT ;  /* 0x000000340a347212 */ /* 0x000fe400078e9617 */
[----:B------:R-:W-:-:S02]  /*ac70*/  LOP3.LUT R49, R11, R49, R22, 0x96, !PT ;  /* 0x000000310b317212 */ /* 0x000fc400078e9616 */
[----:B------:R-:W-:Y:S02]  /*ac80*/  LOP3.LUT R66, R46, R66, R57, 0x96, !PT ;  /* 0x000000422e427212 */ /* 0x000fe400078e9639 */
[----:B------:R-:W-:Y:S02]  /*ac90*/  SHF.L.W.U32.HI R71, R52, 0x1, R49 ;  /* 0x0000000134477819 */ /* 0x000fe40000010e31 */
[C---:B------:R-:W-:Y:S02]  /*aca0*/  LOP3.LUT R54, R33.reuse, R54, RZ, 0x3c, !PT ;  /* 0x0000003621367212 */ /* 0x040fe400078e3cff */
[C---:B------:R-:W-:Y:S02]  /*acb0*/  LOP3.LUT R65, R33.reuse, R62, RZ, 0x3c, !PT ;  /* 0x0000003e21417212 */ /* 0x040fe400078e3cff */
[C---:B------:R-:W-:Y:S02]  /*acc0*/  LOP3.LUT R48, R33.reuse, R57, RZ, 0x3c, !PT ;  /* 0x0000003921307212 */ /* 0x040fe400078e3cff */
[----:B------:R-:W-:-:S02]  /*acd0*/  LOP3.LUT R46, R33, R46, RZ, 0x3c, !PT ;  /* 0x0000002e212e7212 */ /* 0x000fc400078e3cff */
[----:B------:R-:W-:Y:S02]  /*ace0*/  LOP3.LUT R71, R71, R70, RZ, 0x3c, !PT ;  /* 0x0000004647477212 */ /* 0x000fe400078e3cff */
[----:B------:R-:W-:Y:S02]  /*acf0*/  SHF.L.W.U32.HI R33, R66, 0x1, R13 ;  /* 0x0000000142217819 */ /* 0x000fe40000010e0d */
[----:B------:R-:W-:Y:S02]  /*ad00*/  LOP3.LUT R57, R60, R38, R17, 0x96, !PT ;  /* 0x000000263c397212 */ /* 0x000fe400078e9611 */
[----:B------:R-:W-:Y:S02]  /*ad10*/  LOP3.LUT R70, R59, R68, R50, 0x96, !PT ;  /* 0x000000443b467212 */ /* 0x000fe400078e9632 */
[----:B------:R-:W-:Y:S02]  /*ad20*/  LOP3.LUT R33, R33, R52, RZ, 0x3c, !PT ;  /* 0x0000003421217212 */ /* 0x000fe400078e3cff */
[----:B------:R-:W-:-:S02]  /*ad30*/  LOP3.LUT R57, R30, R57, R45, 0x96, !PT ;  /* 0x000000391e397212 */ /* 0x000fc400078e962d */
[----:B------:R-:W-:Y:S02]  /*ad40*/  LOP3.LUT R70, R29, R70, R42, 0x96, !PT ;  /* 0x000000461d467212 */ /* 0x000fe400078e962a */
[----:B------:R-:W-:Y:S02]  /*ad50*/  SHF.L.W.U32.HI R52, R49, 0x1, R52 ;  /* 0x0000000131347819 */ /* 0x000fe40000010e34 */
[----:B------:R-:W-:Y:S02]  /*ad60*/  LOP3.LUT R61, R71, R59, RZ, 0x3c, !PT ;  /* 0x0000003b473d7212 */ /* 0x000fe400078e3cff */
[----:B------:R-:W-:Y:S02]  /*ad70*/  SHF.L.W.U32.HI R35, R13, 0x1, R66 ;  /* 0x000000010d237819 */ /* 0x000fe40000010e42 */
[----:B------:R-:W-:Y:S02]  /*ad80*/  SHF.L.W.U32.HI R59, R57, 0x1, R70 ;  /* 0x00000001393b7819 */ /* 0x000fe40000010e46 */
[----:B------:R-:W-:-:S02]  /*ad90*/  LOP3.LUT R69, R52, R69, RZ, 0x3c, !PT ;  /* 0x0000004534457212 */ /* 0x000fc400078e3cff */
[----:B------:R-:W-:Y:S02]  /*ada0*/  LOP3.LUT R35, R35, R49, RZ, 0x3c, !PT ;  /* 0x0000003123237212 */ /* 0x000fe400078e3cff */
[----:B------:R-:W-:Y:S02]  /*adb0*/  LOP3.LUT R59, R59, R66, RZ, 0x3c, !PT ;  /* 0x000000423b3b7212 */ /* 0x000fe400078e3cff */
[C---:B------:R-:W-:Y:S02]  /*adc0*/  LOP3.LUT R49, R69.reuse, R38, RZ, 0x3c, !PT ;  /* 0x0000002645317212 */ /* 0x040fe400078e3cff */
[C---:B------:R-:W-:Y:S02]  /*add0*/  LOP3.LUT R38, R69.reuse, R45, RZ, 0x3c, !PT ;  /* 0x0000002d45267212 */ /* 0x040fe400078e3cff */
[----:B------:R-:W-:Y:S02]  /*ade0*/  LOP3.LUT R62, R69, R30, RZ, 0x3c, !PT ;  /* 0x0000001e453e7212 */ /* 0x000fe400078e3cff */
        /* <DEDUP_REMOVED lines=10> */
[----:B------:R-:W-:Y:S02]  /*ae90*/  LOP3.LUT R56, R56, R13, RZ, 0x3c, !PT ;  /* 0x0000000d38387212 */ /* 0x000fe400078e3cff */
        /* <DEDUP_REMOVED lines=31> */
[----:B------:R-:W-:-:S02]  /*b090*/  SHF.L.W.U32.HI R28, R62, 0x18, R29 ;  /* 0x000000183e1c7819 */ /* 0x000fc40000010e1d */
        /* <DEDUP_REMOVED lines=16> */
[----:B------:R-:W-:Y:S02]  /*b1a0*/  SHF.L.W.U32.HI R65, R64, 0xa, R65 ;  /* 0x0000000a40417819 */ /* 0x000fe40000010e41 */
[----:B------:R-:W-:-:S02]  /*b1b0*/  SHF.L.W.U32.HI R21, R44, 0x1b, R55 ;  /* 0x0000001b2c157819 */ /* 0x000fc40000010e37 */
[----:B------:R-:W-:Y:S02]  /*b1c0*/  LOP3.LUT R55, R66, R68, R65, 0xb4, !PT ;  /* 0x0000004442377212 */ /* 0x000fe400078eb441 */
[----:B------:R-:W-:Y:S02]  /*b1d0*/  LOP3.LUT R47, R65, R37, R68, 0xb4, !PT ;  /* 0x00000025412f7212 */ /* 0x000fe400078eb444 */
[----:B------:R-:W-:Y:S02]  /*b1e0*/  LOP3.LUT R28, R21, R65, R66, 0xb4, !PT ;  /* 0x00000041151c7212 */ /* 0x000fe400078eb442 */
[----:B------:R-:W-:Y:S02]  /*b1f0*/  LOP3.LUT R12, R33, R12, RZ, 0x3c, !PT ;  /* 0x0000000c210c7212 */ /* 0x000fe400078e3cff */
[----:B------:R-:W-:Y:S02]  /*b200*/  LOP3.LUT R65, R35, R18, RZ, 0x3c, !PT ;  /* 0x0000001223417212 */ /* 0x000fe400078e3cff */
[----:B------:R-:W-:-:S02]  /*b210*/  LOP3.LUT R60, R69, R60, RZ, 0x3c, !PT ;  /* 0x0000003c453c7212 */ /* 0x000fc400078e3cff */
        /* <DEDUP_REMOVED lines=9> */
[----:B------:R-:W-:Y:S02]  /*b2b0*/  LOP3.LUT R23, R57, R23, RZ, 0x3c, !PT ;  /* 0x0000001739177212 */ /* 0x000fe400078e3cff */
[----:B------:R-:W-:Y:S02]  /*b2c0*/  LOP3.LUT R42, R58, R22, RZ, 0x3c, !PT ;  /* 0x000000163a2a7212 */ /* 0x000fe400078e3cff */
[----:B------:R-:W-:-:S02]  /*b2d0*/  SHF.L.W.U32.HI R24, R54, 0x1, R51 ;  /* 0x0000000136187819 */ /* 0x000fc40000010e33 */
[----:B------:R-:W-:Y:S02]  /*b2e0*/  SHF.L.W.U32.HI R60, R42, 0x8, R23 ;  /* 0x000000082a3c7819 */ /* 0x000fe40000010e17 */
[----:B------:R-:W-:Y:S02]  /*b2f0*/  SHF.L.W.U32.HI R68, R51, 0x1, R54 ;  /* 0x0000000133447819 */ /* 0x000fe40000010e36 */
[----:B------:R-:W-:Y:S02]  /*b300*/  LOP3.LUT R18, R24, R12, R67, 0xb4, !PT ;  /* 0x0000000c18127212 */ /* 0x000fe400078eb443 */
[----:B------:R-:W-:Y:S02]  /*b310*/  LOP3.LUT R64, R67, R60, R12, 0xb4, !PT ;  /* 0x0000003c43407212 */ /* 0x000fe400078eb40c */
[----:B------:R-:W-:Y:S02]  /*b320*/  SHF.L.W.U32.HI R54, R23, 0x8, R42 ;  /* 0x0000000817367819 */ /* 0x000fe40000010e2a */
[----:B------:R-:W-:-:S02]  /*b330*/  LOP3.LUT R12, R12, R65, R60, 0xb4, !PT ;  /* 0x000000410c0c7212 */ /* 0x000fc400078eb43c */
[----:B------:R-:W-:Y:S02]  /*b340*/  LOP3.LUT R14, R56, R14, RZ, 0x3c, !PT ;  /* 0x0000000e380e7212 */ /* 0x000fe400078e3cff */
[----:B------:R-:W-:Y:S02]  /*b350*/  LOP3.LUT R22, R65, R67, R24, 0xb4, !PT ;  /* 0x0000004341167212 */ /* 0x000fe400078eb418 */
[----:B------:R-:W-:Y:S02]  /*b360*/  LOP3.LUT R60, R60, R24, R65, 0xb4, !PT ;  /* 0x000000183c3c7212 */ /* 0x000fe400078eb441 */
[----:B------:R-:W-:Y:S02]  /*b370*/  LOP3.LUT R24, R68, R66, R61, 0xb4, !PT ;  /* 0x0000004244187212 */ /* 0x000fe400078eb43d */
[----:B------:R-:W-:Y:S02]  /*b380*/  LOP3.LUT R42, R37, R61, R68, 0xb4, !PT ;  /* 0x0000003d252a7212 */ /* 0x000fe400078eb444 */
[----:B------:R-:W-:-:S02]  /*b390*/  LOP3.LUT R61, R61, R54, R66, 0xb4, !PT ;  /* 0x000000363d3d7212 */ /* 0x000fc400078eb442 */
[----:B------:R-:W-:Y:S02]  /*b3a0*/  LOP3.LUT R51, R66, R37, R54, 0xb4, !PT ;  /* 0x0000002542337212 */ /* 0x000fe400078eb436 */
[----:B------:R-:W-:Y:S02]  /*b3b0*/  SHF.L.W.U32.HI R67, R49, 0x1c, R52 ;  /* 0x0000001c31437819 */ /* 0x000fe40000010e34 */
[----:B------:R-:W-:Y:S02]  /*b3c0*/  SHF.L.W.U32.HI R66, R59, 0x1d, R14 ;  /* 0x0000001d3b427819 */ /* 0x000fe40000010e0e */
        /* <DEDUP_REMOVED lines=19> */
[----:B------:R-:W-:Y:S02]  /*b500*/  LOP3.LUT R14, R25, R66, R59, 0xb4, !PT ;  /* 0x00000042190e7212 */ /* 0x000fe400078eb43b */
[----:B------:R-:W-:-:S02]  /*b510*/  LOP3.LUT R19, R59, R67, R66, 0xb4, !PT ;  /* 0x000000433b137212 */ /* 0x000fc400078eb442 */
[----:B------:R-:W-:Y:S02]  /*b520*/  LOP3.LUT R52, R48, R59, R25, 0xb4, !PT ;  /* 0x0000003b30347212 */ /* 0x000fe400078eb419 */
[----:B------:R-:W-:Y:S02]  /*b530*/  LOP3.LUT R25, R67, R25, R48, 0xb4, !PT ;  /* 0x0000001943197212 */ /* 0x000fe400078eb430 */
[----:B------:R-:W-:Y:S02]  /*b540*/  LOP3.LUT R27, R66, R48, R67, 0xb4, !PT ;  /* 0x00000030421b7212 */ /* 0x000fe400078eb443 */
        /* <DEDUP_REMOVED lines=9> */
[----:B------:R-:W-:Y:S02]  /*b5e0*/  LOP3.LUT R23, R49, R23, R26, 0xb4, !PT ;  /* 0x0000001731177212 */ /* 0x000fe400078eb41a */
[----:B------:R-:W-:Y:S02]  /*b5f0*/  LOP3.LUT R26, R69, R26, R49, 0xb4, !PT ;  /* 0x0000001a451a7212 */ /* 0x000fe400078eb431 */
[-CC-:B------:R-:W-:Y:S02]  /*b600*/  LOP3.LUT R36, R31, R33.reuse, R34.reuse, 0x90, !PT ;  /* 0x000000211f247212 */ /* 0x180fe400078e9022 */
[----:B------:R-:W-:Y:S02]  /*b610*/  LOP3.LUT R49, R57, R33, R34, 0x6, !PT ;  /* 0x0000002139317212 */ /* 0x000fe400078e0622 */
[----:B------:R-:W-:Y:S02]  /*b620*/  LOP3.LUT R33, R15, R10, R31, 0xb4, !PT ;  /* 0x0000000a0f217212 */ /* 0x000fe400078eb41f */
[----:B------:R-:W-:-:S02]  /*b630*/  LOP3.LUT R48, R31, R38, R10, 0xb4, !PT ;  /* 0x000000261f307212 */ /* 0x000fc400078eb40a */
[----:B------:R-:W-:Y:S02]  /*b640*/  LOP3.LUT R10, R10, R57, R38, 0xb4, !PT ;  /* 0x000000390a0a7212 */ /* 0x000fe400078eb426 */
[----:B------:R-:W-:Y:S02]  /*b650*/  LOP3.LUT R34, R59, R35, R32, 0x90, !PT ;  /* 0x000000233b227212 */ /* 0x000fe400078e9020 */
[----:B------:R-:W-:Y:S02]  /*b660*/  LOP3.LUT R57, R36, R57, RZ, 0x3c, !PT ;  /* 0x0000003924397212 */ /* 0x000fe400078e3cff */
[----:B------:R-:W-:Y:S02]  /*b670*/  LOP3.LUT R45, R11, R67, R68, 0xb4, !PT ;  /* 0x000000430b2d7212 */ /* 0x000fe400078eb444 */
[----:B------:R-:W-:Y:S02]  /*b680*/  LOP3.LUT R36, R35, R32, RZ, 0x3c, !PT ;  /* 0x0000002023247212 */ /* 0x000fe400078e3cff */
[----:B------:R-:W-:-:S02]  /*b690*/  LOP3.LUT R35, R67, R35, R32, 0x6, !PT ;  /* 0x0000002343237212 */ /* 0x000fc400078e0620 */
[----:B------:R-:W-:Y:S02]  /*b6a0*/  LOP3.LUT R67, R34, R67, RZ, 0x3c, !PT ;  /* 0x0000004322437212 */ /* 0x000fe400078e3cff */
[----:B------:R-:W-:Y:S02]  /*b6b0*/  LOP3.LUT R33, R33, 0x8089, RZ, 0x3c, !PT ;  /* 0x0000808921217812 */ /* 0x000fe400078e3cff */
        /* <DEDUP_REMOVED lines=8> */
[----:B------:R-:W-:Y:S02]  /*b740*/  SHF.L.W.U32.HI R32, R71, 0x1, R34 ;  /* 0x0000000147207819 */ /* 0x000fe40000010e22 */
[----:B------:R-:W-:-:S02]  /*b750*/  LOP3.LUT R31, R31, 0x80000000, RZ, 0x3c, !PT ;  /* 0x800000001f1f7812 */ /* 0x000fc400078e3cff */
[----:B------:R-:W-:Y:S02]  /*b760*/  LOP3.LUT R69, R32, R11, RZ, 0x3c, !PT ;  /* 0x0000000b20457212 */ /* 0x000fe400078e3cff */
[----:B------:R-:W-:Y:S02]  /*b770*/  LOP3.LUT R66, R24, R31, R25, 0x96, !PT ;  /* 0x0000001f18427212 */ /* 0x000fe400078e9619 */
[----:B------:R-:W-:Y:S02]  /*b780*/  LOP3.LUT R68, R35, R68, RZ, 0x3c, !PT ;  /* 0x0000004423447212 */ /* 0x000fe400078e3cff */
[----:B------:R-:W-:Y:S02]  /*b790*/  LOP3.LUT R15, R64, R48, R43, 0x96, !PT ;  /* 0x00000030400f7212 */ /* 0x000fe400078e962b */
[----:B------:R-:W-:Y:S02]  /*b7a0*/  LOP3.LUT R35, R69, R43, RZ, 0x3c, !PT ;  /* 0x0000002b45237212 */ /* 0x000fe400078e3cff */
[----:B------:R-:W-:-:S02]  /*b7b0*/  LOP3.LUT R66, R13, R66, R28, 0x96, !PT ;  /* 0x000000420d427212 */ /* 0x000fc400078e961c */
[----:B------:R-:W-:Y:S02]  /*b7c0*/  SHF.L.W.U32.HI R43, R34, 0x1, R71 ;  /* 0x00000001222b7819 */ /* 0x000fe40000010e47 */
[----:B------:R-:W-:Y:S02]  /*b7d0*/  LOP3.LUT R58, R61, R59, R52, 0x96, !PT ;  /* 0x0000003b3d3a7212 */ /* 0x000fe400078e9634 */
[----:B------:R-:W-:Y:S02]  /*b7e0*/  LOP3.LUT R32, R43, R66, RZ, 0x3c, !PT ;  /* 0x000000422b207212 */ /* 0x000fe400078e3cff */
[----:B------:R-:W-:Y:S02]  /*b7f0*/  LOP3.LUT R15, R53, R15, R62, 0x96, !PT ;  /* 0x0000000f350f7212 */ /* 0x000fe400078e963e */
[C---:B------:R-:W-:Y:S02]  /*b800*/  LOP3.LUT R50, R69.reuse, R62, RZ, 0x3c, !PT ;  /* 0x0000003e45327212 */ /* 0x040fe400078e3cff */
[----:B------:R-:W-:-:S02]  /*b810*/  LOP3.LUT R62, R69, R53, RZ, 0x3c, !PT ;  /* 0x00000035453e7212 */ /* 0x000fc400078e3cff */
[----:B------:R-:W-:Y:S02]  /*b820*/  LOP3.LUT R58, R46, R58, R55, 0x96, !PT ;  /* 0x0000003a2e3a7212 */ /* 0x000fe400078e9637 */
[----:B------:R-:W-:Y:S02]  /*b830*/  LOP3.LUT R73, R32, R46, RZ, 0x3c, !PT ;  /* 0x0000002e20497212 */ /* 0x000fe400078e3cff */
[----:B------:R-:W-:Y:S02]  /*b840*/  LOP3.LUT R53, R22, R57, R26, 0x96, !PT ;  /* 0x0000003916357212 */ /* 0x000fe400078e961a */
[----:B------:R-:W-:Y:S02]  /*b850*/  LOP3.LUT R46, R42, R67, R27, 0x96, !PT ;  /* 0x000000432a2e7212 */ /* 0x000fe400078e961b */
[----:B------:R-:W-:Y:S02]  /*b860*/  LOP3.LUT R53, R7, R53, R20, 0x96, !PT ;  /* 0x0000003507357212 */ /* 0x000fe400078e9614 */
[----:B------:R-:W-:-:S02]  /*b870*/  LOP3.LUT R46, R8, R46, R21, 0x96, !PT ;  /* 0x0000002e082e7212 */ /* 0x000fc400078e9615 */
[----:B------:R-:W-:Y:S02]  /*b880*/  LOP3.LUT R49, R49, R38, RZ, 0x3c, !PT ;  /* 0x0000002631317212 */ /* 0x000fe400078e3cff */
[C---:B------:R-:W-:Y:S02]  /*b890*/  LOP3.LUT R48, R69.reuse, R48, RZ, 0x3c, !PT ;  /* 0x0000003045307212 */ /* 0x040fe400078e3cff */
[----:B------:R-:W-:Y:S02]  /*b8a0*/  LOP3.LUT R64, R69, R64, RZ, 0x3c, !PT ;  /* 0x0000004045407212 */ /* 0x000fe400078e3cff */
[C---:B------:R-:W-:Y:S02]  /*b8b0*/  LOP3.LUT R59, R32.reuse, R59, RZ, 0x3c, !PT ;  /* 0x0000003b203b7212 */ /* 0x040fe400078e3cff */
[C---:B------:R-:W-:Y:S02]  /*b8c0*/  LOP3.LUT R38, R32.reuse, R52, RZ, 0x3c, !PT ;  /* 0x0000003420267212 */ /* 0x040fe400078e3cff */
[----:B------:R-:W-:-:S02]  /*b8d0*/  LOP3.LUT R69, R32, R61, RZ, 0x3c, !PT ;  /* 0x0000003d20457212 */ /* 0x000fc400078e3cff */
[----:B------:R-:W-:Y:S02]  /*b8e0*/  LOP3.LUT R43, R32, R55, RZ, 0x3c, !PT ;  /* 0x00000037202b7212 */ /* 0x000fe400078e3cff */
[----:B------:R-:W-:Y:S02]  /*b8f0*/  SHF.L.W.U32.HI R32, R53, 0x1, R46 ;  /* 0x0000000135207819 */ /* 0x000fe40000010e2e */
[----:B------:R-:W-:Y:S02]  /*b900*/  LOP3.LUT R55, R60, R49, R65, 0x96, !PT ;  /* 0x000000313c377212 */ /* 0x000fe400078e9641 */
[----:B------:R-:W-:Y:S02]  /*b910*/  LOP3.LUT R71, R32, R71, RZ, 0x3c, !PT ;  /* 0x0000004720477212 */ /* 0x000fe400078e3cff */
[----:B------:R-:W-:Y:S02]  /*b920*/  SHF.L.W.U32.HI R32, R58, 0x1, R15 ;  /* 0x000000013a207819 */ /* 0x000fe40000010e0f */
[----:B------:R-:W-:-:S02]  /*b930*/  SHF.L.W.U32.HI R36, R15, 0x1, R58 ;  /* 0x000000010f247819 */ /* 0x000fc40000010e3a */
[----:B------:R-:W-:Y:S02]  /*b940*/  LOP3.LUT R32, R32, R53, RZ, 0x3c, !PT ;  /* 0x0000003520207212 */ /* 0x000fe400078e3cff */
[----:B------:R-:W-:Y:S02]  /*b950*/  SHF.L.W.U32.HI R53, R46, 0x1, R53 ;  /* 0x000000012e357819 */ /* 0x000fe40000010e35 */
[----:B------:R-:W-:Y:S02]  /*b960*/  LOP3.LUT R36, R36, R46, RZ, 0x3c, !PT ;  /* 0x0000002e24247212 */ /* 0x000fe400078e3cff */
[----:B------:R-:W-:Y:S02]  /*b970*/  LOP3.LUT R52, R53, R34, RZ, 0x3c, !PT ;  /* 0x0000002235347212 */ /* 0x000fe400078e3cff */
[----:B------:R-:W-:Y:S02]  /*b980*/  LOP3.LUT R55, R40, R55, R41, 0x96, !PT ;  /* 0x0000003728377212 */ /* 0x000fe400078e9629 */
[----:B------:R-:W-:-:S02]  /*b990*/  LOP3.LUT R56, R52, R60, RZ, 0x3c, !PT ;  /* 0x0000003c34387212 */ /* 0x000fc400078e3cff */
[----:B------:R-:W-:Y:S02]  /*b9a0*/  LOP3.LUT R60, R54, R68, R19, 0x96, !PT ;  /* 0x00000044363c7212 */ /* 0x000fe400078e9613 */
[C---:B------:R-:W-:Y:S02]  /*b9b0*/  LOP3.LUT R49, R52.reuse, R49, RZ, 0x3c, !PT ;  /* 0x0000003134317212 */ /* 0x040fe400078e3cff */
[----:B------:R-:W-:Y:S02]  /*b9c0*/  LOP3.LUT R60, R39, R60, R44, 0x96, !PT ;  /* 0x0000003c273c7212 */ /* 0x000fe400078e962c */
[C---:B------:R-:W-:Y:S02]  /*b9d0*/  LOP3.LUT R46, R52.reuse, R65, RZ, 0x3c, !PT ;  /* 0x00000041342e7212 */ /* 0x040fe400078e3cff */
[C---:B------:R-:W-:Y:S02]  /*b9e0*/  LOP3.LUT R34, R52.reuse, R41, RZ, 0x3c, !PT ;  /* 0x0000002934227212 */ /* 0x040fe400078e3cff */
[----:B------:R-:W-:-:S02]  /*b9f0*/  LOP3.LUT R40, R52, R40, RZ, 0x3c, !PT ;  /* 0x0000002834287212 */ /* 0x000fc400078e3cff */
[C---:B------:R-:W-:Y:S02]  /*ba00*/  LOP3.LUT R52, R71.reuse, R68, RZ, 0x3c, !PT ;  /* 0x0000004447347212 */ /* 0x040fe400078e3cff */
[C---:B------:R-:W-:Y:S02]  /*ba10*/  LOP3.LUT R19, R71.reuse, R19, RZ, 0x3c, !PT ;  /* 0x0000001347137212 */ /* 0x040fe400078e3cff */
[C---:B------:R-:W-:Y:S02]  /*ba20*/  LOP3.LUT R65, R71.reuse, R54, RZ, 0x3c, !PT ;  /* 0x0000003647417212 */ /* 0x040fe400078e3cff */
[C---:B------:R-:W-:Y:S02]  /*ba30*/  LOP3.LUT R41, R71.reuse, R44, RZ, 0x3c, !PT ;  /* 0x0000002c47297212 */ /* 0x040fe400078e3cff */
[----:B------:R-:W-:Y:S02]  /*ba40*/  LOP3.LUT R71, R71, R39, RZ, 0x3c, !PT ;  /* 0x0000002747477212 */ /* 0x000fe400078e3cff */
[----:B------:R-:W-:-:S02]  /*ba50*/  SHF.L.W.U32.HI R39, R55, 0x1, R60 ;  /* 0x0000000137277819 */ /* 0x000fc40000010e3c */
[----:B------:R-:W-:Y:S02]  /*ba60*/  SHF.L.W.U32.HI R75, R19, 0x17, R46 ;  /* 0x00000017134b7819 */ /* 0x000fe40000010e2e */
[----:B------:R-:W-:Y:S02]  /*ba70*/  LOP3.LUT R58, R39, R58, RZ, 0x3c, !PT ;  /* 0x0000003a273a7212 */ /* 0x000fe400078e3cff */
[----:B------:R-:W-:Y:S02]  /*ba80*/  LOP3.LUT R23, R32, R23, RZ, 0x3c, !PT ;  /* 0x0000001720177212 */ /* 0x000fe400078e3cff */
[----:B------:R-:W-:Y:S02]  /*ba90*/  LOP3.LUT R61, R58, R14, RZ, 0x3c, !PT ;  /* 0x0000000e3a3d7212 */ /* 0x000fe400078e3cff */
[----:B------:R-:W-:Y:S02]  /*baa0*/  SHF.L.W.U32.HI R14, R60, 0x1, R55 ;  /* 0x000000013c0e7819 */ /* 0x000fe40000010e37 */
[----:B------:R-:W-:-:S02]  /*bab0*/  LOP3.LUT R44, R58, R45, RZ, 0x3c, !PT ;  /* 0x0000002d3a2c7212 */ /* 0x000fc400078e3cff */
[----:B------:R-:W-:Y:S02]  /*bac0*/  LOP3.LUT R53, R14, R15, RZ, 0x3c, !PT ;  /* 0x0000000f0e357212 */ /* 0x000fe400078e3cff */
[----:B------:R-:W-:Y:S02]  /*bad0*/  SHF.L.W.U32.HI R14, R66, 0x1, R11 ;  /* 0x00000001420e7819 */ /* 0x000fe40000010e0b */
[----:B------:R-:W-:Y:S02]  /*bae0*/  SHF.L.W.U32.HI R11, R11, 0x1, R66 ;  /* 0x000000010b0b7819 */ /* 0x000fe40000010e42 */
[----:B------:R-:W-:Y:S02]  /*baf0*/  LOP3.LUT R55, R14, R55, RZ, 0x3c, !PT ;  /* 0x000000370e377212 */ /* 0x000fe400078e3cff */
[----:B------:R-:W-:Y:S02]  /*bb00*/  LOP3.LUT R54, R11, R60, RZ, 0x3c, !PT ;  /* 0x0000003c0b367212 */ /* 0x000fe400078e3cff */
        /* <DEDUP_REMOVED lines=79> */
[----:B------:R-:W-:Y:S02]  /*c000*/  LOP3.LUT R18, R32, R18, RZ, 0x3c, !PT ;  /* 0x0000001220127212 */ /* 0x000fe400078e3cff */
[----:B------:R-:W-:Y:S02]  /*c010*/  LOP3.LUT R21, R36, R24, RZ, 0x3c, !PT ;  /* 0x0000001824157212 */ /* 0x000fe400078e3cff */
[----:B------:R-:W-:Y:S02]  /*c020*/  LOP3.LUT R67, R53, R9, RZ, 0x3c, !PT ;  /* 0x0000000935437212 */ /* 0x000fe400078e3cff */
[----:B------:R-:W-:Y:S02]  /*c030*/  LOP3.LUT R48, R64, R48, R65, 0xb4, !PT ;  /* 0x0000003040307212 */ /* 0x000fe400078eb441 */
        /* <DEDUP_REMOVED lines=9> */
[----:B------:R-:W-:Y:S02]  /*c0d0*/  LOP3.LUT R12, R53, R12, RZ, 0x3c, !PT ;  /* 0x0000000c350c7212 */ /* 0x000fe400078e3cff */
[----:B------:R-:W-:Y:S02]  /*c0e0*/  LOP3.LUT R21, R43, R65, R26, 0xb4, !PT ;  /* 0x000000412b157212 */ /* 0x000fe400078eb41a */
[----:B------:R-:W-:Y:S02]  /*c0f0*/  LOP3.LUT R49, R26, R50, R65, 0xb4, !PT ;  /* 0x000000321a317212 */ /* 0x000fe400078eb441 */
        /* <DEDUP_REMOVED lines=18> */
[-CC-:B------:R-:W-:Y:S02]  /*c220*/  LOP3.LUT R12, R8, R32.reuse, R33.reuse, 0x6, !PT ;  /* 0x00000020080c7212 */ /* 0x180fe400078e0621 */
[----:B------:R-:W-:-:S02]  /*c230*/  LOP3.LUT R65, R38, R32, R33, 0x90, !PT ;  /* 0x0000002026417212 */ /* 0x000fc400078e9021 */
[----:B------:R-:W-:Y:S02]  /*c240*/  LOP3.LUT R18, R53, R36, R31, 0x90, !PT ;  /* 0x0000002435127212 */ /* 0x000fe400078e901f */
[----:B------:R-:W-:Y:S02]  /*c250*/  LOP3.LUT R33, R54, R45, R38, 0xb4, !PT ;  /* 0x0000002d36217212 */ /* 0x000fe400078eb426 */
[----:B------:R-:W-:Y:S02]  /*c260*/  LOP3.LUT R7, R45, R8, R41, 0xb4, !PT ;  /* 0x000000082d077212 */ /* 0x000fe400078eb429 */
[-C--:B------:R-:W-:Y:S02]  /*c270*/  LOP3.LUT R54, R34, R67.reuse, R68, 0xb4, !PT ;  /* 0x0000004322367212 */ /* 0x080fe400078eb444 */
[----:B------:R-:W-:Y:S02]  /*c280*/  LOP3.LUT R35, R67, R36, R31, 0x6, !PT ;  /* 0x0000002443237212 */ /* 0x000fe400078e061f */
[----:B------:R-:W-:-:S02]  /*c290*/  LOP3.LUT R18, R18, R67, RZ, 0x3c, !PT ;  /* 0x0000004312127212 */ /* 0x000fc400078e3cff */
[----:B------:R-:W-:Y:S02]  /*c2a0*/  LOP3.LUT R66, R17, R7, R24, 0x96, !PT ;  /* 0x0000000711427212 */ /* 0x000fe400078e9618 */
[----:B------:R-:W-:Y:S02]  /*c2b0*/  LOP3.LUT R33, R33, 0x8003, RZ, 0x3c, !PT ;  /* 0x0000800321217812 */ /* 0x000fe400078e3cff */
[----:B------:R-:W-:Y:S02]  /*c2c0*/  LOP3.LUT R67, R56, R54, R9, 0x96, !PT ;  /* 0x0000003638437212 */ /* 0x000fe400078e9609 */
[----:B------:R-:W-:Y:S02]  /*c2d0*/  LOP3.LUT R65, R65, R8, RZ, 0x3c, !PT ;  /* 0x0000000841417212 */ /* 0x000fe400078e3cff */
[----:B------:R-:W-:Y:S02]  /*c2e0*/  LOP3.LUT R66, R15, R66, R16, 0x96, !PT ;  /* 0x000000420f427212 */ /* 0x000fe400078e9610 */
[----:B------:R-:W-:-:S02]  /*c2f0*/  LOP3.LUT R8, R20, R33, R21, 0x96, !PT ;  /* 0x0000002114087212 */ /* 0x000fc400078e9615 */
[----:B------:R-:W-:Y:S02]  /*c300*/  LOP3.LUT R67, R28, R67, R39, 0x96, !PT ;  /* 0x000000431c437212 */ /* 0x000fe400078e9627 */
[----:B------:R-:W-:Y:S02]  /*c310*/  LOP3.LUT R64, R36, R31, RZ, 0x3c, !PT ;  /* 0x0000001f24407212 */ /* 0x000fe400078e3cff */
[----:B------:R-:W-:Y:S02]  /*c320*/  LOP3.LUT R8, R11, R8, R42, 0x96, !PT ;  /* 0x000000080b087212 */ /* 0x000fe400078e962a */
[----:B------:R-:W-:Y:S02]  /*c330*/  SHF.L.W.U32.HI R31, R67, 0x1, R66 ;  /* 0x00000001431f7819 */ /* 0x000fe40000010e42 */
[----:B------:R-:W-:Y:S02]  /*c340*/  LOP3.LUT R36, R64, R34, R53, 0xb4, !PT ;  /* 0x0000002240247212 */ /* 0x000fe400078eb435 */
[----:B------:R-:W-:-:S02]  /*c350*/  LOP3.LUT R34, R53, R68, R34, 0xb4, !PT ;  /* 0x0000004435227212 */ /* 0x000fc400078eb422 */
[----:B------:R-:W-:Y:S02]  /*c360*/  LOP3.LUT R68, R35, R68, RZ, 0x3c, !PT ;  /* 0x0000004423447212 */ /* 0x000fe400078e3cff */
[----:B------:R-:W-:Y:S02]  /*c370*/  LOP3.LUT R35, R31, R8, RZ, 0x3c, !PT ;  /* 0x000000081f237212 */ /* 0x000fe400078e3cff */
[----:B------:R-:W-:Y:S02]  /*c380*/  LOP3.LUT R31, R36, 0x80000000, RZ, 0x3c, !PT ;  /* 0x80000000241f7812 */ /* 0x000fe400078e3cff */
[-C--:B------:R-:W-:Y:S02]  /*c390*/  LOP3.LUT R32, R38, R41.reuse, R45, 0xb4, !PT ;  /* 0x0000002926207212 */ /* 0x080fe400078eb42d */
[----:B------:R-:W-:Y:S02]  /*c3a0*/  LOP3.LUT R55, R12, R41, RZ, 0x3c, !PT ;  /* 0x000000290c377212 */ /* 0x000fe400078e3cff */
[----:B------:R-:W-:-:S02]  /*c3b0*/  LOP3.LUT R41, R22, R31, R43, 0x96, !PT ;  /* 0x0000001f16297212 */ /* 0x000fc400078e962b */
[----:B------:R-:W-:Y:S02]  /*c3c0*/  SHF.L.W.U32.HI R36, R66, 0x1, R67 ;  /* 0x0000000142247819 */ /* 0x000fe40000010e43 */
[----:B------:R-:W-:Y:S02]  /*c3d0*/  LOP3.LUT R41, R19, R41, R40, 0x96, !PT ;  /* 0x0000002913297212 */ /* 0x000fe400078e9628 */
[-C--:B------:R-:W-:Y:S02]  /*c3e0*/  LOP3.LUT R12, R62, R32.reuse, R49, 0x96, !PT ;  /* 0x000000203e0c7212 */ /* 0x080fe400078e9631 */
[C---:B------:R-:W-:Y:S02]  /*c3f0*/  LOP3.LUT R53, R35.reuse, R32, RZ, 0x3c, !PT ;  /* 0x0000002023357212 */ /* 0x040fe400078e3cff */
[----:B------:R-:W-:Y:S02]  /*c400*/  LOP3.LUT R32, R35, R49, RZ, 0x3c, !PT ;  /* 0x0000003123207212 */ /* 0x000fe400078e3cff */
[----:B------:R-:W-:-:S02]  /*c410*/  LOP3.LUT R49, R36, R41, RZ, 0x3c, !PT ;  /* 0x0000002924317212 */ /* 0x000fc400078e3cff */
[----:B------:R-:W-:Y:S02]  /*c420*/  LOP3.LUT R69, R61, R34, R50, 0x96, !PT ;  /* 0x000000223d457212 */ /* 0x000fe400078e9632 */
[----:B------:R-:W-:Y:S02]  /*c430*/  LOP3.LUT R12, R51, R12, R60, 0x96, !PT ;  /* 0x0000000c330c7212 */ /* 0x000fe400078e963c */
[C---:B------:R-:W-:Y:S02]  /*c440*/  LOP3.LUT R38, R35.reuse, R62, RZ, 0x3c, !PT ;  /* 0x0000003e23267212 */ /* 0x040fe400078e3cff */
[C---:B------:R-:W-:Y:S02]  /*c450*/  LOP3.LUT R45, R35.reuse, R60, RZ, 0x3c, !PT ;  /* 0x0000003c232d7212 */ /* 0x040fe400078e3cff */
[----:B------:R-:W-:Y:S02]  /*c460*/  LOP3.LUT R51, R35, R51, RZ, 0x3c, !PT ;  /* 0x0000003323337212 */ /* 0x000fe400078e3cff */
[----:B------:R-:W-:-:S02]  /*c470*/  LOP3.LUT R35, R49, R50, RZ, 0x3c, !PT ;  /* 0x0000003231237212 */ /* 0x000fc400078e3cff */
[----:B------:R-:W-:Y:S02]  /*c480*/  LOP3.LUT R69, R46, R69, R57, 0x96, !PT ;  /* 0x000000452e457212 */ /* 0x000fe400078e9639 */
[C---:B------:R-:W-:Y:S02]  /*c490*/  LOP3.LUT R60, R49.reuse, R34, RZ, 0x3c, !PT ;  /* 0x00000022313c7212 */ /* 0x040fe400078e3cff */
[C---:B------:R-:W-:Y:S02]  /*c4a0*/  LOP3.LUT R61, R49.reuse, R61, RZ, 0x3c, !PT ;  /* 0x0000003d313d7212 */ /* 0x040fe400078e3cff */
[C---:B------:R-:W-:Y:S02]  /*c4b0*/  LOP3.LUT R50, R49.reuse, R57, RZ, 0x3c, !PT ;  /* 0x0000003931327212 */ /* 0x040fe400078e3cff */
[----:B------:R-:W-:Y:S02]  /*c4c0*/  LOP3.LUT R64, R49, R46, RZ, 0x3c, !PT ;  /* 0x0000002e31407212 */ /* 0x000fe400078e3cff */
        /* <DEDUP_REMOVED lines=8> */
[----:B------:R-:W-:Y:S02]  /*c550*/  SHF.L.W.U32.HI R34, R69, 0x1, R12 ;  /* 0x0000000145227819 */ /* 0x000fe40000010e0c */
[----:B------:R-:W-:Y:S02]  /*c560*/  LOP3.LUT R67, R37, R55, R52, 0x96, !PT ;  /* 0x0000003725437212 */ /* 0x000fe400078e9634 */
[----:B------:R-:W-:Y:S02]  /*c570*/  LOP3.LUT R34, R34, R49, RZ, 0x3c, !PT ;  /* 0x0000003122227212 */ /* 0x000fe400078e3cff */
[----:B------:R-:W-:Y:S02]  /*c580*/  SHF.L.W.U32.HI R49, R46, 0x1, R49 ;  /* 0x000000012e317819 */ /* 0x000fe40000010e31 */
[----:B------:R-:W-:-:S02]  /*c590*/  LOP3.LUT R70, R59, R68, R58, 0x96, !PT ;  /* 0x000000443b467212 */ /* 0x000fc400078e963a */
[----:B------:R-:W-:Y:S02]  /*c5a0*/  LOP3.LUT R46, R49, R66, RZ, 0x3c, !PT ;  /* 0x00000042312e7212 */ /* 0x000fe400078e3cff */
[----:B------:R-:W-:Y:S02]  /*c5b0*/  LOP3.LUT R67, R30, R67, R47, 0x96, !PT ;  /* 0x000000431e437212 */ /* 0x000fe400078e962f */
[C---:B------:R-:W-:Y:S02]  /*c5c0*/  LOP3.LUT R49, R46.reuse, R55, RZ, 0x3c, !PT ;  /* 0x000000372e317212 */ /* 0x040fe400078e3cff */
[----:B------:R-:W-:Y:S02]  /*c5d0*/  LOP3.LUT R70, R29, R70, R44, 0x96, !PT ;  /* 0x000000461d467212 */ /* 0x000fe400078e962c */
[C---:B------:R-:W-:Y:S02]  /*c5e0*/  LOP3.LUT R55, R46.reuse, R37, RZ, 0x3c, !PT ;  /* 0x000000252e377212 */ /* 0x040fe400078e3cff */
[----:B------:R-:W-:-:S02]  /*c5f0*/  LOP3.LUT R66, R46, R52, RZ, 0x3c, !PT ;  /* 0x000000342e427212 */ /* 0x000fc400078e3cff */
[C---:B------:R-:W-:Y:S02]  /*c600*/  LOP3.LUT R37, R46.reuse, R47, RZ, 0x3c, !PT ;  /* 0x0000002f2e257212 */ /* 0x040fe400078e3cff */
[----:B------:R-:W-:Y:S02]  /*c610*/  LOP3.LUT R30, R46, R30, RZ, 0x3c, !PT ;  /* 0x0000001e2e1e7212 */ /* 0x000fe400078e3cff */
[----:B------:R-:W-:Y:S02]  /*c620*/  LOP3.LUT R46, R57, R44, RZ, 0x3c, !PT ;  /* 0x0000002c392e7212 */ /* 0x000fe400078e3cff */
[----:B------:R-:W-:Y:S02]  /*c630*/  SHF.L.W.U32.HI R44, R67, 0x1, R70 ;  /* 0x00000001432c7819 */ /* 0x000fe40000010e46 */
[----:B------:R-:W-:Y:S02]  /*c640*/  LOP3.LUT R52, R57, R68, RZ, 0x3c, !PT ;  /* 0x0000004439347212 */ /* 0x000fe400078e3cff */
[----:B------:R-:W-:-:S02]  /*c650*/  LOP3.LUT R69, R44, R69, RZ, 0x3c, !PT ;  /* 0x000000452c457212 */ /* 0x000fc400078e3cff */
[C---:B------:R-:W-:Y:S02]  /*c660*/  LOP3.LUT R71, R57.reuse, R58, RZ, 0x3c, !PT ;  /* 0x0000003a39477212 */ /* 0x040fe400078e3cff */
[C---:B------:R-:W-:Y:S02]  /*c670*/  LOP3.LUT R62, R57.reuse, R59, RZ, 0x3c, !PT ;  /* 0x0000003b393e7212 */ /* 0x040fe400078e3cff */
[----:B------:R-:W-:Y:S02]  /*c680*/  LOP3.LUT R57, R57, R29, RZ, 0x3c, !PT ;  /* 0x0000001d39397212 */ /* 0x000fe400078e3cff */
        /* <DEDUP_REMOVED lines=29> */
[----:B------:R-:W-:Y:S02]  /*c860*/  SHF.L.W.U32.HI R57, R30, 0x18, R57 ;  /* 0x000000181e397819 */ /* 0x000fe40000010e39 */
[----:B------:R-:W-:Y:S02]  /*c870*/  LOP3.LUT R54, R66, R69, R12, 0xb4, !PT ;  /* 0x0000004542367212 */ /* 0x000fe400078eb40c */
[----:B------:R-:W-:Y:S02]  /*c880*/  SHF.L.W.U32.HI R51, R8, 0x7, R13 ;  /* 0x0000000708337819 */ /* 0x000fe40000010e0d */
[----:B------:R-:W-:-:S02]  /*c890*/  LOP3.LUT R30, R34, R21, RZ, 0x3c, !PT ;  /* 0x00000015221e7212 */ /* 0x000fc400078e3cff */
[----:B------:R-:W-:Y:S02]  /*c8a0*/  LOP3.LUT R43, R36, R43, RZ, 0x3c, !PT ;  /* 0x0000002b242b7212 */ /* 0x000fe400078e3cff */
[----:B------:R-:W-:Y:S02]  /*c8b0*/  LOP3.LUT R12, R67, R12, R66, 0xb4, !PT ;  /* 0x0000000c430c7212 */ /* 0x000fe400078eb442 */
[----:B------:R-:W-:Y:S02]  /*c8c0*/  LOP3.LUT R67, R56, R16, RZ, 0x3c, !PT ;  /* 0x0000001038437212 */ /* 0x000fe400078e3cff */
[----:B------:R-:W-:Y:S02]  /*c8d0*/  LOP3.LUT R65, R58, R65, RZ, 0x3c, !PT ;  /* 0x000000413a417212 */ /* 0x000fe400078e3cff */
[----:B------:R-:W-:Y:S02]  /*c8e0*/  LOP3.LUT R66, R59, R18, RZ, 0x3c, !PT ;  /* 0x000000123b427212 */ /* 0x000fe400078e3cff */
[----:B------:R-:W-:-:S02]  /*c8f0*/  LOP3.LUT R40, R42, R68, R39, 0xb4, !PT ;  /* 0x000000442a287212 */ /* 0x000fc400078eb427 */
[----:B------:R-:W-:Y:S02]  /*c900*/  LOP3.LUT R8, R39, R48, R68, 0xb4, !PT ;  /* 0x0000003027087212 */ /* 0x000fe400078eb444 */
[----:B------:R-:W-:Y:S02]  /*c910*/  LOP3.LUT R13, R68, R51, R48, 0xb4, !PT ;  /* 0x00000033440d7212 */ /* 0x000fe400078eb430 */
[----:B------:R-:W-:Y:S02]  /*c920*/  SHF.L.W.U32.HI R21, R43, 0x4, R30 ;  /* 0x000000042b157819 */ /* 0x000fe40000010e1e */
        /* <DEDUP_REMOVED lines=62> */
[----:B------:R-:W-:-:S02]  /*cd10*/  SHF.L.W.U32.HI R27, R26, 0x14, R67 ;  /* 0x000000141a1b7819 */ /* 0x000fc40000010e43 */
[----:B------:R-:W-:Y:S02]  /*cd20*/  LOP3.LUT R14, R58, R14, RZ, 0x3c, !PT ;  /* 0x0000000e3a0e7212 */ /* 0x000fe400078e3cff */
[----:B------:R-:W-:Y:S02]  /*cd30*/  LOP3.LUT R59, R59, R10, RZ, 0x3c, !PT ;  /* 0x0000000a3b3b7212 */ /* 0x000fe400078e3cff */
[----:B------:R-:W-:Y:S02]  /*cd40*/  LOP3.LUT R52, R56, R17, RZ, 0x3c, !PT ;  /* 0x0000001138347212 */ /* 0x000fe400078e3cff */
        /* <DEDUP_REMOVED lines=20> */
[----:B------:R-:W-:-:S02]  /*ce90*/  LOP3.LUT R27, R36, R31, RZ, 0x3c, !PT ;  /* 0x0000001f241b7212 */ /* 0x000fc400078e3cff */
[-CC-:B------:R-:W-:Y:S02]  /*cea0*/  LOP3.LUT R64, R17, R36.reuse, R31.reuse, 0x90, !PT ;  /* 0x0000002411407212 */ /* 0x180fe400078e901f */
[----:B------:R-:W-:Y:S02]  /*ceb0*/  LOP3.LUT R31, R35, R36, R31, 0x6, !PT ;  /* 0x00000024231f7212 */ /* 0x000fe400078e061f */
[----:B------:R-:W-:Y:S02]  /*cec0*/  LOP3.LUT R36, R27, R56, R17, 0xb4, !PT ;  /* 0x000000381b247212 */ /* 0x000fe400078eb411 */
[----:B------:R-:W-:Y:S02]  /*ced0*/  LOP3.LUT R58, R17, R52, R56, 0xb4, !PT ;  /* 0x00000034113a7212 */ /* 0x000fe400078eb438 */
[----:B------:R-:W-:Y:S02]  /*cee0*/  LOP3.LUT R56, R56, R35, R52, 0xb4, !PT ;  /* 0x0000002338387212 */ /* 0x000fe400078eb434 */
[----:B------:R-:W-:-:S02]  /*cef0*/  LOP3.LUT R59, R11, R10, R22, 0x96, !PT ;  /* 0x0000000a0b3b7212 */ /* 0x000fc400078e9616 */
[----:B------:R-:W-:Y:S02]  /*cf00*/  LOP3.LUT R34, R34, 0x8002, RZ, 0x3c, !PT ;  /* 0x0000800222227812 */ /* 0x000fe400078e3cff */
        /* <DEDUP_REMOVED lines=9> */
[----:B------:R-:W-:Y:S02]  /*cfa0*/  LOP3.LUT R36, R36, 0x80000000, RZ, 0x3c, !PT ;  /* 0x8000000024247812 */ /* 0x000fe400078e3cff */
[----:B------:R-:W-:-:S02]  /*cfb0*/  LOP3.LUT R66, R54, R66, R61, 0x96, !PT ;  /* 0x0000004236427212 */ /* 0x000fc400078e963d */
[----:B------:R-:W-:Y:S02]  /*cfc0*/  LOP3.LUT R27, R46, R54, RZ, 0x3c, !PT ;  /* 0x000000362e1b7212 */ /* 0x000fe400078e3cff */
[----:B------:R-:W-:Y:S02]  /*cfd0*/  LOP3.LUT R54, R24, R36, R23, 0x96, !PT ;  /* 0x0000002418367212 */ /* 0x000fe400078e9617 */
[----:B------:R-:W-:Y:S02]  /*cfe0*/  LOP3.LUT R52, R31, R52, RZ, 0x3c, !PT ;  /* 0x000000341f347212 */ /* 0x000fe400078e3cff */
[----:B------:R-:W-:Y:S02]  /*cff0*/  LOP3.LUT R54, R13, R54, R38, 0x96, !PT ;  /* 0x000000360d367212 */ /* 0x000fe400078e9626 */
[----:B------:R-:W-:Y:S02]  /*d000*/  SHF.L.W.U32.HI R31, R59, 0x1, R72 ;  /* 0x000000013b1f7819 */ /* 0x000fe40000010e48 */
[----:B------:R-:W-:-:S02]  /*d010*/  LOP3.LUT R14, R45, R14, RZ, 0x3c, !PT ;  /* 0x0000000e2d0e7212 */ /* 0x000fc400078e3cff */
[----:B------:R-:W-:Y:S02]  /*d020*/  LOP3.LUT R45, R46, R61, RZ, 0x3c, !PT ;  /* 0x0000003d2e2d7212 */ /* 0x000fe400078e3cff */
[----:B------:R-:W-:Y:S02]  /*d030*/  LOP3.LUT R31, R31, R54, RZ, 0x3c, !PT ;  /* 0x000000361f1f7212 */ /* 0x000fe400078e3cff */
[----:B------:R-:W-:Y:S02]  /*d040*/  LOP3.LUT R61, R62, R58, R49, 0x96, !PT ;  /* 0x0000003a3e3d7212 */ /* 0x000fe400078e9631 */
[----:B------:R-:W-:Y:S02]  /*d050*/  LOP3.LUT R64, R64, R35, RZ, 0x3c, !PT ;  /* 0x0000002340407212 */ /* 0x000fe400078e3cff */
[----:B------:R-:W-:Y:S02]  /*d060*/  LOP3.LUT R61, R48, R61, R57, 0x96, !PT ;  /* 0x0000003d303d7212 */ /* 0x000fe400078e9639 */
[----:B------:R-:W-:-:S02]  /*d070*/  LOP3.LUT R37, R31, R49, RZ, 0x3c, !PT ;  /* 0x000000311f257212 */ /* 0x000fc400078e3cff */
[----:B------:R-:W-:Y:S02]  /*d080*/  LOP3.LUT R70, R31, R48, RZ, 0x3c, !PT ;  /* 0x000000301f467212 */ /* 0x000fe400078e3cff */
[----:B------:R-:W-:Y:S02]  /*d090*/  LOP3.LUT R48, R19, R14, R28, 0x96, !PT ;  /* 0x0000000e13307212 */ /* 0x000fe400078e961c */
[----:B------:R-:W-:Y:S02]  /*d0a0*/  LOP3.LUT R49, R43, R64, R29, 0x96, !PT ;  /* 0x000000402b317212 */ /* 0x000fe400078e961d */
[----:B------:R-:W-:Y:S02]  /*d0b0*/  LOP3.LUT R48, R7, R48, R18, 0x96, !PT ;  /* 0x0000003007307212 */ /* 0x000fe400078e9612 */
[----:B------:R-:W-:Y:S02]  /*d0c0*/  LOP3.LUT R49, R8, R49, R21, 0x96, !PT ;  /* 0x0000003108317212 */ /* 0x000fe400078e9615 */
[----:B------:R-:W-:-:S02]  /*d0d0*/  SHF.L.W.U32.HI R35, R61, 0x1, R66 ;  /* 0x000000013d237819 */ /* 0x000fc40000010e42 */
[----:B------:R-:W-:Y:S02]  /*d0e0*/  SHF.L.W.U32.HI R67, R48, 0x1, R49 ;  /* 0x0000000130437819 */ /* 0x000fe40000010e31 */
[C---:B------:R-:W-:Y:S02]  /*d0f0*/  LOP3.LUT R47, R46.reuse, R47, RZ, 0x3c, !PT ;  /* 0x0000002f2e2f7212 */ /* 0x040fe400078e3cff */
[C---:B------:R-:W-:Y:S02]  /*d100*/  LOP3.LUT R32, R46.reuse, R68, RZ, 0x3c, !PT ;  /* 0x000000442e207212 */ /* 0x040fe400078e3cff */
[----:B------:R-:W-:Y:S02]  /*d110*/  LOP3.LUT R65, R46, R65, RZ, 0x3c, !PT ;  /* 0x000000412e417212 */ /* 0x000fe400078e3cff */
[----:B------:R-:W-:Y:S02]  /*d120*/  LOP3.LUT R46, R31, R57, RZ, 0x3c, !PT ;  /* 0x000000391f2e7212 */ /* 0x000fe400078e3cff */
[----:B------:R-:W-:-:S02]  /*d130*/  LOP3.LUT R67, R67, R72, RZ, 0x3c, !PT ;  /* 0x0000004843437212 */ /* 0x000fc400078e3cff */
[----:B------:R-:W-:Y:S02]  /*d140*/  LOP3.LUT R35, R35, R48, RZ, 0x3c, !PT ;  /* 0x0000003023237212 */ /* 0x000fe400078e3cff */
[----:B------:R-:W-:Y:S02]  /*d150*/  LOP3.LUT R57, R60, R33, R15, 0x96, !PT ;  /* 0x000000213c397212 */ /* 0x000fe400078e960f */
[----:B------:R-:W-:Y:S02]  /*d160*/  LOP3.LUT R72, R55, R52, R26, 0x96, !PT ;  /* 0x0000003437487212 */ /* 0x000fe400078e961a */
[----:B------:R-:W-:Y:S02]  /*d170*/  SHF.L.W.U32.HI R48, R49, 0x1, R48 ;  /* 0x0000000131307819 */ /* 0x000fe40000010e30 */
[C---:B------:R-:W-:Y:S02]  /*d180*/  LOP3.LUT R58, R31.reuse, R58, RZ, 0x3c, !PT ;  /* 0x0000003a1f3a7212 */ /* 0x040fe400078e3cff */
[----:B------:R-:W-:-:S02]  /*d190*/  LOP3.LUT R62, R31, R62, RZ, 0x3c, !PT ;  /* 0x0000003e1f3e7212 */ /* 0x000fc400078e3cff */
[----:B------:R-:W-:Y:S02]  /*d1a0*/  SHF.L.W.U32.HI R31, R66, 0x1, R61 ;  /* 0x00000001421f7819 */ /* 0x000fe40000010e3d */
[----:B------:R-:W-:Y:S02]  /*d1b0*/  LOP3.LUT R57, R41, R57, R42, 0x96, !PT ;  /* 0x0000003929397212 */ /* 0x000fe400078e962a */
[----:B------:R-:W-:Y:S02]  /*d1c0*/  LOP3.LUT R72, R40, R72, R51, 0x96, !PT ;  /* 0x0000004828487212 */ /* 0x000fe400078e9633 */
[----:B------:R-:W-:Y:S02]  /*d1d0*/  LOP3.LUT R48, R48, R59, RZ, 0x3c, !PT ;  /* 0x0000003b30307212 */ /* 0x000fe400078e3cff */
[----:B------:R-:W-:Y:S02]  /*d1e0*/  LOP3.LUT R68, R67, R40, RZ, 0x3c, !PT ;  /* 0x0000002843447212 */ /* 0x000fe400078e3cff */
[----:B------:R-:W-:-:S02]  /*d1f0*/  LOP3.LUT R31, R31, R49, RZ, 0x3c, !PT ;  /* 0x000000311f1f7212 */ /* 0x000fc400078e3cff */
[----:B------:R-:W-:Y:S02]  /*d200*/  SHF.L.W.U32.HI R40, R57, 0x1, R72 ;  /* 0x0000000139287819 */ /* 0x000fe40000010e48 */
[C---:B------:R-:W-:Y:S02]  /*d210*/  LOP3.LUT R49, R48.reuse, R33, RZ, 0x3c, !PT ;  /* 0x0000002130317212 */ /* 0x040fe400078e3cff */
[----:B------:R-:W-:Y:S02]  /*d220*/  LOP3.LUT R33, R48, R42, RZ, 0x3c, !PT ;  /* 0x0000002a30217212 */ /* 0x000fe400078e3cff */
[----:B------:R-:W-:Y:S02]  /*d230*/  LOP3.LUT R42, R67, R51, RZ, 0x3c, !PT ;  /* 0x00000033432a7212 */ /* 0x000fe400078e3cff */
[----:B------:R-:W-:Y:S02]  /*d240*/  LOP3.LUT R51, R40, R61, RZ, 0x3c, !PT ;  /* 0x0000003d28337212 */ /* 0x000fe400078e3cff */
[----:B------:R-:W-:-:S02]  /*d250*/  LOP3.LUT R15, R48, R15, RZ, 0x3c, !PT ;  /* 0x0000000f300f7212 */ /* 0x000fc400078e3cff */
[----:B------:R-:W-:Y:S02]  /*d260*/  LOP3.LUT R61, R51, R20, RZ, 0x3c, !PT ;  /* 0x00000014333d7212 */ /* 0x000fe400078e3cff */
[----:B------:R-:W-:Y:S02]  /*d270*/  SHF.L.W.U32.HI R20, R54, 0x1, R17 ;  /* 0x0000000136147819 */ /* 0x000fe40000010e11 */
[----:B------:R-:W-:Y:S02]  /*d280*/  SHF.L.W.U32.HI R17, R17, 0x1, R54 ;  /* 0x0000000111117819 */ /* 0x000fe40000010e36 */
[C---:B------:R-:W-:Y:S02]  /*d290*/  LOP3.LUT R59, R48.reuse, R60, RZ, 0x3c, !PT ;  /* 0x0000003c303b7212 */ /* 0x040fe400078e3cff */
[----:B------:R-:W-:Y:S02]  /*d2a0*/  LOP3.LUT R41, R48, R41, RZ, 0x3c, !PT ;  /* 0x0000002930297212 */ /* 0x000fe400078e3cff */
[----:B------:R-:W-:-:S02]  /*d2b0*/  LOP3.LUT R48, R51, R53, RZ, 0x3c, !PT ;  /* 0x0000003533307212 */ /* 0x000fc400078e3cff */
[----:B------:R-:W-:Y:S02]  /*d2c0*/  LOP3.LUT R60, R67, R55, RZ, 0x3c, !PT ;  /* 0x00000037433c7212 */ /* 0x000fe400078e3cff */
[----:B------:R-:W-:Y:S02]  /*d2d0*/  SHF.L.W.U32.HI R53, R72, 0x1, R57 ;  /* 0x0000000148357819 */ /* 0x000fe40000010e39 */
[----:B------:R-:W-:Y:S02]  /*d2e0*/  LOP3.LUT R55, R20, R57, RZ, 0x3c, !PT ;  /* 0x0000003914377212 */ /* 0x000fe400078e3cff */
[----:B------:R-:W-:Y:S02]  /*d2f0*/  LOP3.LUT R54, R17, R72, RZ, 0x3c, !PT ;  /* 0x0000004811367212 */ /* 0x000fe400078e3cff */
[----:B------:R-:W-:Y:S02]  /*d300*/  LOP3.LUT R40, R51, R44, RZ, 0x3c, !PT ;  /* 0x0000002c33287212 */ /* 0x000fe400078e3cff */
[----:B------:R-:W-:-:S02]  /*d310*/  LOP3.LUT R53, R53, R66, RZ, 0x3c, !PT ;  /* 0x0000004235357212 */ /* 0x000fc400078e3cff */
[----:B------:R-:W-:Y:S02]  /*d320*/  LOP3.LUT R19, R55, R19, RZ, 0x3c, !PT ;  /* 0x0000001337137212 */ /* 0x000fe400078e3cff */
[----:B------:R-:W-:Y:S02]  /*d330*/  LOP3.LUT R44, R54, R43, RZ, 0x3c, !PT ;  /* 0x0000002b362c7212 */ /* 0x000fe400078e3cff */
[C---:B------:R-:W-:Y:S02]  /*d340*/  LOP3.LUT R52, R67.reuse, R52, RZ, 0x3c, !PT ;  /* 0x0000003443347212 */ /* 0x040fe400078e3cff */
[----:B------:R-:W-:Y:S02]  /*d350*/  LOP3.LUT R26, R67, R26, RZ, 0x3c, !PT ;  /* 0x0000001a431a7212 */ /* 0x000fe400078e3cff */
[----:B------:R-:W-:Y:S02]  /*d360*/  LOP3.LUT R30, R35, R30, RZ, 0x3c, !PT ;  /* 0x0000001e231e7212 */ /* 0x000fe400078e3cff */
[----:B------:R-:W-:-:S02]  /*d370*/  LOP3.LUT R17, R31, R38, RZ, 0x3c, !PT ;  /* 0x000000261f117212 */ /* 0x000fc400078e3cff */
        /* <DEDUP_REMOVED lines=48> */
[----:B------:R-:W-:Y:S02]  /*d680*/  LOP3.LUT R21, R54, R21, RZ, 0x3c, !PT ;  /* 0x0000001536157212 */ /* 0x000fe400078e3cff */
[----:B------:R-:W-:Y:S02]  /*d690*/  SHF.L.W.U32.HI R12, R64, 0x12, R13 ;  /* 0x00000012400c7819 */ /* 0x000fe40000010e0d */
[----:B------:R-:W-:Y:S02]  /*d6a0*/  LOP3.LUT R22, R53, R22, RZ, 0x3c, !PT ;  /* 0x0000001635167212 */ /* 0x000fe400078e3cff */
[----:B------:R-:W-:Y:S02]  /*d6b0*/  LOP3.LUT R40, R65, R67, R66, 0xb4, !PT ;  /* 0x0000004341287212 */ /* 0x000fe400078eb442 */
[----:B------:R-:W-:Y:S02]  /*d6c0*/  SHF.L.W.U32.HI R64, R13, 0x12, R64 ;  /* 0x000000120d407819 */ /* 0x000fe40000010e40 */
[----:B------:R-:W-:-:S02]  /*d6d0*/  LOP3.LUT R14, R14, R41, R62, 0xb4, !PT ;  /* 0x000000290e0e7212 */ /* 0x000fc400078eb43e */
[----:B------:R-:W-:Y:S02]  /*d6e0*/  SHF.L.W.U32.HI R13, R59, 0x19, R60 ;  /* 0x000000193b0d7819 */ /* 0x000fe40000010e3c */
[----:B------:R-:W-:Y:S02]  /*d6f0*/  SHF.L.W.U32.HI R67, R47, 0x1, R58 ;  /* 0x000000012f437819 */ /* 0x000fe40000010e3a */
[----:B------:R-:W-:Y:S02]  /*d700*/  SHF.L.W.U32.HI R59, R60, 0x19, R59 ;  /* 0x000000193c3b7819 */ /* 0x000fe40000010e3b */
[----:B------:R-:W-:Y:S02]  /*d710*/  SHF.L.W.U32.HI R62, R21, 0x8, R18 ;  /* 0x00000008153e7819 */ /* 0x000fe40000010e12 */
[----:B------:R-:W-:Y:S02]  /*d720*/  SHF.L.W.U32.HI R58, R58, 0x1, R47 ;  /* 0x000000013a3a7819 */ /* 0x000fe40000010e2f */
[----:B------:R-:W-:-:S02]  /*d730*/  SHF.L.W.U32.HI R47, R61, 0x6, R22 ;  /* 0x000000063d2f7819 */ /* 0x000fc40000010e16 */
[----:B------:R-:W-:Y:S02]  /*d740*/  LOP3.LUT R41, R68, R66, R65, 0xb4, !PT ;  /* 0x0000004244297212 */ /* 0x000fe400078eb441 */
        /* <DEDUP_REMOVED lines=10> */
[----:B------:R-:W-:-:S02]  /*d7f0*/  LOP3.LUT R13, R55, R28, RZ, 0x3c, !PT ;  /* 0x0000001c370d7212 */ /* 0x000fc400078e3cff */
[----:B------:R-:W-:Y:S02]  /*d800*/  LOP3.LUT R28, R54, R29, RZ, 0x3c, !PT ;  /* 0x0000001d361c7212 */ /* 0x000fe400078e3cff */
[----:B------:R-:W-:Y:S02]  /*d810*/  LOP3.LUT R59, R65, R67, R12, 0xb4, !PT ;  /* 0x00000043413b7212 */ /* 0x000fe400078eb40c */
[----:B------:R-:W-:Y:S02]  /*d820*/  LOP3.LUT R29, R35, R25, RZ, 0x3c, !PT ;  /* 0x00000019231d7212 */ /* 0x000fe400078e3cff */
[----:B------:R-:W-:Y:S02]  /*d830*/  LOP3.LUT R24, R31, R24, RZ, 0x3c, !PT ;  /* 0x000000181f187212 */ /* 0x000fe400078e3cff */
[----:B------:R-:W-:Y:S02]  /*d840*/  LOP3.LUT R12, R12, R64, R67, 0xb4, !PT ;  /* 0x000000400c0c7212 */ /* 0x000fe400078eb443 */
        /* <DEDUP_REMOVED lines=16> */
[----:B------:R-:W-:Y:S02]  /*d950*/  LOP3.LUT R7, R55, R7, RZ, 0x3c, !PT ;  /* 0x0000000737077212 */ /* 0x000fe400078e3cff */
[----:B------:R-:W-:Y:S02]  /*d960*/  LOP3.LUT R8, R54, R8, RZ, 0x3c, !PT ;  /* 0x0000000836087212 */ /* 0x000fe400078e3cff */
[----:B------:R-:W-:-:S02]  /*d970*/  LOP3.LUT R13, R67, R9, R64, 0xb4, !PT ;  /* 0x00000009430d7212 */ /* 0x000fc400078eb440 */
[----:B------:R-:W-:Y:S02]  /*d980*/  LOP3.LUT R52, R64, R65, R9, 0xb4, !PT ;  /* 0x0000004140347212 */ /* 0x000fe400078eb409 */
[----:B------:R-:W-:Y:S02]  /*d990*/  LOP3.LUT R9, R9, R56, R65, 0xb4, !PT ;  /* 0x0000003809097212 */ /* 0x000fe400078eb441 */
[----:B------:R-:W-:Y:S02]  /*d9a0*/  LOP3.LUT R46, R65, R67, R56, 0xb4, !PT ;  /* 0x00000043412e7212 */ /* 0x000fe400078eb438 */
[----:B------:R-:W-:Y:S02]  /*d9b0*/  LOP3.LUT R65, R53, R11, RZ, 0x3c, !PT ;  /* 0x0000000b35417212 */ /* 0x000fe400078e3cff */
[----:B------:R-:W-:Y:S02]  /*d9c0*/  SHF.L.W.U32.HI R53, R37, 0xc, R32 ;  /* 0x0000000c25357819 */ /* 0x000fe40000010e20 */
[----:B------:R-:W-:-:S02]  /*d9d0*/  SHF.L.W.U32.HI R55, R7, 0xe, R8 ;  /* 0x0000000e07377819 */ /* 0x000fc40000010e08 */
[----:B------:R-:W-:Y:S02]  /*d9e0*/  SHF.L.W.U32.HI R32, R32, 0xc, R37 ;  /* 0x0000000c20207819 */ /* 0x000fe40000010e25 */
[----:B------:R-:W-:Y:S02]  /*d9f0*/  SHF.L.W.U32.HI R8, R8, 0xe, R7 ;  /* 0x0000000e08087819 */ /* 0x000fe40000010e07 */
[----:B------:R-:W-:Y:S02]  /*da00*/  LOP3.LUT R25, R56, R64, R67, 0xb4, !PT ;  /* 0x0000004038197212 */ /* 0x000fe400078eb443 */
        /* <DEDUP_REMOVED lines=11> */
[----:B------:R-:W-:Y:S02]  /*dac0*/  LOP3.LUT R36, R36, R55, RZ, 0x3c, !PT ;  /* 0x0000003724247212 */ /* 0x000fe400078e3cff */
[----:B------:R-:W-:Y:S02]  /*dad0*/  LOP3.LUT R8, R33, R8, R49, 0xb4, !PT ;  /* 0x0000000821087212 */ /* 0x000fe400078eb431 */
[----:B------:R-:W-:Y:S02]  /*dae0*/  LOP3.LUT R31, R37, R33, R32, 0xb4, !PT ;  /* 0x00000021251f7212 */ /* 0x000fe400078eb420 */
[----:B------:R-:W-:-:S02]  /*daf0*/  LOP3.LUT R55, R11, R55, R56, 0xb4, !PT ;  /* 0x000000370b377212 */ /* 0x000fc400078eb438 */
[----:B------:R-:W-:Y:S02]  /*db00*/  LOP3.LUT R68, R21, R8, R28, 0x96, !PT ;  /* 0x0000000815447212 */ /* 0x000fe400078e961c */
        /* <DEDUP_REMOVED lines=9> */
[----:B------:R-:W-:Y:S02]  /*dba0*/  LOP3.LUT R7, R10, R11, R39, 0x96, !PT ;  /* 0x0000000b0a077212 */ /* 0x000fe400078e9627 */
[----:B------:R-:W-:-:S02]  /*dbb0*/  SHF.L.W.U32.HI R32, R71, 0x1, R68 ;  /* 0x0000000147207819 */ /* 0x000fc40000010e44 */
[----:B------:R-:W-:Y:S02]  /*dbc0*/  LOP3.LUT R33, R33, 0x80000000, RZ, 0x3c, !PT ;  /* 0x8000000021217812 */ /* 0x000fe400078e3cff */
[----:B------:R-:W-:Y:S02]  /*dbd0*/  LOP3.LUT R37, R32, R7, RZ, 0x3c, !PT ;  /* 0x0000000720257212 */ /* 0x000fe400078e3cff */
[----:B------:R-:W-:Y:S02]  /*dbe0*/  LOP3.LUT R11, R62, R42, R29, 0x96, !PT ;  /* 0x0000002a3e0b7212 */ /* 0x000fe400078e961d */
[C---:B------:R-:W-:Y:S02]  /*dbf0*/  LOP3.LUT R34, R37.reuse, R62, RZ, 0x3c, !PT ;  /* 0x0000003e25227212 */ /* 0x040fe400078e3cff */
[----:B------:R-:W-:Y:S02]  /*dc00*/  LOP3.LUT R62, R22, R33, R13, 0x96, !PT ;  /* 0x00000021163e7212 */ /* 0x000fe400078e960d */
[----:B------:R-:W-:-:S02]  /*dc10*/  LOP3.LUT R42, R37, R42, RZ, 0x3c, !PT ;  /* 0x0000002a252a7212 */ /* 0x000fc400078e3cff */
[C---:B------:R-:W-:Y:S02]  /*dc20*/  LOP3.LUT R29, R37.reuse, R29, RZ, 0x3c, !PT ;  /* 0x0000001d251d7212 */ /* 0x040fe400078e3cff */
[----:B------:R-:W-:Y:S02]  /*dc30*/  LOP3.LUT R35, R37, R50, RZ, 0x3c, !PT ;  /* 0x0000003225237212 */ /* 0x000fe400078e3cff */
[----:B------:R-:W-:Y:S02]  /*dc40*/  LOP3.LUT R11, R51, R11, R50, 0x96, !PT ;  /* 0x0000000b330b7212 */ /* 0x000fe400078e9632 */
[----:B------:R-:W-:Y:S02]  /*dc50*/  LOP3.LUT R37, R37, R51, RZ, 0x3c, !PT ;  /* 0x0000003325257212 */ /* 0x000fe400078e3cff */
[----:B------:R-:W-:Y:S02]  /*dc60*/  LOP3.LUT R62, R15, R62, R38, 0x96, !PT ;  /* 0x0000003e0f3e7212 */ /* 0x000fe400078e9626 */
[----:B------:R-:W-:-:S02]  /*dc70*/  SHF.L.W.U32.HI R51, R68, 0x1, R71 ;  /* 0x0000000144337819 */ /* 0x000fc40000010e47 */
[----:B------:R-:W-:Y:S02]  /*dc80*/  LOP3.LUT R64, R61, R53, R52, 0x96, !PT ;  /* 0x000000353d407212 */ /* 0x000fe400078e9634 */
[----:B------:R-:W-:Y:S02]  /*dc90*/  LOP3.LUT R66, R51, R62, RZ, 0x3c, !PT ;  /* 0x0000003e33427212 */ /* 0x000fe400078e3cff */
[----:B------:R-:W-:Y:S02]  /*dca0*/  LOP3.LUT R64, R44, R64, R57, 0x96, !PT ;  /* 0x000000402c407212 */ /* 0x000fe400078e9639 */
[C---:B------:R-:W-:Y:S02]  /*dcb0*/  LOP3.LUT R32, R66.reuse, R52, RZ, 0x3c, !PT ;  /* 0x0000003442207212 */ /* 0x040fe400078e3cff */
[----:B------:R-:W-:Y:S02]  /*dcc0*/  LOP3.LUT R54, R66, R57, RZ, 0x3c, !PT ;  /* 0x0000003942367212 */ /* 0x000fe400078e3cff */
[----:B------:R-:W-:-:S02]  /*dcd0*/  LOP3.LUT R57, R47, R65, R24, 0x96, !PT ;  /* 0x000000412f397212 */ /* 0x000fc400078e9618 */
[----:B------:R-:W-:Y:S02]  /*dce0*/  LOP3.LUT R52, R12, R36, R25, 0x96, !PT ;  /* 0x000000240c347212 */ /* 0x000fe400078e9619 */
[----:B------:R-:W-:Y:S02]  /*dcf0*/  LOP3.LUT R49, R48, R49, RZ, 0x3c, !PT ;  /* 0x0000003130317212 */ /* 0x000fe400078e3cff */
[----:B------:R-:W-:Y:S02]  /*dd00*/  LOP3.LUT R57, R19, R57, R16, 0x96, !PT ;  /* 0x0000003913397212 */ /* 0x000fe400078e9610 */
[----:B------:R-:W-:Y:S02]  /*dd10*/  LOP3.LUT R52, R20, R52, R23, 0x96, !PT ;  /* 0x0000003414347212 */ /* 0x000fe400078e9617 */
[----:B------:R-:W-:Y:S02]  /*dd20*/  SHF.L.W.U32.HI R48, R64, 0x1, R11 ;  /* 0x0000000140307819 */ /* 0x000fe40000010e0b */
[----:B------:R-:W-:-:S02]  /*dd30*/  LOP3.LUT R53, R66, R53, RZ, 0x3c, !PT ;  /* 0x0000003542357212 */ /* 0x000fc400078e3cff */
[C---:B------:R-:W-:Y:S02]  /*dd40*/  LOP3.LUT R67, R66.reuse, R61, RZ, 0x3c, !PT ;  /* 0x0000003d42437212 */ /* 0x040fe400078e3cff */
[----:B------:R-:W-:Y:S02]  /*dd50*/  LOP3.LUT R66, R66, R44, RZ, 0x3c, !PT ;  /* 0x0000002c42427212 */ /* 0x000fe400078e3cff */
[----:B------:R-:W-:Y:S02]  /*dd60*/  SHF.L.W.U32.HI R44, R57, 0x1, R52 ;  /* 0x00000001392c7819 */ /* 0x000fe40000010e34 */
[----:B------:R-:W-:Y:S02]  /*dd70*/  SHF.L.W.U32.HI R50, R11, 0x1, R64 ;  /* 0x000000010b327819 */ /* 0x000fe40000010e40 */
[----:B------:R-:W-:Y:S02]  /*dd80*/  LOP3.LUT R48, R48, R57, RZ, 0x3c, !PT ;  /* 0x0000003930307212 */ /* 0x000fe400078e3cff */
[----:B------:R-:W-:-:S02]  /*dd90*/  SHF.L.W.U32.HI R57, R52, 0x1, R57 ;  /* 0x0000000134397819 */ /* 0x000fc40000010e39 */
[----:B------:R-:W-:Y:S02]  /*dda0*/  LOP3.LUT R61, R60, R49, R69, 0x96, !PT ;  /* 0x000000313c3d7212 */ /* 0x000fe400078e9645 */
[----:B------:R-:W-:Y:S02]  /*ddb0*/  LOP3.LUT R70, R59, R56, R46, 0x96, !PT ;  /* 0x000000383b467212 */ /* 0x000fe400078e962e */
[----:B------:R-:W-:Y:S02]  /*ddc0*/  LOP3.LUT R50, R50, R52, RZ, 0x3c, !PT ;  /* 0x0000003432327212 */ /* 0x000fe400078e3cff */
[----:B------:R-:W-:Y:S02]  /*ddd0*/  LOP3.LUT R52, R57, R68, RZ, 0x3c, !PT ;  /* 0x0000004439347212 */ /* 0x000fe400078e3cff */
[----:B------:R-:W-:Y:S02]  /*dde0*/  LOP3.LUT R51, R44, R71, RZ, 0x3c, !PT ;  /* 0x000000472c337212 */ /* 0x000fe400078e3cff */
[----:B------:R-:W-:-:S02]  /*ddf0*/  LOP3.LUT R61, R30, R61, R43, 0x96, !PT ;  /* 0x0000003d1e3d7212 */ /* 0x000fc400078e962b */
[----:B------:R-:W-:Y:S02]  /*de00*/  LOP3.LUT R70, R27, R70, R40, 0x96, !PT ;  /* 0x000000461b467212 */ /* 0x000fe400078e9628 */
[----:B------:R-:W-:Y:S02]  /*de10*/  LOP3.LUT R68, R52, R69, RZ, 0x3c, !PT ;  /* 0x0000004534447212 */ /* 0x000fe400078e3cff */
[----:B------:R-:W-:Y:S02]  /*de20*/  LOP3.LUT R69, R51, R27, RZ, 0x3c, !PT ;  /* 0x0000001b33457212 */ /* 0x000fe400078e3cff */
[----:B------:R-:W-:Y:S02]  /*de30*/  SHF.L.W.U32.HI R27, R61, 0x1, R70 ;  /* 0x000000013d1b7819 */ /* 0x000fe40000010e46 */
[----:B------:R-:W-:Y:S02]  /*de40*/  LOP3.LUT R71, R51, R46, RZ, 0x3c, !PT ;  /* 0x0000002e33477212 */ /* 0x000fe400078e3cff */
[----:B------:R-:W-:-:S02]  /*de50*/  LOP3.LUT R46, R27, R64, RZ, 0x3c, !PT ;  /* 0x000000401b2e7212 */ /* 0x000fc400078e3cff */
[C---:B------:R-:W-:Y:S02]  /*de60*/  LOP3.LUT R49, R52.reuse, R49, RZ, 0x3c, !PT ;  /* 0x0000003134317212 */ /* 0x040fe400078e3cff */
[C---:B------:R-:W-:Y:S02]  /*de70*/  LOP3.LUT R44, R52.reuse, R60, RZ, 0x3c, !PT ;  /* 0x0000003c342c7212 */ /* 0x040fe400078e3cff */
[C---:B------:R-:W-:Y:S02]  /*de80*/  LOP3.LUT R43, R52.reuse, R43, RZ, 0x3c, !PT ;  /* 0x0000002b342b7212 */ /* 0x040fe400078e3cff */
[----:B------:R-:W-:Y:S02]  /*de90*/  LOP3.LUT R52, R52, R30, RZ, 0x3c, !PT ;  /* 0x0000001e34347212 */ /* 0x000fe400078e3cff */
[----:B------:R-:W-:Y:S02]  /*dea0*/  LOP3.LUT R30, R51, R40, RZ, 0x3c, !PT ;  /* 0x00000028331e7212 */ /* 0x000fe400078e3cff */
[----:B------:R-:W-:-:S02]  /*deb0*/  LOP3.LUT R40, R46, R41, RZ, 0x3c, !PT ;  /* 0x000000292e287212 */ /* 0x000fc400078e3cff */
[----:B------:R-:W-:Y:S02]  /*dec0*/  LOP3.LUT R41, R46, R26, RZ, 0x3c, !PT ;  /* 0x0000001a2e297212 */ /* 0x000fe400078e3cff */
[----:B------:R-:W-:Y:S02]  /*ded0*/  SHF.L.W.U32.HI R26, R70, 0x1, R61 ;  /* 0x00000001461a7819 */ /* 0x000fe40000010e3d */
[----:B------:R-:W-:Y:S02]  /*dee0*/  LOP3.LUT R57, R51, R59, RZ, 0x3c, !PT ;  /* 0x0000003b33397212 */ /* 0x000fe400078e3cff */
[----:B------:R-:W-:Y:S02]  /*def0*/  LOP3.LUT R59, R26, R11, RZ, 0x3c, !PT ;  /* 0x0000000b1a3b7212 */ /* 0x000fe400078e3cff */
[----:B------:R-:W-:Y:S02]  /*df00*/  SHF.L.W.U32.HI R60, R62, 0x1, R7 ;  /* 0x000000013e3c7819 */ /* 0x000fe40000010e07 */
[----:B------:R-:W-:-:S02]  /*df10*/  SHF.L.W.U32.HI R7, R7, 0x1, R62 ;  /* 0x0000000107077819 */ /* 0x000fc40000010e3e */
[----:B------:R-:W-:Y:S02]  /*df20*/  LOP3.LUT R55, R46, R55, RZ, 0x3c, !PT ;  /* 0x000000372e377212 */ /* 0x000fe400078e3cff */
        /* <DEDUP_REMOVED lines=17> */
[----:B------:R-:W-:Y:S02]  /*e040*/  LOP3.LUT R37, R27, R11, R26, 0xb4, !PT ;  /* 0x0000000b1b257212 */ /* 0x000fe400078eb41a */
        /* <DEDUP_REMOVED lines=27> */
[----:B------:R-:W-:Y:S02]  /*e200*/  LOP3.LUT R62, R71, R40, R26, 0xb4, !PT ;  /* 0x00000028473e7212 */ /* 0x000fe400078eb41a */
[----:B------:R-:W-:-:S02]  /*e210*/  LOP3.LUT R34, R26, R69, R40, 0xb4, !PT ;  /* 0x000000451a227212 */ /* 0x000fc400078eb428 */
[----:B------:R-:W-:Y:S02]  /*e220*/  LOP3.LUT R52, R40, R14, R69, 0xb4, !PT ;  /* 0x0000000e28347212 */ /* 0x000fe400078eb445 */
        /* <DEDUP_REMOVED lines=31> */
[----:B------:R-:W-:Y:S02]  /*e420*/  SHF.L.W.U32.HI R65, R49, 0x1c, R56 ;  /* 0x0000001c31417819 */ /* 0x000fe40000010e38 */
[----:B------:R-:W-:Y:S02]  /*e430*/  SHF.L.W.U32.HI R56, R56, 0x1c, R49 ;  /* 0x0000001c38387819 */ /* 0x000fe40000010e31 */
        /* <DEDUP_REMOVED lines=44> */
[----:B------:R-:W-:Y:S02]  /*e700*/  LOP3.LUT R28, R50, R33, RZ, 0x3c, !PT ;  /* 0x00000021321c7212 */ /* 0x000fe400078e3cff */
        /* <DEDUP_REMOVED lines=13> */
[----:B------:R-:W-:Y:S02]  /*e7e0*/  SHF.L.W.U32.HI R32, R68, 0x1, R51 ;  /* 0x0000000144207819 */ /* 0x000fe40000010e33 */
[----:B------:R-:W-:Y:S02]  /*e7f0*/  LOP3.LUT R60, R15, R28, R38, 0x96, !PT ;  /* 0x0000001c0f3c7212 */ /* 0x000fe400078e9626 */
[----:B------:R-:W-:Y:S02]  /*e800*/  LOP3.LUT R29, R32, R19, RZ, 0x3c, !PT ;  /* 0x00000013201d7212 */ /* 0x000fe400078e3cff */
[----:B------:R-:W-:-:S02]  /*e810*/  LOP3.LUT R60, R11, R60, R36, 0x96, !PT ;  /* 0x0000003c0b3c7212 */ /* 0x000fc400078e9624 */
[----:B------:R-:W-:Y:S02]  /*e820*/  SHF.L.W.U32.HI R25, R51, 0x1, R68 ;  /* 0x0000000133197819 */ /* 0x000fe40000010e44 */
[----:B------:R-:W-:Y:S02]  /*e830*/  LOP3.LUT R21, R66, R56, R23, 0x96, !PT ;  /* 0x0000003842157212 */ /* 0x000fe400078e9617 */
[----:B------:R-:W-:Y:S02]  /*e840*/  LOP3.LUT R50, R29, R66, RZ, 0x3c, !PT ;  /* 0x000000421d327212 */ /* 0x000fe400078e3cff */
[----:B------:R-:W-:Y:S02]  /*e850*/  LOP3.LUT R66, R25, R60, RZ, 0x3c, !PT ;  /* 0x0000003c19427212 */ /* 0x000fe400078e3cff */
[----:B------:R-:W-:Y:S02]  /*e860*/  LOP3.LUT R21, R55, R21, R62, 0x96, !PT ;  /* 0x0000001537157212 */ /* 0x000fe400078e963e */
[----:B------:R-:W-:-:S02]  /*e870*/  LOP3.LUT R48, R29, R62, RZ, 0x3c, !PT ;  /* 0x0000003e1d307212 */ /* 0x000fc400078e3cff */
[----:B------:R-:W-:Y:S02]  /*e880*/  LOP3.LUT R62, R45, R59, R24, 0x96, !PT ;  /* 0x0000003b2d3e7212 */ /* 0x000fe400078e9618 */
        /* <DEDUP_REMOVED lines=14> */
[----:B------:R-:W-:Y:S02]  /*e970*/  SHF.L.W.U32.HI R25, R62, 0x1, R21 ;  /* 0x000000013e197819 */ /* 0x000fe40000010e15 */
[----:B------:R-:W-:Y:S02]  /*e980*/  LOP3.LUT R70, R58, R54, RZ, 0x3c, !PT ;  /* 0x000000363a467212 */ /* 0x000fe400078e3cff */
[----:B------:R-:W-:-:S02]  /*e990*/  LOP3.LUT R25, R25, R24, RZ, 0x3c, !PT ;  /* 0x0000001819197212 */ /* 0x000fc400078e3cff */
[----:B------:R-:W-:Y:S02]  /*e9a0*/  SHF.L.W.U32.HI R24, R47, 0x1, R24 ;  /* 0x000000012f187819 */ /* 0x000fe40000010e18 */
[----:B------:R-:W-:Y:S02]  /*e9b0*/  LOP3.LUT R47, R64, R49, R71, 0x96, !PT ;  /* 0x00000031402f7212 */ /* 0x000fe400078e9647 */
[----:B------:R-:W-:Y:S02]  /*e9c0*/  LOP3.LUT R68, R24, R51, RZ, 0x3c, !PT ;  /* 0x0000003318447212 */ /* 0x000fe400078e3cff */
[----:B------:R-:W-:Y:S02]  /*e9d0*/  LOP3.LUT R47, R39, R47, R52, 0x96, !PT ;  /* 0x0000002f272f7212 */ /* 0x000fe400078e9634 */
[C---:B------:R-:W-:Y:S02]  /*e9e0*/  LOP3.LUT R49, R68.reuse, R49, RZ, 0x3c, !PT ;  /* 0x0000003144317212 */ /* 0x040fe400078e3cff */
[----:B------:R-:W-:-:S02]  /*e9f0*/  LOP3.LUT R71, R68, R71, RZ, 0x3c, !PT ;  /* 0x0000004744477212 */ /* 0x000fc400078e3cff */
[C---:B------:R-:W-:Y:S02]  /*ea00*/  LOP3.LUT R61, R68.reuse, R64, RZ, 0x3c, !PT ;  /* 0x00000040443d7212 */ /* 0x040fe400078e3cff */
[C---:B------:R-:W-:Y:S02]  /*ea10*/  LOP3.LUT R24, R68.reuse, R52, RZ, 0x3c, !PT ;  /* 0x0000003444187212 */ /* 0x040fe400078e3cff */
[----:B------:R-:W-:Y:S02]  /*ea20*/  LOP3.LUT R39, R68, R39, RZ, 0x3c, !PT ;  /* 0x0000002744277212 */ /* 0x000fe400078e3cff */
[-C--:B------:R-:W-:Y:S02]  /*ea30*/  LOP3.LUT R68, R57, R43.reuse, R54, 0x96, !PT ;  /* 0x0000002b39447212 */ /* 0x080fe400078e9636 */
[----:B------:R-:W-:Y:S02]  /*ea40*/  LOP3.LUT R52, R58, R43, RZ, 0x3c, !PT ;  /* 0x0000002b3a347212 */ /* 0x000fe400078e3cff */
[----:B------:R-:W-:-:S02]  /*ea50*/  LOP3.LUT R68, R37, R68, R46, 0x96, !PT ;  /* 0x0000004425447212 */ /* 0x000fc400078e962e */
[C---:B------:R-:W-:Y:S02]  /*ea60*/  LOP3.LUT R64, R58.reuse, R57, RZ, 0x3c, !PT ;  /* 0x000000393a407212 */ /* 0x040fe400078e3cff */
[C---:B------:R-:W-:Y:S02]  /*ea70*/  LOP3.LUT R43, R58.reuse, R46, RZ, 0x3c, !PT ;  /* 0x0000002e3a2b7212 */ /* 0x040fe400078e3cff */
[----:B------:R-:W-:Y:S02]  /*ea80*/  LOP3.LUT R58, R58, R37, RZ, 0x3c, !PT ;  /* 0x000000253a3a7212 */ /* 0x000fe400078e3cff */
[----:B------:R-:W-:Y:S02]  /*ea90*/  SHF.L.W.U32.HI R37, R47, 0x1, R68 ;  /* 0x000000012f257819 */ /* 0x000fe40000010e44 */
[----:B------:R-:W-:Y:S02]  /*eaa0*/  LOP3.LUT R56, R29, R56, RZ, 0x3c, !PT ;  /* 0x000000381d387212 */ /* 0x000fe400078e3cff */
[----:B------:R-:W-:-:S02]  /*eab0*/  LOP3.LUT R54, R37, R62, RZ, 0x3c, !PT ;  /* 0x0000003e25367212 */ /* 0x000fc400078e3cff */
[C---:B------:R-:W-:Y:S02]  /*eac0*/  LOP3.LUT R23, R29.reuse, R23, RZ, 0x3c, !PT ;  /* 0x000000171d177212 */ /* 0x040fe400078e3cff */
[----:B------:R-:W-:Y:S02]  /*ead0*/  LOP3.LUT R29, R29, R55, RZ, 0x3c, !PT ;  /* 0x000000371d1d7212 */ /* 0x000fe400078e3cff */
[C---:B------:R-:W-:Y:S02]  /*eae0*/  LOP3.LUT R37, R54.reuse, R31, RZ, 0x3c, !PT ;  /* 0x0000001f36257212 */ /* 0x040fe400078e3cff */
[C---:B------:R-:W-:Y:S02]  /*eaf0*/  LOP3.LUT R62, R54.reuse, R22, RZ, 0x3c, !PT ;  /* 0x00000016363e7212 */ /* 0x040fe400078e3cff */
[C---:B------:R-:W-:Y:S02]  /*eb00*/  LOP3.LUT R46, R54.reuse, R53, RZ, 0x3c, !PT ;  /* 0x00000035362e7212 */ /* 0x040fe400078e3cff */
        /* <DEDUP_REMOVED lines=11> */
[----:B------:R-:W-:Y:S02]  /*ebc0*/  SHF.L.W.U32.HI R19, R44, 0x7, R21 ;  /* 0x000000072c137819 */ /* 0x000fe40000010e15 */
[----:B------:R-:W-:-:S02]  /*ebd0*/  LOP3.LUT R27, R33, R36, RZ, 0x3c, !PT ;  /* 0x00000024211b7212 */ /* 0x000fc400078e3cff */
[----:B------:R-:W-:Y:S02]  /*ebe0*/  SHF.L.W.U32.HI R21, R21, 0x7, R44 ;  /* 0x0000000715157819 */ /* 0x000fe40000010e2c */
        /* <DEDUP_REMOVED lines=61> */
[----:B------:R-:W-:Y:S02]  /*efc0*/  LOP3.LUT R17, R54, R17, RZ, 0x3c, !PT ;  /* 0x0000001136117212 */ /* 0x000fe400078e3cff */
[----:B------:R-:W-:Y:S02]  /*efd0*/  LOP3.LUT R18, R55, R18, RZ, 0x3c, !PT ;  /* 0x0000001237127212 */ /* 0x000fe400078e3cff */
[----:B------:R-:W-:Y:S02]  /*efe0*/  SHF.L.W.U32.HI R14, R69, 0x6, R62 ;  /* 0x00000006450e7819 */ /* 0x000fe40000010e3e */
[----:B------:R-:W-:-:S02]  /*eff0*/  LOP3.LUT R13, R56, R13, R35, 0xb4, !PT ;  /* 0x0000000d380d7212 */ /* 0x000fc400078eb423 */
[----:B------:R-:W-:Y:S02]  /*f000*/  LOP3.LUT R42, R42, R35, R56, 0xb4, !PT ;  /* 0x000000232a2a7212 */ /* 0x000fe400078eb438 */
[----:B------:R-:W-:Y:S02]  /*f010*/  SHF.L.W.U32.HI R64, R17, 0x14, R18 ;  /* 0x0000001411407819 */ /* 0x000fe40000010e12 */
[----:B------:R-:W-:Y:S02]  /*f020*/  LOP3.LUT R35, R65, R44, R12, 0xb4, !PT ;  /* 0x0000002c41237212 */ /* 0x000fe400078eb40c */
[----:B------:R-:W-:Y:S02]  /*f030*/  LOP3.LUT R56, R12, R67, R44, 0xb4, !PT ;  /* 0x000000430c387212 */ /* 0x000fe400078eb42c */
[----:B------:R-:W-:Y:S02]  /*f040*/  LOP3.LUT R62, R14, R12, R65, 0xb4, !PT ;  /* 0x0000000c0e3e7212 */ /* 0x000fe400078eb441 */
[----:B------:R-:W-:-:S02]  /*f050*/  SHF.L.W.U32.HI R18, R18, 0x14, R17 ;  /* 0x0000001412127819 */ /* 0x000fc40000010e11 */
[----:B------:R-:W-:Y:S02]  /*f060*/  LOP3.LUT R12, R67, R65, R14, 0xb4, !PT ;  /* 0x00000041430c7212 */ /* 0x000fe400078eb40e */
[----:B------:R-:W-:Y:S02]  /*f070*/  LOP3.LUT R44, R44, R14, R67, 0xb4, !PT ;  /* 0x0000000e2c2c7212 */ /* 0x000fe400078eb443 */
        /* <DEDUP_REMOVED lines=34> */
[----:B------:R-:W-:Y:S02]  /*f2a0*/  LOP3.LUT R10, R25, R30, RZ, 0x3c, !PT ;  /* 0x0000001e190a7212 */ /* 0x000fe400078e3cff */
        /* <DEDUP_REMOVED lines=9> */
[----:B------:R-:W-:Y:S02]  /*f340*/  LOP3.LUT R46, R11, R57, R14, 0x96, !PT ;  /* 0x000000390b2e7212 */ /* 0x000fe400078e960e */
[----:B------:R-:W-:-:S02]  /*f350*/  LOP3.LUT R10, R10, 0x8000000a, RZ, 0x3c, !PT ;  /* 0x8000000a0a0a7812 */ /* 0x000fc400078e3cff */
[----:B------:R-:W-:Y:S02]  /*f360*/  LOP3.LUT R33, R35, R32, R52, 0x96, !PT ;  /* 0x0000002023217212 */ /* 0x000fe400078e9634 */
[----:B------:R-:W-:Y:S02]  /*f370*/  LOP3.LUT R46, R29, R46, R36, 0x96, !PT ;  /* 0x0000002e1d2e7212 */ /* 0x000fe400078e9624 */
[----:B------:R-:W-:Y:S02]  /*f380*/  LOP3.LUT R30, R13, R10, R17, 0x96, !PT ;  /* 0x0000000a0d1e7212 */ /* 0x000fe400078e9611 */
[----:B------:R-:W-:Y:S02]  /*f390*/  LOP3.LUT R33, R22, R33, R39, 0x96, !PT ;  /* 0x0000002116217212 */ /* 0x000fe400078e9627 */
[----:B------:R-:W-:Y:S02]  /*f3a0*/  LOP3.LUT R28, R54, R43, RZ, 0x3c, !PT ;  /* 0x0000002b361c7212 */ /* 0x000fe400078e3cff */
[----:B------:R-:W-:-:S02]  /*f3b0*/  LOP3.LUT R43, R25, R7, R8, 0xb4, !PT ;  /* 0x00000007192b7212 */ /* 0x000fc400078eb408 */
[-C--:B------:R-:W-:Y:S02]  /*f3c0*/  LOP3.LUT R23, R8, R53.reuse, R7, 0xb4, !PT ;  /* 0x0000003508177212 */ /* 0x080fe400078eb407 */
[----:B------:R-:W-:Y:S02]  /*f3d0*/  LOP3.LUT R30, R21, R30, R38, 0x96, !PT ;  /* 0x0000001e151e7212 */ /* 0x000fe400078e9626 */
[----:B------:R-:W-:Y:S02]  /*f3e0*/  SHF.L.W.U32.HI R7, R33, 0x1, R46 ;  /* 0x0000000121077819 */ /* 0x000fe40000010e2e */
[----:B------:R-:W-:Y:S02]  /*f3f0*/  LOP3.LUT R53, R24, R53, RZ, 0x3c, !PT ;  /* 0x0000003518357212 */ /* 0x000fe400078e3cff */
[----:B------:R-:W-:Y:S02]  /*f400*/  LOP3.LUT R25, R7, R30, RZ, 0x3c, !PT ;  /* 0x0000001e07197212 */ /* 0x000fe400078e3cff */
[----:B------:R-:W-:-:S02]  /*f410*/  LOP3.LUT R7, R43, 0x80000000, RZ, 0x3c, !PT ;  /* 0x800000002b077812 */ /* 0x000fc400078e3cff */
[----:B------:R-:W-:Y:S02]  /*f420*/  SHF.L.W.U32.HI R24, R46, 0x1, R33 ;  /* 0x000000012e187819 */ /* 0x000fe40000010e21 */
[----:B------:R-:W-:Y:S02]  /*f430*/  LOP3.LUT R55, R12, R7, R18, 0x96, !PT ;  /* 0x000000070c377212 */ /* 0x000fe400078e9612 */
[----:B------:R-:W-:Y:S02]  /*f440*/  LOP3.LUT R54, R59, R48, R16, 0x96, !PT ;  /* 0x000000303b367212 */ /* 0x000fe400078e9610 */
[----:B------:R-:W-:Y:S02]  /*f450*/  LOP3.LUT R55, R19, R55, R40, 0x96, !PT ;  /* 0x0000003713377212 */ /* 0x000fe400078e9628 */
[----:B------:R-:W-:Y:S02]  /*f460*/  LOP3.LUT R71, R62, R23, R65, 0x96, !PT ;  /* 0x000000173e477212 */ /* 0x000fe400078e9641 */
[----:B------:R-:W-:-:S02]  /*f470*/  LOP3.LUT R24, R24, R55, RZ, 0x3c, !PT ;  /* 0x0000003718187212 */ /* 0x000fc400078e3cff */
[----:B------:R-:W-:Y:S02]  /*f480*/  LOP3.LUT R54, R51, R54, R60, 0x96, !PT ;  /* 0x0000003633367212 */ /* 0x000fe400078e963c */
[C---:B------:R-:W-:Y:S02]  /*f490*/  LOP3.LUT R8, R25.reuse, R16, RZ, 0x3c, !PT ;  /* 0x0000001019087212 */ /* 0x040fe400078e3cff */
[C---:B------:R-:W-:Y:S02]  /*f4a0*/  LOP3.LUT R48, R25.reuse, R48, RZ, 0x3c, !PT ;  /* 0x0000003019307212 */ /* 0x040fe400078e3cff */
[C---:B------:R-:W-:Y:S02]  /*f4b0*/  LOP3.LUT R43, R25.reuse, R59, RZ, 0x3c, !PT ;  /* 0x0000003b192b7212 */ /* 0x040fe400078e3cff */
[C---:B------:R-:W-:Y:S02]  /*f4c0*/  LOP3.LUT R16, R25.reuse, R60, RZ, 0x3c, !PT ;  /* 0x0000003c19107212 */ /* 0x040fe400078e3cff */
[----:B------:R-:W-:-:S02]  /*f4d0*/  LOP3.LUT R51, R25, R51, RZ, 0x3c, !PT ;  /* 0x0000003319337212 */ /* 0x000fc400078e3cff */
[----:B------:R-:W-:Y:S02]  /*f4e0*/  LOP3.LUT R71, R47, R71, R58, 0x96, !PT ;  /* 0x000000472f477212 */ /* 0x000fe400078e963a */
[C---:B------:R-:W-:Y:S02]  /*f4f0*/  LOP3.LUT R25, R24.reuse, R58, RZ, 0x3c, !PT ;  /* 0x0000003a18197212 */ /* 0x040fe400078e3cff */
[----:B------:R-:W-:Y:S02]  /*f500*/  LOP3.LUT R68, R24, R47, RZ, 0x3c, !PT ;  /* 0x0000002f18447212 */ /* 0x000fe400078e3cff */
[----:B------:R-:W-:Y:S02]  /*f510*/  LOP3.LUT R58, R42, R64, R9, 0x96, !PT ;  /* 0x000000402a3a7212 */ /* 0x000fe400078e9609 */
[----:B------:R-:W-:Y:S02]  /*f520*/  LOP3.LUT R47, R44, R45, R15, 0x96, !PT ;  /* 0x0000002d2c2f7212 */ /* 0x000fe400078e960f */
[----:B------:R-:W-:-:S02]  /*f530*/  LOP3.LUT R59, R24, R23, RZ, 0x3c, !PT ;  /* 0x00000017183b7212 */ /* 0x000fc400078e3cff */
[C---:B------:R-:W-:Y:S02]  /*f540*/  LOP3.LUT R23, R24.reuse, R65, RZ, 0x3c, !PT ;  /* 0x0000004118177212 */ /* 0x040fe400078e3cff */
[----:B------:R-:W-:Y:S02]  /*f550*/  LOP3.LUT R62, R24, R62, RZ, 0x3c, !PT ;  /* 0x0000003e183e7212 */ /* 0x000fe400078e3cff */
[----:B------:R-:W-:Y:S02]  /*f560*/  LOP3.LUT R58, R31, R58, R34, 0x96, !PT ;  /* 0x0000003a1f3a7212 */ /* 0x000fe400078e9622 */
[----:B------:R-:W-:Y:S02]  /*f570*/  LOP3.LUT R47, R20, R47, R37, 0x96, !PT ;  /* 0x0000002f142f7212 */ /* 0x000fe400078e9625 */
[----:B------:R-:W-:Y:S02]  /*f580*/  SHF.L.W.U32.HI R24, R54, 0x1, R71 ;  /* 0x0000000136187819 */ /* 0x000fe40000010e47 */
[----:B------:R-:W-:-:S02]  /*f590*/  SHF.L.W.U32.HI R60, R58, 0x1, R47 ;  /* 0x000000013a3c7819 */ /* 0x000fc40000010e2f */
[----:B------:R-:W-:Y:S02]  /*f5a0*/  LOP3.LUT R24, R24, R47, RZ, 0x3c, !PT ;  /* 0x0000002f18187212 */ /* 0x000fe400078e3cff */
[----:B------:R-:W-:Y:S02]  /*f5b0*/  SHF.L.W.U32.HI R47, R47, 0x1, R58 ;  /* 0x000000012f2f7819 */ /* 0x000fe40000010e3a */
[----:B------:R-:W-:Y:S02]  /*f5c0*/  LOP3.LUT R69, R61, R28, R66, 0x96, !PT ;  /* 0x0000001c3d457212 */ /* 0x000fe400078e9642 */
[----:B------:R-:W-:Y:S02]  /*f5d0*/  LOP3.LUT R72, R56, R53, R49, 0x96, !PT ;  /* 0x0000003538487212 */ /* 0x000fe400078e9631 */
[----:B------:R-:W-:Y:S02]  /*f5e0*/  LOP3.LUT R47, R47, R46, RZ, 0x3c, !PT ;  /* 0x0000002e2f2f7212 */ /* 0x000fe400078e3cff */
[----:B------:R-:W-:-:S02]  /*f5f0*/  LOP3.LUT R60, R60, R33, RZ, 0x3c, !PT ;  /* 0x000000213c3c7212 */ /* 0x000fc400078e3cff */
[----:B------:R-:W-:Y:S02]  /*f600*/  LOP3.LUT R69, R27, R69, R50, 0x96, !PT ;  /* 0x000000451b457212 */ /* 0x000fe400078e9632 */
[----:B------:R-:W-:Y:S02]  /*f610*/  LOP3.LUT R72, R26, R72, R41, 0x96, !PT ;  /* 0x000000481a487212 */ /* 0x000fe400078e9629 */
        /* <DEDUP_REMOVED lines=11> */
[C---:B------:R-:W-:Y:S02]  /*f6d0*/  LOP3.LUT R53, R60.reuse, R53, RZ, 0x3c, !PT ;  /* 0x000000353c357212 */ /* 0x040fe400078e3cff */
        /* <DEDUP_REMOVED lines=24> */
[C---:B------:R-:W-:Y:S02]  /*f860*/  LOP3.LUT R46, R71.reuse, R35, RZ, 0x3c, !PT ;  /* 0x00000023472e7212 */ /* 0x040fe400078e3cff */
[----:B------:R-:W-:Y:S02]  /*f870*/  LOP3.LUT R49, R71, R39, RZ, 0x3c, !PT ;  /* 0x0000002747317212 */ /* 0x000fe400078e3cff */
        /* <DEDUP_REMOVED lines=13> */
[----:B------:R-:W-:-:S02]  /*f950*/  LOP3.LUT R18, R24, R18, RZ, 0x3c, !PT ;  /* 0x0000001218127212 */ /* 0x000fc400078e3cff */
[----:B------:R-:W-:Y:S02]  /*f960*/  LOP3.LUT R36, R54, R36, RZ, 0x3c, !PT ;  /* 0x0000002436247212 */ /* 0x000fe400078e3cff */
[----:B------:R-:W-:Y:S02]  /*f970*/  LOP3.LUT R65, R71, R52, RZ, 0x3c, !PT ;  /* 0x0000003447417212 */ /* 0x000fe400078e3cff */
[----:B------:R-:W-:Y:S02]  /*f980*/  LOP3.LUT R38, R51, R57, R38, 0xb4, !PT ;  /* 0x0000003933267212 */ /* 0x000fe400078eb426 */
        /* <DEDUP_REMOVED lines=20> */
[----:B------:R-:W-:-:S02]  /*fad0*/  SHF.L.W.U32.HI R67, R61, 0x19, R58 ;  /* 0x000000193d437819 */ /* 0x000fc40000010e3a */
[----:B------:R-:W-:Y:S02]  /*fae0*/  LOP3.LUT R17, R44, R17, R62, 0xb4, !PT ;  /* 0x000000112c117212 */ /* 0x000fe400078eb43e */
        /* <DEDUP_REMOVED lines=16> */
[----:B------:R-:W-:-:S02]  /*fbf0*/  LOP3.LUT R29, R54, R29, RZ, 0x3c, !PT ;  /* 0x0000001d361d7212 */ /* 0x000fc400078e3cff */
[----:B------:R-:W-:Y:S02]  /*fc00*/  LOP3.LUT R37, R19, R65, R66, 0xb4, !PT ;  /* 0x0000004113257212 */ /* 0x000fe400078eb442 */
[----:B------:R-:W-:Y:S02]  /*fc10*/  LOP3.LUT R58, R14, R66, R19, 0xb4, !PT ;  /* 0x000000420e3a7212 */ /* 0x000fe400078eb413 */
[----:B------:R-:W-:Y:S02]  /*fc20*/  LOP3.LUT R19, R44, R64, R69, 0xb4, !PT ;  /* 0x000000402c137212 */ /* 0x000fe400078eb445 */
[----:B------:R-:W-:Y:S02]  /*fc30*/  LOP3.LUT R14, R67, R44, R61, 0xb4, !PT ;  /* 0x0000002c430e7212 */ /* 0x000fe400078eb43d */
[----:B------:R-:W-:Y:S02]  /*fc40*/  LOP3.LUT R59, R64, R61, R67, 0xb4, !PT ;  /* 0x0000003d403b7212 */ /* 0x000fe400078eb443 */
[----:B------:R-:W-:-:S02]  /*fc50*/  LOP3.LUT R44, R61, R69, R44, 0xb4, !PT ;  /* 0x000000453d2c7212 */ /* 0x000fc400078eb42c */
[----:B------:R-:W-:Y:S02]  /*fc60*/  SHF.L.W.U32.HI R61, R60, 0x1d, R29 ;  /* 0x0000001d3c3d7819 */ /* 0x000fe40000010e1d */
[----:B------:R-:W-:Y:S02]  /*fc70*/  SHF.L.W.U32.HI R65, R29, 0x1d, R60 ;  /* 0x0000001d1d417819 */ /* 0x000fe40000010e3c */
[----:B------:R-:W-:Y:S02]  /*fc80*/  SHF.L.W.U32.HI R60, R25, 0xd, R16 ;  /* 0x0000000d193c7819 */ /* 0x000fe40000010e10 */
[----:B------:R-:W-:Y:S02]  /*fc90*/  SHF.L.W.U32.HI R66, R16, 0xd, R25 ;  /* 0x0000000d10427819 */ /* 0x000fe40000010e19 */
        /* <DEDUP_REMOVED lines=35> */
[----:B------:R-:W-:Y:S02]  /*fed0*/  LOP3.LUT R10, R25, R23, R8, 0xb4, !PT ;  /* 0x00000017190a7212 */ /* 0x000fe400078eb408 */
[----:B------:R-:W-:Y:S02]  /*fee0*/  LOP3.LUT R50, R23, R46, R41, 0xb4, !PT ;  /* 0x0000002e17327212 */ /* 0x000fe400078eb429 */
[----:B------:R-:W-:-:S02]  /*fef0*/  LOP3.LUT R33, R20, R61, R68, 0xb4, !PT ;  /* 0x0000003d14217212 */ /* 0x000fc400078eb444 */
[----:B------:R-:W-:Y:S02]  /*ff00*/  LOP3.LUT R66, R34, R50, R9, 0x96, !PT ;  /* 0x0000003222427212 */ /* 0x000fe400078e9609 */
[----:B------:R-:W-:Y:S02]  /*ff10*/  LOP3.LUT R10, R10, 0x80008081, RZ, 0x3c, !PT ;  /* 0x800080810a0a7812 */ /* 0x000fe400078e3cff */
[----:B------:R-:W-:Y:S02]  /*ff20*/  LOP3.LUT R71, R14, R33, R53, 0x96, !PT ;  /* 0x000000210e477212 */ /* 0x000fe400078e9635 */
[----:B------:R-:W-:Y:S02]  /*ff30*/  LOP3.LUT R8, R8, R41, R23, 0xb4, !PT ;  /* 0x0000002908087212 */ /* 0x000fe400078eb417 */
[----:B------:R-:W-:Y:S02]  /*ff40*/  LOP3.LUT R23, R24, R7, RZ, 0x3c, !PT ;  /* 0x0000000718177212 */ /* 0x000fe400078e3cff */
[----:B------:R-:W-:-:S02]  /*ff50*/  LOP3.LUT R64, R64, R41, RZ, 0x3c, !PT ;  /* 0x0000002940407212 */ /* 0x000fc400078e3cff */
[----:B------:R-:W-:Y:S02]  /*ff60*/  LOP3.LUT R31, R31, R46, RZ, 0x3c, !PT ;  /* 0x0000002e1f1f7212 */ /* 0x000fe400078e3cff */
[----:B------:R-:W-:Y:S02]  /*ff70*/  LOP3.LUT R66, R22, R66, R45, 0x96, !PT ;  /* 0x0000004216427212 */ /* 0x000fe400078e962d */
[----:B------:R-:W-:Y:S02]  /*ff80*/  LOP3.LUT R41, R21, R10, R28, 0x96, !PT ;  /* 0x0000000a15297212 */ /* 0x000fe400078e961c */
[----:B------:R-:W-:Y:S02]  /*ff90*/  LOP3.LUT R71, R38, R71, R49, 0x96, !PT ;  /* 0x0000004726477212 */ /* 0x000fe400078e9631 */
[-CC-:B------:R-:W-:Y:S02]  /*ffa0*/  LOP3.LUT R46, R11, R24.reuse, R7.reuse, 0x90, !PT ;  /* 0x000000180b2e7212 */ /* 0x180fe400078e9007 */
[----:B------:R-:W-:-:S02]  /*ffb0*/  LOP3.LUT R25, R61, R24, R7, 0x6, !PT ;  /* 0x000000183d197212 */ /* 0x000fc400078e0607 */
[----:B------:R-:W-:Y:S02]  /*ffc0*/  LOP3.LUT R7, R23, R20, R11, 0xb4, !PT ;  /* 0x0000001417077212 */ /* 0x000fe400078eb40b */
[-C--:B------:R-:W-:Y:S02]  /*ffd0*/  LOP3.LUT R23, R11, R68.reuse, R20, 0xb4, !PT ;  /* 0x000000440b177212 */ /* 0x080fe400078eb414 */
[----:B------:R-:W-:Y:S02]  /*ffe0*/  LOP3.LUT R41, R32, R41, R47, 0x96, !PT ;  /* 0x0000002920297212 */ /* 0x000fe400078e962f */
[----:B------:R-:W-:Y:S02]  /*fff0*/  SHF.L.W.U32.HI R20, R71, 0x1, R66 ;  /* 0x0000000147147819 */ /* 0x000fe40000010e42 */
[----:B------:R-:W-:Y:S02]  /*10000*/  LOP3.LUT R68, R25, R68, RZ, 0x3c, !PT ;  /* 0x0000004419447212 */ /* 0x000fe400078e3cff */
[----:B------:R-:W-:-:S02]  /*10010*/  LOP3.LUT R25, R20, R41, RZ, 0x3c, !PT ;  /* 0x0000002914197212 */ /* 0x000fc400078e3cff */
[----:B------:R-:W-:Y:S02]  /*10020*/  LOP3.LUT R11, R7, 0x80000000, RZ, 0x3c, !PT ;  /* 0x80000000070b7812 */ /* 0x000fe400078e3cff */
[----:B------:R-:W-:Y:S02]  /*10030*/  LOP3.LUT R61, R46, R61, RZ, 0x3c, !PT ;  /* 0x0000003d2e3d7212 */ /* 0x000fe400078e3cff */
[----:B------:R-:W-:Y:S02]  /*10040*/  LOP3.LUT R46, R62, R8, R15, 0x96, !PT ;  /* 0x000000083e2e7212 */ /* 0x000fe400078e960f */
[C---:B------:R-:W-:Y:S02]  /*10050*/  LOP3.LUT R56, R25.reuse, R62, RZ, 0x3c, !PT ;  /* 0x0000003e19387212 */ /* 0x040fe400078e3cff */
[----:B------:R-:W-:Y:S02]  /*10060*/  LOP3.LUT R62, R48, R11, R13, 0x96, !PT ;  /* 0x0000000b303e7212 */ /* 0x000fe400078e960d */
[----:B------:R-:W-:-:S02]  /*10070*/  LOP3.LUT R7, R25, R15, RZ, 0x3c, !PT ;  /* 0x0000000f19077212 */ /* 0x000fc400078e3cff */
[C---:B------:R-:W-:Y:S02]  /*10080*/  LOP3.LUT R8, R25.reuse, R8, RZ, 0x3c, !PT ;  /* 0x0000000819087212 */ /* 0x040fe400078e3cff */
[C---:B------:R-:W-:Y:S02]  /*10090*/  LOP3.LUT R15, R25.reuse, R57, RZ, 0x3c, !PT ;  /* 0x00000039190f7212 */ /* 0x040fe400078e3cff */
[----:B------:R-:W-:Y:S02]  /*100a0*/  LOP3.LUT R54, R25, R42, RZ, 0x3c, !PT ;  /* 0x0000002a19367212 */ /* 0x000fe400078e3cff */
[----:B------:R-:W-:Y:S02]  /*100b0*/  LOP3.LUT R62, R26, R62, R51, 0x96, !PT ;  /* 0x0000003e1a3e7212 */ /* 0x000fe400078e9633 */
[----:B------:R-:W-:Y:S02]  /*100c0*/  SHF.L.W.U32.HI R25, R66, 0x1, R71 ;  /* 0x0000000142197819 */ /* 0x000fe40000010e47 */
[----:B------:R-:W-:-:S02]  /*100d0*/  LOP3.LUT R67, R59, R23, R60, 0x96, !PT ;  /* 0x000000173b437212 */ /* 0x000fc400078e963c */
[----:B------:R-:W-:Y:S02]  /*100e0*/  LOP3.LUT R24, R25, R62, RZ, 0x3c, !PT ;  /* 0x0000003e19187212 */ /* 0x000fe400078e3cff */
[----:B------:R-:W-:Y:S02]  /*100f0*/  LOP3.LUT R46, R42, R46, R57, 0x96, !PT ;  /* 0x0000002e2a2e7212 */ /* 0x000fe400078e9639 */
[----:B------:R-:W-:Y:S02]  /*10100*/  LOP3.LUT R67, R27, R67, R52, 0x96, !PT ;  /* 0x000000431b437212 */ /* 0x000fe400078e9634 */
[----:B------:R-:W-:Y:S02]  /*10110*/  LOP3.LUT R55, R24, R27, RZ, 0x3c, !PT ;  /* 0x0000001b18377212 */ /* 0x000fe400078e3cff */
[----:B------:R-:W-:Y:S02]  /*10120*/  LOP3.LUT R42, R37, R31, R16, 0x96, !PT ;  /* 0x0000001f252a7212 */ /* 0x000fe400078e9610 */
[----:B------:R-:W-:-:S02]  /*10130*/  LOP3.LUT R27, R19, R61, R12, 0x96, !PT ;  /* 0x0000003d131b7212 */ /* 0x000fc400078e960c */
[----:B------:R-:W-:Y:S02]  /*10140*/  LOP3.LUT R42, R39, R42, R18, 0x96, !PT ;  /* 0x0000002a272a7212 */ /* 0x000fe400078e9612 */
[----:B------:R-:W-:Y:S02]  /*10150*/  LOP3.LUT R27, R30, R27, R17, 0x96, !PT ;  /* 0x0000001b1e1b7212 */ /* 0x000fe400078e9611 */
[C---:B------:R-:W-:Y:S02]  /*10160*/  LOP3.LUT R23, R24.reuse, R23, RZ, 0x3c, !PT ;  /* 0x0000001718177212 */ /* 0x040fe400078e3cff */
[C---:B------:R-:W-:Y:S02]  /*10170*/  LOP3.LUT R20, R24.reuse, R60, RZ, 0x3c, !PT ;  /* 0x0000003c18147212 */ /* 0x040fe400078e3cff */
[C---:B------:R-:W-:Y:S02]  /*10180*/  LOP3.LUT R59, R24.reuse, R59, RZ, 0x3c, !PT ;  /* 0x0000003b183b7212 */ /* 0x040fe400078e3cff */
[----:B------:R-:W-:-:S02]  /*10190*/  LOP3.LUT R52, R24, R52, RZ, 0x3c, !PT ;  /* 0x0000003418347212 */ /* 0x000fc400078e3cff */
[----:B------:R-:W-:Y:S02]  /*101a0*/  SHF.L.W.U32.HI R24, R42, 0x1, R27 ;  /* 0x000000012a187819 */ /* 0x000fe40000010e1b */
        /* <DEDUP_REMOVED lines=8> */
[-C--:B------:R-:W-:Y:S02]  /*10230*/  LOP3.LUT R66, R58, R64.reuse, R29, 0x96, !PT ;  /* 0x000000403a427212 */ /* 0x080fe400078e961d */
[----:B------:R-:W-:Y:S02]  /*10240*/  LOP3.LUT R27, R57, R64, RZ, 0x3c, !PT ;  /* 0x00000040391b7212 */ /* 0x000fe400078e3cff */
[----:B------:R-:W-:-:S02]  /*10250*/  LOP3.LUT R66, R35, R66, R36, 0x96, !PT ;  /* 0x0000004223427212 */ /* 0x000fc400078e9624 */
[C---:B------:R-:W-:Y:S02]  /*10260*/  LOP3.LUT R64, R57.reuse, R29, RZ, 0x3c, !PT ;  /* 0x0000001d39407212 */ /* 0x040fe400078e3cff */
[----:B------:R-:W-:Y:S02]  /*10270*/  LOP3.LUT R29, R57, R58, RZ, 0x3c, !PT ;  /* 0x0000003a391d7212 */ /* 0x000fe400078e3cff */
[----:B------:R-:W-:Y:S02]  /*10280*/  LOP3.LUT R58, R71, R40, RZ, 0x3c, !PT ;  /* 0x00000028473a7212 */ /* 0x000fe400078e3cff */
[----:B------:R-:W-:Y:S02]  /*10290*/  SHF.L.W.U32.HI R40, R66, 0x1, R69 ;  /* 0x0000000142287819 */ /* 0x000fe40000010e45 */
        /* <DEDUP_REMOVED lines=32> */
[----:B------:R-:W-:Y:S02]  /*104a0*/  SHF.L.W.U32.HI R64, R65, 0x17, R64 ;  /* 0x0000001741407819 */ /* 0x000fe40000010e40 */
        /* <DEDUP_REMOVED lines=15> */
[----:B------:R-:W-:Y:S02]  /*105a0*/  SHF.L.W.U32.HI R28, R61, 0x4, R68 ;  /* 0x000000043d1c7819 */ /* 0x000fe40000010e44 */
[----:B------:R-:W-:-:S02]  /*105b0*/  SHF.L.W.U32.HI R68, R68, 0x4, R61 ;  /* 0x0000000444447819 */ /* 0x000fc40000010e3d */
        /* <DEDUP_REMOVED lines=18> */
[----:B------:R-:W-:Y:S02]  /*106e0*/  LOP3.LUT R44, R71, R44, RZ, 0x3c, !PT ;  /* 0x0000002c472c7212 */ /* 0x000fe400078e3cff */
[----:B------:R-:W-:Y:S02]  /*106f0*/  LOP3.LUT R28, R28, R45, R59, 0xb4, !PT ;  /* 0x0000002d1c1c7212 */ /* 0x000fe400078eb43b */
[----:B------:R-:W-:Y:S02]  /*10700*/  LOP3.LUT R18, R46, R18, RZ, 0x3c, !PT ;  /* 0x000000122e127212 */ /* 0x000fe400078e3cff */
[----:B------:R-:W-:Y:S02]  /*10710*/  LOP3.LUT R17, R40, R17, RZ, 0x3c, !PT ;  /* 0x0000001128117212 */ /* 0x000fe400078e3cff */
        /* <DEDUP_REMOVED lines=56> */
[----:B------:R-:W-:Y:S02]  /*10aa0*/  SHF.L.W.U32.HI R14, R59, 0xb, R14 ;  /* 0x0000000b3b0e7819 */ /* 0x000fe40000010e0e */
[----:B------:R-:W-:Y:S02]  /*10ab0*/  LOP3.LUT R39, R25, R10, RZ, 0x3c, !PT ;  /* 0x0000000a19277212 */ /* 0x000fe400078e3cff */
[----:B------:R-:W-:Y:S02]  /*10ac0*/  LOP3.LUT R46, R35, R25, R10, 0x6, !PT ;  /* 0x00000019232e7212 */ /* 0x000fe400078e060a */
[----:B------:R-:W-:Y:S02]  /*10ad0*/  LOP3.LUT R59, R24, R11, RZ, 0x3c, !PT ;  /* 0x0000000b183b7212 */ /* 0x000fe400078e3cff */
[-CC-:B------:R-:W-:Y:S02]  /*10ae0*/  LOP3.LUT R10, R48, R24.reuse, R11.reuse, 0x6, !PT ;  /* 0x00000018300a7212 */ /* 0x180fe400078e060b */
[----:B------:R-:W-:-:S02]  /*10af0*/  LOP3.LUT R11, R34, R24, R11, 0x90, !PT ;  /* 0x00000018220b7212 */ /* 0x000fc400078e900b */
[-C--:B------:R-:W-:Y:S02]  /*10b00*/  LOP3.LUT R25, R20, R35.reuse, RZ, 0x3c, !PT ;  /* 0x0000002314197212 */ /* 0x080fe400078e3cff */
[----:B------:R-:W-:Y:S02]  /*10b10*/  LOP3.LUT R20, R39, R14, R7, 0xb4, !PT ;  /* 0x0000000e27147212 */ /* 0x000fe400078eb407 */
[----:B------:R-:W-:Y:S02]  /*10b20*/  LOP3.LUT R30, R14, R35, R43, 0xb4, !PT ;  /* 0x000000230e1e7212 */ /* 0x000fe400078eb42b */
[----:B------:R-:W-:Y:S02]  /*10b30*/  LOP3.LUT R7, R7, R43, R14, 0xb4, !PT ;  /* 0x0000002b07077212 */ /* 0x000fe400078eb40e */
        /* <DEDUP_REMOVED lines=14> */
[----:B------:R-:W-:Y:S02]  /*10c20*/  SHF.L.W.U32.HI R11, R43, 0x1, R52 ;  /* 0x000000012b0b7819 */ /* 0x000fe40000010e34 */
[----:B------:R-:W-:Y:S02]  /*10c30*/  LOP3.LUT R24, R24, 0x80000000, RZ, 0x3c, !PT ;  /* 0x8000000018187812 */ /* 0x000fe400078e3cff */
[----:B------:R-:W-:Y:S02]  /*10c40*/  LOP3.LUT R65, R10, R65, RZ, 0x3c, !PT ;  /* 0x000000410a417212 */ /* 0x000fe400078e3cff */
[----:B------:R-:W-:Y:S02]  /*10c50*/  LOP3.LUT R10, R17, R7, R42, 0x96, !PT ;  /* 0x00000007110a7212 */ /* 0x000fe400078e962a */
[----:B------:R-:W-:Y:S02]  /*10c60*/  LOP3.LUT R40, R11, R34, RZ, 0x3c, !PT ;  /* 0x000000220b287212 */ /* 0x000fe400078e3cff */
[----:B------:R-:W-:-:S02]  /*10c70*/  LOP3.LUT R35, R33, R24, R22, 0x96, !PT ;  /* 0x0000001821237212 */ /* 0x000fc400078e9616 */
[----:B------:R-:W-:Y:S02]  /*10c80*/  LOP3.LUT R10, R49, R10, R68, 0x96, !PT ;  /* 0x0000000a310a7212 */ /* 0x000fe400078e9644 */
[C---:B------:R-:W-:Y:S02]  /*10c90*/  LOP3.LUT R7, R40.reuse, R7, RZ, 0x3c, !PT ;  /* 0x0000000728077212 */ /* 0x040fe400078e3cff */
[C---:B------:R-:W-:Y:S02]  /*10ca0*/  LOP3.LUT R11, R40.reuse, R42, RZ, 0x3c, !PT ;  /* 0x0000002a280b7212 */ /* 0x040fe400078e3cff */
[C---:B------:R-:W-:Y:S02]  /*10cb0*/  LOP3.LUT R17, R40.reuse, R17, RZ, 0x3c, !PT ;  /* 0x0000001128117212 */ /* 0x040fe400078e3cff */
[C---:B------:R-:W-:Y:S02]  /*10cc0*/  LOP3.LUT R68, R40.reuse, R68, RZ, 0x3c, !PT ;  /* 0x0000004428447212 */ /* 0x040fe400078e3cff */
[----:B------:R-:W-:-:S02]  /*10cd0*/  LOP3.LUT R49, R40, R49, RZ, 0x3c, !PT ;  /* 0x0000003128317212 */ /* 0x000fc400078e3cff */
[----:B------:R-:W-:Y:S02]  /*10ce0*/  LOP3.LUT R35, R37, R35, R60, 0x96, !PT ;  /* 0x0000002325237212 */ /* 0x000fe400078e963c */
[----:B------:R-:W-:Y:S02]  /*10cf0*/  SHF.L.W.U32.HI R40, R52, 0x1, R43 ;  /* 0x0000000134287819 */ /* 0x000fe40000010e2b */
[----:B------:R-:W-:Y:S02]  /*10d00*/  LOP3.LUT R59, R44, R36, R57, 0x96, !PT ;  /* 0x000000242c3b7212 */ /* 0x000fe400078e9639 */
[----:B------:R-:W-:Y:S02]  /*10d10*/  LOP3.LUT R61, R40, R35, RZ, 0x3c, !PT ;  /* 0x00000023283d7212 */ /* 0x000fe400078e3cff */
[----:B------:R-:W-:Y:S02]  /*10d20*/  LOP3.LUT R59, R19, R59, R28, 0x96, !PT ;  /* 0x0000003b133b7212 */ /* 0x000fe400078e961c */
[----:B------:R-:W-:-:S02]  /*10d30*/  LOP3.LUT R40, R61, R57, RZ, 0x3c, !PT ;  /* 0x000000393d287212 */ /* 0x000fc400078e3cff */
[----:B------:R-:W-:Y:S02]  /*10d40*/  LOP3.LUT R39, R61, R28, RZ, 0x3c, !PT ;  /* 0x0000001c3d277212 */ /* 0x000fe400078e3cff */
[----:B------:R-:W-:Y:S02]  /*10d50*/  LOP3.LUT R28, R8, R25, R21, 0x96, !PT ;  /* 0x00000019081c7212 */ /* 0x000fe400078e9615 */
[----:B------:R-:W-:Y:S02]  /*10d60*/  LOP3.LUT R57, R29, R14, R38, 0x96, !PT ;  /* 0x0000000e1d397212 */ /* 0x000fe400078e9626 */
[----:B------:R-:W-:Y:S02]  /*10d70*/  LOP3.LUT R42, R61, R19, RZ, 0x3c, !PT ;  /* 0x000000133d2a7212 */ /* 0x000fe400078e3cff */
[----:B------:R-:W-:Y:S02]  /*10d80*/  LOP3.LUT R28, R51, R28, R56, 0x96, !PT ;  /* 0x0000001c331c7212 */ /* 0x000fe400078e9638 */
[----:B------:R-:W-:-:S02]  /*10d90*/  LOP3.LUT R57, R54, R57, R13, 0x96, !PT ;  /* 0x0000003936397212 */ /* 0x000fc400078e960d */
[----:B------:R-:W-:Y:S02]  /*10da0*/  SHF.L.W.U32.HI R19, R10, 0x1, R59 ;  /* 0x000000010a137819 */ /* 0x000fe40000010e3b */
[----:B------:R-:W-:Y:S02]  /*10db0*/  SHF.L.W.U32.HI R70, R28, 0x1, R57 ;  /* 0x000000011c467819 */ /* 0x000fe40000010e39 */
[----:B------:R-:W-:Y:S02]  /*10dc0*/  LOP3.LUT R19, R19, R57, RZ, 0x3c, !PT ;  /* 0x0000003913137212 */ /* 0x000fe400078e3cff */
[----:B------:R-:W-:Y:S02]  /*10dd0*/  SHF.L.W.U32.HI R57, R57, 0x1, R28 ;  /* 0x0000000139397819 */ /* 0x000fe40000010e1c */
[C---:B------:R-:W-:Y:S02]  /*10de0*/  LOP3.LUT R36, R61.reuse, R36, RZ, 0x3c, !PT ;  /* 0x000000243d247212 */ /* 0x040fe400078e3cff */
[----:B------:R-:W-:-:S02]  /*10df0*/  LOP3.LUT R44, R61, R44, RZ, 0x3c, !PT ;  /* 0x0000002c3d2c7212 */ /* 0x000fc400078e3cff */
[----:B------:R-:W-:Y:S02]  /*10e00*/  LOP3.LUT R70, R70, R43, RZ, 0x3c, !PT ;  /* 0x0000002b46467212 */ /* 0x000fe400078e3cff */
[----:B------:R-:W-:Y:S02]  /*10e10*/  LOP3.LUT R57, R57, R52, RZ, 0x3c, !PT ;  /* 0x0000003439397212 */ /* 0x000fe400078e3cff */
[----:B------:R-:W-:Y:S02]  /*10e20*/  SHF.L.W.U32.HI R43, R59, 0x1, R10 ;  /* 0x000000013b2b7819 */ /* 0x000fe40000010e0a */
[----:B------:R-:W-:Y:S02]  /*10e30*/  LOP3.LUT R52, R23, R46, R16, 0x96, !PT ;  /* 0x0000002e17347212 */ /* 0x000fe400078e9610 */
[----:B------:R-:W-:Y:S02]  /*10e40*/  LOP3.LUT R61, R26, R65, R45, 0x96, !PT ;  /* 0x000000411a3d7212 */ /* 0x000fe400078e962d */
[----:B------:R-:W-:-:S02]  /*10e50*/  LOP3.LUT R43, R43, R28, RZ, 0x3c, !PT ;  /* 0x0000001c2b2b7212 */ /* 0x000fc400078e3cff */
[----:B------:R-:W-:Y:S02]  /*10e60*/  LOP3.LUT R52, R41, R52, R64, 0x96, !PT ;  /* 0x0000003429347212 */ /* 0x000fe400078e9640 */
[----:B------:R-:W-:Y:S02]  /*10e70*/  LOP3.LUT R61, R53, R61, R62, 0x96, !PT ;  /* 0x0000003d353d7212 */ /* 0x000fe400078e963e */
[C---:B------:R-:W-:Y:S02]  /*10e80*/  LOP3.LUT R28, R57.reuse, R46, RZ, 0x3c, !PT ;  /* 0x0000002e391c7212 */ /* 0x040fe400078e3cff */
        /* <DEDUP_REMOVED lines=8> */
[----:B------:R-:W-:-:S02]  /*10f10*/  LOP3.LUT R37, R19, R37, RZ, 0x3c, !PT ;  /* 0x0000002513257212 */ /* 0x000fc400078e3cff */
[C---:B------:R-:W-:Y:S02]  /*10f20*/  LOP3.LUT R48, R59.reuse, R48, RZ, 0x3c, !PT ;  /* 0x000000303b307212 */ /* 0x040fe400078e3cff */
[C---:B------:R-:W-:Y:S02]  /*10f30*/  LOP3.LUT R27, R59.reuse, R27, RZ, 0x3c, !PT ;  /* 0x0000001b3b1b7212 */ /* 0x040fe400078e3cff */
[C---:B------:R-:W-:Y:S02]  /*10f40*/  LOP3.LUT R32, R59.reuse, R32, RZ, 0x3c, !PT ;  /* 0x000000203b207212 */ /* 0x040fe400078e3cff */
[C---:B------:R-:W-:Y:S02]  /*10f50*/  LOP3.LUT R66, R59.reuse, R66, RZ, 0x3c, !PT ;  /* 0x000000423b427212 */ /* 0x040fe400078e3cff */
[----:B------:R-:W-:Y:S02]  /*10f60*/  LOP3.LUT R47, R59, R47, RZ, 0x3c, !PT ;  /* 0x0000002f3b2f7212 */ /* 0x000fe400078e3cff */
[----:B------:R-:W-:-:S02]  /*10f70*/  SHF.L.W.U32.HI R59, R61, 0x1, R52 ;  /* 0x000000013d3b7819 */ /* 0x000fc40000010e34 */
[----:B------:R-:W-:Y:S02]  /*10f80*/  LOP3.LUT R26, R70, R26, RZ, 0x3c, !PT ;  /* 0x0000001a461a7212 */ /* 0x000fe400078e3cff */
[----:B------:R-:W-:Y:S02]  /*10f90*/  LOP3.LUT R65, R59, R10, RZ, 0x3c, !PT ;  /* 0x0000000a3b417212 */ /* 0x000fe400078e3cff */
[----:B------:R-:W-:Y:S02]  /*10fa0*/  SHF.L.W.U32.HI R59, R35, 0x1, R34 ;  /* 0x00000001233b7819 */ /* 0x000fe40000010e22 */
[----:B------:R-:W-:Y:S02]  /*10fb0*/  SHF.L.W.U32.HI R34, R34, 0x1, R35 ;  /* 0x0000000122227819 */ /* 0x000fe40000010e23 */
[C---:B------:R-:W-:Y:S02]  /*10fc0*/  LOP3.LUT R35, R65.reuse, R30, RZ, 0x3c, !PT ;  /* 0x0000001e41237212 */ /* 0x040fe400078e3cff */
        /* <DEDUP_REMOVED lines=29> */
[C---:B------:R-:W-:Y:S02]  /*111a0*/  LOP3.LUT R14, R61.reuse, R14, RZ, 0x3c, !PT ;  /* 0x0000000e3d0e7212 */ /* 0x040fe400078e3cff */
[----:B------:R-:W-:-:S02]  /*111b0*/  LOP3.LUT R38, R61, R38, RZ, 0x3c, !PT ;  /* 0x000000263d267212 */ /* 0x000fc400078e3cff */
[C---:B------:R-:W-:Y:S02]  /*111c0*/  LOP3.LUT R29, R61.reuse, R29, RZ, 0x3c, !PT ;  /* 0x0000001d3d1d7212 */ /* 0x040fe400078e3cff */
[C---:B------:R-:W-:Y:S02]  /*111d0*/  LOP3.LUT R13, R61.reuse, R13, RZ, 0x3c, !PT ;  /* 0x0000000d3d0d7212 */ /* 0x040fe400078e3cff */
[----:B------:R-:W-:Y:S02]  /*111e0*/  LOP3.LUT R54, R61, R54, RZ, 0x3c, !PT ;  /* 0x000000363d367212 */ /* 0x000fe400078e3cff */
[----:B------:R-:W-:Y:S02]  /*111f0*/  SHF.L.W.U32.HI R49, R42, 0x2, R49 ;  /* 0x000000022a317819 */ /* 0x000fe40000010e31 */
[----:B------:R-:W-:Y:S02]  /*11200*/  SHF.L.W.U32.HI R17, R44, 0xa, R17 ;  /* 0x0000000a2c117819 */ /* 0x000fe40000010e11 */
[----:B------:R-:W-:-:S02]  /*11210*/  SHF.L.W.U32.HI R18, R12, 0x6, R27 ;  /* 0x000000060c127819 */ /* 0x000fc40000010e1b */
[C---:B------:R-:W-:Y:S02]  /*11220*/  LOP3.LUT R25, R52.reuse, R25, RZ, 0x3c, !PT ;  /* 0x0000001934197212 */ /* 0x040fe400078e3cff */
        /* <DEDUP_REMOVED lines=34> */
[----:B------:R-:W-:-:S02]  /*11450*/  LOP3.LUT R38, R38, R14, R57, 0xb4, !PT ;  /* 0x0000000e26267212 */ /* 0x000fc400078eb439 */
[----:B------:R-:W-:Y:S02]  /*11460*/  SHF.L.W.U32.HI R8, R56, 0x8, R13 ;  /* 0x0000000838087819 */ /* 0x000fe40000010e0d */
[----:B------:R-:W-:Y:S02]  /*11470*/  LOP3.LUT R38, R38, R47, R68, 0xb4, !PT ;  /* 0x0000002f26267212 */ /* 0x000fe400078eb444 */
[----:B------:R-:W-:Y:S02]  /*11480*/  SHF.L.W.U32.HI R13, R13, 0x8, R56 ;  /* 0x000000080d0d7819 */ /* 0x000fe40000010e38 */
[----:B------:R-:W-:Y:S02]  /*11490*/  LOP3.LUT R38, R38, R53, R66, 0xb4, !PT ;  /* 0x0000003526267212 */ /* 0x000fe400078eb442 */
[----:B------:R-:W-:Y:S02]  /*114a0*/  LOP3.LUT R36, R43, R20, RZ, 0x3c, !PT ;  /* 0x000000142b247212 */ /* 0x000fe400078e3cff */
[----:B------:R-:W-:-:S02]  /*114b0*/  LOP3.LUT R40, R35, R43, R20, 0x90, !PT ;  /* 0x0000002b23287212 */ /* 0x000fc400078e9014 */
[----:B------:R-:W-:Y:S02]  /*114c0*/  LOP3.LUT R56, R14, R43, R20, 0x6, !PT ;  /* 0x0000002b0e387212 */ /* 0x000fe400078e0614 */
[----:B------:R-:W-:Y:S02]  /*114d0*/  LOP3.LUT R58, R59, R26, RZ, 0x30, !PT ;  /* 0x0000001a3b3a7212 */ /* 0x000fe400078e30ff */
[----:B------:R-:W-:Y:S02]  /*114e0*/  LOP3.LUT R20, R19, R24, RZ, 0x3c, !PT ;  /* 0x0000001813147212 */ /* 0x000fe400078e3cff */
[-CC-:B------:R-:W-:Y:S02]  /*114f0*/  LOP3.LUT R54, R33, R19.reuse, R24.reuse, 0x90, !PT ;  /* 0x0000001321367212 */ /* 0x180fe400078e9018 */
        /* <DEDUP_REMOVED lines=16> */
[----:B------:R-:W-:Y:S02]  /*11600*/  LOP3.LUT R58, R40, R21, R28, 0xb4, !PT ;  /* 0x00000015283a7212 */ /* 0x000fe400078eb41c */
[----:B------:R-:W-:Y:S02]  /*11610*/  LOP3.LUT R60, R26, R65, RZ, 0x30, !PT ;  /* 0x000000411a3c7212 */ /* 0x000fe400078e30ff */
        /* <DEDUP_REMOVED lines=17> */
[--C-:B------:R-:W-:Y:S02]  /*11730*/  LOP3.LUT R50, R50, R29, R23.reuse, 0xb4, !PT ;  /* 0x0000001d32327212 */ /* 0x100fe400078eb417 */
        /* <DEDUP_REMOVED lines=26> */
[----:B------:R-:W-:Y:S02]  /*118e0*/  LOP3.LUT R13, R52, R31, RZ, 0x3c, !PT ;  /* 0x0000001f340d7212 */ /* 0x000fe400078e3cff */
[----:B------:R-:W-:Y:S02]  /*118f0*/  LOP3.LUT R20, R20, R37, R33, 0xb4, !PT ;  /* 0x0000002514147212 */ /* 0x000fe400078eb421 */
[----:B------:R-:W-:Y:S02]  /*11900*/  LOP3.LUT R17, R28, R24, R61, 0x96, !PT ;  /* 0x000000181c117212 */ /* 0x000fe400078e963d */
[----:B------:R-:W-:Y:S02]  /*11910*/  LOP3.LUT R26, R36, 0x80000001, RZ, 0x3c, !PT ;  /* 0x80000001241a7812 */ /* 0x000fe400078e3cff */
[----:B------:R-:W-:Y:S02]  /*11920*/  LOP3.LUT R11, R11, R66, RZ, 0x3c, !PT ;  /* 0x000000420b0b7212 */ /* 0x000fe400078e3cff */
[----:B------:R-:W-:-:S02]  /*11930*/  LOP3.LUT R15, R42, R8, R15, 0x96, !PT ;  /* 0x000000082a0f7212 */ /* 0x000fc400078e960f */
[C---:B------:R-:W-:Y:S02]  /*11940*/  LOP3.LUT R66, R12.reuse, R66, R9, 0x96, !PT ;  /* 0x000000420c427212 */ /* 0x040fe400078e9609 */
[----:B------:R-:W-:Y:S02]  /*11950*/  SHF.L.W.U32.HI R9, R19, 0x1, R22 ;  /* 0x0000000113097819 */ /* 0x000fe40000010e16 */
[----:B------:R-:W-:Y:S02]  /*11960*/  LOP3.LUT R21, R21, R68, R27, 0xb4, !PT ;  /* 0x0000004415157212 */ /* 0x000fe400078eb41b */
[----:B------:R-:W-:Y:S02]  /*11970*/  SHF.L.W.U32.HI R10, R13, 0x1, R12 ;  /* 0x000000010d0a7819 */ /* 0x000fe40000010e0c */
[----:B------:R-:W-:Y:S02]  /*11980*/  SHF.L.W.U32.HI R8, R12, 0x1, R13 ;  /* 0x000000010c087819 */ /* 0x000fe40000010e0d */
[----:B------:R-:W-:-:S02]  /*11990*/  LOP3.LUT R17, R17, R26, RZ, 0x3c, !PT ;  /* 0x0000001a11117212 */ /* 0x000fc400078e3cff */
[----:B------:R-:W-:Y:S02]  /*119a0*/  LOP3.LUT R12, R41, R20, RZ, 0x3c, !PT ;  /* 0x00000014290c7212 */ /* 0x000fe400078e3cff */
[-C--:B------:R-:W-:Y:S02]  /*119b0*/  LOP3.LUT R24, R15, R50.reuse, RZ, 0x3c, !PT ;  /* 0x000000320f187212 */ /* 0x080fe400078e3cff */
[----:B------:R-:W-:Y:S02]  /*119c0*/  LOP3.LUT R15, R13, R50, R9, 0x96, !PT ;  /* 0x000000320d0f7212 */ /* 0x000fe400078e9609 */
[----:B------:R-:W-:Y:S02]  /*119d0*/  LOP3.LUT R32, R16, R21, RZ, 0x3c, !PT ;  /* 0x0000001510207212 */ /* 0x000fe400078e3cff */
[----:B------:R-:W-:Y:S02]  /*119e0*/  LOP3.LUT R9, R18, R7, RZ, 0x3c, !PT ;  /* 0x0000000712097212 */ /* 0x000fe400078e3cff */
[----:B------:R-:W-:-:S02]  /*119f0*/  LOP3.LUT R21, R17, R21, R10, 0x96, !PT ;  /* 0x0000001511157212 */ /* 0x000fc400078e960a */
[C---:B------:R-:W-:Y:S02]  /*11a00*/  LOP3.LUT R18, R12.reuse, R7, R8, 0x96, !PT ;  /* 0x000000070c127212 */ /* 0x040fe400078e9608 */
[----:B------:R-:W-:Y:S02]  /*11a10*/  SHF.L.W.U32.HI R14, R17, 0x1, R12 ;  /* 0x00000001110e7819 */ /* 0x000fe40000010e0c */
[----:B------:R-:W-:Y:S02]  /*11a20*/  SHF.L.W.U32.HI R16, R12, 0x1, R17 ;  /* 0x000000010c107819 */ /* 0x000fe40000010e11 */
[----:B------:R-:W-:Y:S02]  /*11a30*/  SHF.L.W.U32.HI R12, R24, 0x1, R11 ;  /* 0x00000001180c7819 */ /* 0x000fe40000010e0b */
[----:B------:R-:W-:Y:S02]  /*11a40*/  SHF.L.W.U32.HI R10, R11, 0x1, R24 ;  /* 0x000000010b0a7819 */ /* 0x000fe40000010e18 */
[----:B------:R-:W-:-:S02]  /*11a50*/  SHF.L.W.U32.HI R8, R9, 0x1, R32 ;  /* 0x0000000109087819 */ /* 0x000fc40000010e20 */
[C---:B------:R-:W-:Y:S02]  /*11a60*/  SHF.L.W.U32.HI R7, R32.reuse, 0x1, R9 ;  /* 0x0000000120077819 */ /* 0x040fe40000010e09 */
        /* <DEDUP_REMOVED lines=9> */
[----:B------:R-:W-:Y:S02]  /*11b00*/  LOP3.LUT R19, R19, R26, R8, 0x96, !PT ;  /* 0x0000001a13137212 */ /* 0x000fe400078e9608 */
[----:B------:R-:W-:-:S02]  /*11b10*/  SHF.L.W.U32.HI R13, R15, 0x15, R66 ;  /* 0x000000150f0d7819 */ /* 0x000fc40000010e42 */
[----:B------:R-:W-:Y:S02]  /*11b20*/  SHF.L.W.U32.HI R10, R11, 0xe, R16 ;  /* 0x0000000e0b0a7819 */ /* 0x000fe40000010e10 */
[----:B------:R-:W-:Y:S02]  /*11b30*/  SHF.L.W.U32.HI R11, R16, 0xe, R11 ;  /* 0x0000000e100b7819 */ /* 0x000fe40000010e0b */
        /* <DEDUP_REMOVED lines=10> */
[C---:B------:R-:W-:Y:S02]  /*11be0*/  LOP3.LUT R19, R15.reuse, 0xc, R57, 0x96, !PT ;  /* 0x0000000c0f137812 */ /* 0x040fe400078e9639 */
[----:B------:R-:W-:Y:S02]  /*11bf0*/  SHF.L.W.U32.HI R22, R10, 0x1, R15 ;  /* 0x000000010a167819 */ /* 0x000fe40000010e0f */
[----:B------:R-:W-:Y:S02]  /*11c00*/  SHF.L.W.U32.HI R33, R15, 0x1, R10 ;  /* 0x000000010f217819 */ /* 0x000fe40000010e0a */
[----:B------:R-:W-:Y:S02]  /*11c10*/  LOP3.LUT R18, R18, 0x80008008, RZ, 0x3c, !PT ;  /* 0x8000800812127812 */ /* 0x000fe400078e3cff */
[----:B------:R-:W-:Y:S02]  /*11c20*/  LOP3.LUT R11, R7, 0x80000000, RZ, 0x3c, !PT ;  /* 0x80000000070b7812 */ /* 0x000fe400078e3cff */
[----:B------:R-:W-:-:S02]  /*11c30*/  SHF.L.W.U32.HI R25, R19, 0x1c, R8 ;  /* 0x0000001c13197819 */ /* 0x000fc40000010e08 */
[----:B------:R-:W-:Y:S02]  /*11c40*/  LOP3.LUT R42, R14, 0x80000000, RZ, 0x3c, !PT ;  /* 0x800000000e2a7812 */ /* 0x000fe400078e3cff */
[----:B------:R-:W-:Y:S02]  /*11c50*/  SHF.L.W.U32.HI R19, R8, 0x1c, R19 ;  /* 0x0000001c08137819 */ /* 0x000fe40000010e13 */
[----:B------:R-:W-:Y:S02]  /*11c60*/  LOP3.LUT R22, R17, R22, RZ, 0x3c, !PT ;  /* 0x0000001611167212 */ /* 0x000fe400078e3cff */
[----:B------:R-:W-:Y:S02]  /*11c70*/  LOP3.LUT R33, R33, 0x80000000, R14, 0x96, !PT ;  /* 0x8000000021217812 */ /* 0x000fe400078e960e */
[----:B------:R-:W-:Y:S02]  /*11c80*/  SHF.L.W.U32.HI R7, R32, 0x1, R57 ;  /* 0x0000000120077819 */ /* 0x000fe40000010e39 */
        /* <DEDUP_REMOVED lines=10> */
[----:B------:R-:W-:Y:S02]  /*11d30*/  LOP3.LUT R57, R57, 0xc, RZ, 0x3c, !PT ;  /* 0x0000000c39397812 */ /* 0x000fe400078e3cff */
[----:B------:R-:W-:Y:S02]  /*11d40*/  SHF.L.W.U32.HI R42, R17, 0x1, R42 ;  /* 0x00000001112a7819 */ /* 0x000fe40000010e2a */
[----:B------:R-:W-:-:S02]  /*11d50*/  LOP3.LUT R47, R47, 0x6, RZ, 0x3c, !PT ;  /* 0x000000062f2f7812 */ /* 0x000fc400078e3cff */
        /* <DEDUP_REMOVED lines=15> */
[----:B------:R-:W-:Y:S02]  /*11e50*/  LOP3.LUT R27, R55, 0x80000000, RZ, 0x3c, !PT ;  /* 0x80000000371b7812 */ /* 0x000fe400078e3cff */
        /* <DEDUP_REMOVED lines=34> */
[----:B------:R-:W-:Y:S02]  /*12080*/  LOP3.LUT R26, R19, R48, R24, 0xb4, !PT ;  /* 0x00000030131a7212 */ /* 0x000fe400078eb418 */
[----:B------:R-:W-:Y:S02]  /*12090*/  LOP3.LUT R14, R24, R9, R48, 0xb4, !PT ;  /* 0x00000009180e7212 */ /* 0x000fe400078eb430 */
[----:B------:R-:W-:Y:S02]  /*120a0*/  LOP3.LUT R54, R28, 0x6, RZ, 0x3c, !PT ;  /* 0x000000061c367812 */ /* 0x000fe400078e3cff */
[----:B------:R-:W-:-:S02]  /*120b0*/  SHF.L.W.U32.HI R12, R47, 0x12, R42 ;  /* 0x000000122f0c7819 */ /* 0x000fc40000010e2a */
[----:B------:R-:W-:Y:S02]  /*120c0*/  LOP3.LUT R48, R48, R38, R9, 0xb4, !PT ;  /* 0x0000002630307212 */ /* 0x000fe400078eb409 */
[----:B------:R-:W-:Y:S02]  /*120d0*/  LOP3.LUT R31, R38, R24, R19, 0xb4, !PT ;  /* 0x00000018261f7212 */ /* 0x000fe400078eb413 */
[----:B------:R-:W-:Y:S02]  /*120e0*/  LOP3.LUT R9, R9, R19, R38, 0xb4, !PT ;  /* 0x0000001309097212 */ /* 0x000fe400078eb426 */
        /* <DEDUP_REMOVED lines=30> */
[----:B------:R-:W-:Y:S02]  /*122d0*/  LOP3.LUT R54, R50, R32, RZ, 0x30, !PT ;  /* 0x0000002032367212 */ /* 0x000fe400078e30ff */
[----:B------:R-:W-:Y:S02]  /*122e0*/  SHF.L.W.U32.HI R46, R39, 0xe, R28 ;  /* 0x0000000e272e7819 */ /* 0x000fe40000010e1c */
[----:B------:R-:W-:-:S02]  /*122f0*/  SHF.L.W.U32.HI R22, R33, 0xb, R22 ;  /* 0x0000000b21167819 */ /* 0x000fc40000010e16 */
[-CC-:B------:R-:W-:Y:S02]  /*12300*/  LOP3.LUT R59, R32, R47.reuse, R18.reuse, 0x90, !PT ;  /* 0x0000002f203b7212 */ /* 0x180fe400078e9012 */
[----:B------:R-:W-:Y:S02]  /*12310*/  SHF.L.W.U32.HI R33, R28, 0xe, R39 ;  /* 0x0000000e1c217819 */ /* 0x000fe40000010e27 */
[-CC-:B------:R-:W-:Y:S02]  /*12320*/  LOP3.LUT R54, R54, R47.reuse, R18.reuse, 0x96, !PT ;  /* 0x0000002f36367212 */ /* 0x180fe400078e9612 */
[----:B------:R-:W-:Y:S02]  /*12330*/  LOP3.LUT R64, R46, R47, R18, 0x6, !PT ;  /* 0x0000002f2e407212 */ /* 0x000fe400078e0612 */
[----:B------:R-:W-:Y:S02]  /*12340*/  LOP3.LUT R39, R32, R57, R50, 0xb4, !PT ;  /* 0x0000003920277212 */ /* 0x000fe400078eb432 */
[----:B------:R-:W-:-:S02]  /*12350*/  LOP3.LUT R28, R50, R46, R57, 0xb4, !PT ;  /* 0x0000002e321c7212 */ /* 0x000fc400078eb439 */
[----:B------:R-:W-:Y:S02]  /*12360*/  LOP3.LUT R18, R59, R46, RZ, 0x3c, !PT ;  /* 0x0000002e3b127212 */ /* 0x000fe400078e3cff */
[C---:B------:R-:W-:Y:S02]  /*12370*/  LOP3.LUT R50, R55.reuse, R42, R11, 0x90, !PT ;  /* 0x0000002a37327212 */ /* 0x040fe400078e900b */
[C---:B------:R-:W-:Y:S02]  /*12380*/  LOP3.LUT R59, R22.reuse, R33, R58, 0xb4, !PT ;  /* 0x00000021163b7212 */ /* 0x040fe400078eb43a */
[----:B------:R-:W-:Y:S02]  /*12390*/  LOP3.LUT R47, R22, R55, RZ, 0x30, !PT ;  /* 0x00000037162f7212 */ /* 0x000fe400078e30ff */
[----:B------:R-:W-:Y:S02]  /*123a0*/  LOP3.LUT R46, R55, R58, R22, 0xb4, !PT ;  /* 0x0000003a372e7212 */ /* 0x000fe400078eb416 */
[----:B------:R-:W-:-:S02]  /*123b0*/  LOP3.LUT R22, R50, R33, RZ, 0x3c, !PT ;  /* 0x0000002132167212 */ /* 0x000fc400078e3cff */
[----:B------:R-:W-:Y:S02]  /*123c0*/  LOP3.LUT R61, R34, R7, R28, 0x96, !PT ;  /* 0x00000007223d7212 */ /* 0x000fe400078e961c */
[----:B------:R-:W-:Y:S02]  /*123d0*/  LOP3.LUT R50, R53, R12, R59, 0x96, !PT ;  /* 0x0000000c35327212 */ /* 0x000fe400078e963b */
[-CC-:B------:R-:W-:Y:S02]  /*123e0*/  LOP3.LUT R32, R47, R42.reuse, R11.reuse, 0x96, !PT ;  /* 0x0000002a2f207212 */ /* 0x180fe400078e960b */
[----:B------:R-:W-:Y:S02]  /*123f0*/  LOP3.LUT R11, R33, R42, R11, 0x6, !PT ;  /* 0x0000002a210b7212 */ /* 0x000fe400078e060b */
[----:B------:R-:W-:Y:S02]  /*12400*/  LOP3.LUT R33, R54, 0x1, RZ, 0x3c, !PT ;  /* 0x0000000136217812 */ /* 0x000fe400078e3cff */
[----:B------:R-:W-:-:S02]  /*12410*/  LOP3.LUT R61, R8, R61, R14, 0x96, !PT ;  /* 0x0000003d083d7212 */ /* 0x000fc400078e960e */
[----:B------:R-:W-:Y:S02]  /*12420*/  LOP3.LUT R54, R10, R13, R31, 0x96, !PT ;  /* 0x0000000d0a367212 */ /* 0x000fe400078e961f */
[----:B------:R-:W-:Y:S02]  /*12430*/  LOP3.LUT R50, R17, R50, R60, 0x96, !PT ;  /* 0x0000003211327212 */ /* 0x000fe400078e963c */
[----:B------:R-:W-:Y:S02]  /*12440*/  LOP3.LUT R58, R11, R58, RZ, 0x3c, !PT ;  /* 0x0000003a0b3a7212 */ /* 0x000fe400078e3cff */
[----:B------:R-:W-:Y:S02]  /*12450*/  LOP3.LUT R54, R21, R54, R33, 0x96, !PT ;  /* 0x0000003615367212 */ /* 0x000fe400078e9621 */
[----:B------:R-:W-:Y:S02]  /*12460*/  SHF.L.W.U32.HI R11, R50, 0x1, R61 ;  /* 0x00000001320b7819 */ /* 0x000fe40000010e3d */
[----:B------:R-:W-:-:S02]  /*12470*/  LOP3.LUT R47, R64, R57, RZ, 0x3c, !PT ;  /* 0x00000039402f7212 */ /* 0x000fc400078e3cff */
[----:B------:R-:W-:Y:S02]  /*12480*/  LOP3.LUT R42, R11, R54, RZ, 0x3c, !PT ;  /* 0x000000360b2a7212 */ /* 0x000fe400078e3cff */
[----:B------:R-:W-:Y:S02]  /*12490*/  LOP3.LUT R55, R41, R26, R39, 0x96, !PT ;  /* 0x0000001a29377212 */ /* 0x000fe400078e9627 */
[----:B------:R-:W-:Y:S02]  /*124a0*/  LOP3.LUT R57, R16, R37, R24, 0x96, !PT ;  /* 0x0000002510397212 */ /* 0x000fe400078e9618 */
[C---:B------:R-:W-:Y:S02]  /*124b0*/  LOP3.LUT R11, R42.reuse, R39, RZ, 0x3c, !PT ;  /* 0x000000272a0b7212 */ /* 0x040fe400078e3cff */
[----:B------:R-:W-:Y:S02]  /*124c0*/  LOP3.LUT R55, R29, R55, R20, 0x96, !PT ;  /* 0x000000371d377212 */ /* 0x000fe400078e9614 */
[----:B------:R-:W-:-:S02]  /*124d0*/  LOP3.LUT R39, R42, R20, RZ, 0x3c, !PT ;  /* 0x000000142a277212 */ /* 0x000fc400078e3cff */
[----:B------:R-:W-:Y:S02]  /*124e0*/  LOP3.LUT R57, R19, R57, R32, 0x96, !PT ;  /* 0x0000003913397212 */ /* 0x000fe400078e9620 */
[----:B------:R-:W-:Y:S02]  /*124f0*/  SHF.L.W.U32.HI R20, R61, 0x1, R50 ;  /* 0x000000013d147819 */ /* 0x000fe40000010e32 */
[----:B------:R-:W-:Y:S02]  /*12500*/  LOP3.LUT R69, R9, R18, R30, 0x96, !PT ;  /* 0x0000001209457212 */ /* 0x000fe400078e961e */
[----:B------:R-:W-:Y:S02]  /*12510*/  LOP3.LUT R67, R20, R57, RZ, 0x3c, !PT ;  /* 0x0000003914437212 */ /* 0x000fe400078e3cff */
[----:B------:R-:W-:Y:S02]  /*12520*/  LOP3.LUT R20, R56, R45, R46, 0x96, !PT ;  /* 0x0000002d38147212 */ /* 0x000fe400078e962e */
[----:B------:R-:W-:-:S02]  /*12530*/  LOP3.LUT R64, R15, R22, R25, 0x96, !PT ;  /* 0x000000160f407212 */ /* 0x000fc400078e9619 */
[----:B------:R-:W-:Y:S02]  /*12540*/  LOP3.LUT R20, R36, R20, R43, 0x96, !PT ;  /* 0x0000001424147212 */ /* 0x000fe400078e962b */
[C---:B------:R-:W-:Y:S02]  /*12550*/  LOP3.LUT R26, R42.reuse, R26, RZ, 0x3c, !PT ;  /* 0x0000001a2a1a7212 */ /* 0x040fe400078e3cff */
[C---:B------:R-:W-:Y:S02]  /*12560*/  LOP3.LUT R41, R42.reuse, R41, RZ, 0x3c, !PT ;  /* 0x000000292a297212 */ /* 0x040fe400078e3cff */
[----:B------:R-:W-:Y:S02]  /*12570*/  LOP3.LUT R29, R42, R29, RZ, 0x3c, !PT ;  /* 0x0000001d2a1d7212 */ /* 0x000fe400078e3cff */
[----:B------:R-:W-:Y:S02]  /*12580*/  LOP3.LUT R42, R67, R43, RZ, 0x3c, !PT ;  /* 0x0000002b432a7212 */ /* 0x000fe400078e3cff */
[----:B------:R-:W-:-:S02]  /*12590*/  LOP3.LUT R69, R40, R69, R38, 0x96, !PT ;  /* 0x0000004528457212 */ /* 0x000fc400078e9626 */
[----:B------:R-:W-:Y:S02]  /*125a0*/  LOP3.LUT R64, R23, R64, R27, 0x96, !PT ;  /* 0x0000004017407212 */ /* 0x000fe400078e961b */
[----:B------:R-:W-:Y:S02]  /*125b0*/  SHF.L.W.U32.HI R43, R55, 0x1, R20 ;  /* 0x00000001372b7819 */ /* 0x000fe40000010e14 */
        /* <DEDUP_REMOVED lines=9> */
[----:B------:R-:W-:-:S02]  /*12650*/  LOP3.LUT R61, R48, R47, R35, 0x96, !PT ;  /* 0x0000002f303d7212 */ /* 0x000fc400078e9623 */
[----:B------:R-:W-:Y:S02]  /*12660*/  LOP3.LUT R47, R64, R47, RZ, 0x3c, !PT ;  /* 0x0000002f402f7212 */ /* 0x000fe400078e3cff */
[----:B------:R-:W-:Y:S02]  /*12670*/  LOP3.LUT R61, R44, R61, R49, 0x96, !PT ;  /* 0x0000003d2c3d7212 */ /* 0x000fe400078e9631 */
[C---:B------:R-:W-:Y:S02]  /*12680*/  LOP3.LUT R35, R64.reuse, R35, RZ, 0x3c, !PT ;  /* 0x0000002340237212 */ /* 0x040fe400078e3cff */
[C---:B------:R-:W-:Y:S02]  /*12690*/  LOP3.LUT R48, R64.reuse, R48, RZ, 0x3c, !PT ;  /* 0x0000003040307212 */ /* 0x040fe400078e3cff */
[C---:B------:R-:W-:Y:S02]  /*126a0*/  LOP3.LUT R49, R64.reuse, R49, RZ, 0x3c, !PT ;  /* 0x0000003140317212 */ /* 0x040fe400078e3cff */
[----:B------:R-:W-:-:S02]  /*126b0*/  LOP3.LUT R44, R64, R44, RZ, 0x3c, !PT ;  /* 0x0000002c402c7212 */ /* 0x000fc400078e3cff */
[-C--:B------:R-:W-:Y:S02]  /*126c0*/  LOP3.LUT R64, R65, R58.reuse, R62, 0x96, !PT ;  /* 0x0000003a41407212 */ /* 0x080fe400078e963e */
[----:B------:R-:W-:Y:S02]  /*126d0*/  LOP3.LUT R58, R67, R58, RZ, 0x3c, !PT ;  /* 0x0000003a433a7212 */ /* 0x000fe400078e3cff */
[----:B------:R-:W-:Y:S02]  /*126e0*/  LOP3.LUT R64, R51, R64, R52, 0x96, !PT ;  /* 0x0000004033407212 */ /* 0x000fe400078e9634 */
[C---:B------:R-:W-:Y:S02]  /*126f0*/  LOP3.LUT R62, R67.reuse, R62, RZ, 0x3c, !PT ;  /* 0x0000003e433e7212 */ /* 0x040fe400078e3cff */
[C---:B------:R-:W-:Y:S02]  /*12700*/  LOP3.LUT R65, R67.reuse, R65, RZ, 0x3c, !PT ;  /* 0x0000004143417212 */ /* 0x040fe400078e3cff */
        /* <DEDUP_REMOVED lines=41> */
[----:B------:R-:W-:Y:S02]  /*129a0*/  LOP3.LUT R18, R61, R18, RZ, 0x3c, !PT ;  /* 0x000000123d127212 */ /* 0x000fe400078e3cff */
[----:B------:R-:W-:-:S02]  /*129b0*/  LOP3.LUT R69, R54, R22, RZ, 0x3c, !PT ;  /* 0x0000001636457212 */ /* 0x000fc400078e3cff */
[----:B------:R-:W-:Y:S02]  /*129c0*/  SHF.L.W.U32.HI R44, R44, 0x18, R51 ;  /* 0x000000182c2c7819 */ /* 0x000fe40000010e33 */
        /* <DEDUP_REMOVED lines=70> */
[----:B------:R-:W-:-:S02]  /*12e30*/  LOP3.LUT R14, R55, R14, RZ, 0x3c, !PT ;  /* 0x0000000e370e7212 */ /* 0x000fc400078e3cff */
[----:B------:R-:W-:Y:S02]  /*12e40*/  SHF.L.W.U32.HI R61, R42, 0xc, R39 ;  /* 0x0000000c2a3d7819 */ /* 0x000fe40000010e27 */
[----:B------:R-:W-:Y:S02]  /*12e50*/  LOP3.LUT R17, R71, R47, R60, 0xb4, !PT ;  /* 0x0000002f47117212 */ /* 0x000fe400078eb43c */
[----:B------:R-:W-:Y:S02]  /*12e60*/  LOP3.LUT R69, R60, R67, R47, 0xb4, !PT ;  /* 0x000000433c457212 */ /* 0x000fe400078eb42f */
[----:B------:R-:W-:Y:S02]  /*12e70*/  LOP3.LUT R25, R47, R58, R67, 0xb4, !PT ;  /* 0x0000003a2f197212 */ /* 0x000fe400078eb443 */
[----:B------:R-:W-:Y:S02]  /*12e80*/  SHF.L.W.U32.HI R39, R39, 0xc, R42 ;  /* 0x0000000c27277819 */ /* 0x000fe40000010e2a */
[----:B------:R-:W-:-:S02]  /*12e90*/  LOP3.LUT R30, R67, R71, R58, 0xb4, !PT ;  /* 0x00000047431e7212 */ /* 0x000fc400078eb43a */
[----:B------:R-:W-:Y:S02]  /*12ea0*/  LOP3.LUT R47, R58, R60, R71, 0xb4, !PT ;  /* 0x0000003c3a2f7212 */ /* 0x000fe400078eb447 */
[----:B------:R-:W-:Y:S02]  /*12eb0*/  SHF.L.W.U32.HI R71, R40, 0xe, R23 ;  /* 0x0000000e28477819 */ /* 0x000fe40000010e17 */
[----:B------:R-:W-:Y:S02]  /*12ec0*/  SHF.L.W.U32.HI R55, R23, 0xe, R40 ;  /* 0x0000000e17377819 */ /* 0x000fe40000010e28 */
[----:B------:R-:W-:Y:S02]  /*12ed0*/  SHF.L.W.U32.HI R40, R53, 0xb, R14 ;  /* 0x0000000b35287819 */ /* 0x000fe40000010e0e */
[----:B------:R-:W-:Y:S02]  /*12ee0*/  SHF.L.W.U32.HI R42, R14, 0xb, R53 ;  /* 0x0000000b0e2a7819 */ /* 0x000fe40000010e35 */
[----:B------:R-:W-:-:S02]  /*12ef0*/  SHF.L.W.U32.HI R58, R49, 0x15, R52 ;  /* 0x00000015313a7819 */ /* 0x000fc40000010e34 */
[-C--:B------:R-:W-:Y:S02]  /*12f00*/  LOP3.LUT R14, R39, R50.reuse, R33, 0x90, !PT ;  /* 0x00000032270e7212 */ /* 0x080fe400078e9021 */
[----:B------:R-:W-:Y:S02]  /*12f10*/  SHF.L.W.U32.HI R49, R52, 0x15, R49 ;  /* 0x0000001534317819 */ /* 0x000fe40000010e31 */
[----:B------:R-:W-:Y:S02]  /*12f20*/  LOP3.LUT R23, R50, R33, RZ, 0x3c, !PT ;  /* 0x0000002132177212 */ /* 0x000fe400078e3cff */
[----:B------:R-:W-:Y:S02]  /*12f30*/  LOP3.LUT R52, R55, R50, R33, 0x6, !PT ;  /* 0x0000003237347212 */ /* 0x000fe400078e0621 */
        /* <DEDUP_REMOVED lines=19> */
[----:B------:R-:W-:-:S02]  /*13070*/  LOP3.LUT R61, R61, R58, R40, 0xb4, !PT ;  /* 0x0000003a3d3d7212 */ /* 0x000fc400078eb428 */
[----:B------:R-:W-:Y:S02]  /*13080*/  LOP3.LUT R58, R67, R58, RZ, 0x3c, !PT ;  /* 0x0000003a433a7212 */ /* 0x000fe400078e3cff */
[----:B------:R-:W-:Y:S02]  /*13090*/  LOP3.LUT R43, R43, R52, RZ, 0x3c, !PT ;  /* 0x000000342b2b7212 */ /* 0x000fe400078e3cff */
[----:B------:R-:W-:Y:S02]  /*130a0*/  LOP3.LUT R67, R34, R33, R17, 0x96, !PT ;  /* 0x0000002122437212 */ /* 0x000fe400078e9611 */
[----:B------:R-:W-:Y:S02]  /*130b0*/  LOP3.LUT R50, R27, R60, R56, 0x96, !PT ;  /* 0x0000003c1b327212 */ /* 0x000fe400078e9638 */
[----:B------:R-:W-:Y:S02]  /*130c0*/  LOP3.LUT R40, R43, R56, RZ, 0x3c, !PT ;  /* 0x000000382b287212 */ /* 0x000fe400078e3cff */
[----:B------:R-:W-:-:S02]  /*130d0*/  LOP3.LUT R67, R15, R67, R12, 0x96, !PT ;  /* 0x000000430f437212 */ /* 0x000fc400078e960c */
[----:B------:R-:W-:Y:S02]  /*130e0*/  SHF.L.W.U32.HI R56, R49, 0x1, R42 ;  /* 0x0000000131387819 */ /* 0x000fe40000010e2a */
        /* <DEDUP_REMOVED lines=8> */
[C---:B------:R-:W-:Y:S02]  /*13170*/  LOP3.LUT R56, R60.reuse, R45, RZ, 0x3c, !PT ;  /* 0x0000002d3c387212 */ /* 0x040fe400078e3cff */
[C---:B------:R-:W-:Y:S02]  /*13180*/  LOP3.LUT R61, R60.reuse, R61, RZ, 0x3c, !PT ;  /* 0x0000003d3c3d7212 */ /* 0x040fe400078e3cff */
[----:B------:R-:W-:-:S02]  /*13190*/  LOP3.LUT R43, R60, R69, RZ, 0x3c, !PT ;  /* 0x000000453c2b7212 */ /* 0x000fc400078e3cff */
[C---:B------:R-:W-:Y:S02]  /*131a0*/  LOP3.LUT R46, R60.reuse, R46, RZ, 0x3c, !PT ;  /* 0x0000002e3c2e7212 */ /* 0x040fe400078e3cff */
[----:B------:R-:W-:Y:S02]  /*131b0*/  LOP3.LUT R45, R60, R28, RZ, 0x3c, !PT ;  /* 0x0000001c3c2d7212 */ /* 0x000fe400078e3cff */
[----:B------:R-:W-:Y:S02]  /*131c0*/  LOP3.LUT R69, R13, R14, R41, 0x96, !PT ;  /* 0x0000000e0d457212 */ /* 0x000fe400078e9629 */
[----:B------:R-:W-:Y:S02]  /*131d0*/  LOP3.LUT R60, R20, R23, R47, 0x96, !PT ;  /* 0x00000017143c7212 */ /* 0x000fe400078e962f */
[----:B------:R-:W-:Y:S02]  /*131e0*/  LOP3.LUT R69, R19, R69, R16, 0x96, !PT ;  /* 0x0000004513457212 */ /* 0x000fe400078e9610 */
[----:B------:R-:W-:-:S02]  /*131f0*/  LOP3.LUT R60, R35, R60, R18, 0x96, !PT ;  /* 0x0000003c233c7212 */ /* 0x000fc400078e9612 */
[----:B------:R-:W-:Y:S02]  /*13200*/  SHF.L.W.U32.HI R28, R50, 0x1, R71 ;  /* 0x00000001321c7819 */ /* 0x000fe40000010e47 */
[----:B------:R-:W-:Y:S02]  /*13210*/  SHF.L.W.U32.HI R73, R69, 0x1, R60 ;  /* 0x0000000145497819 */ /* 0x000fe40000010e3c */
[----:B------:R-:W-:Y:S02]  /*13220*/  LOP3.LUT R28, R28, R60, RZ, 0x3c, !PT ;  /* 0x0000003c1c1c7212 */ /* 0x000fe400078e3cff */
[----:B------:R-:W-:Y:S02]  /*13230*/  LOP3.LUT R73, R73, R42, RZ, 0x3c, !PT ;  /* 0x0000002a49497212 */ /* 0x000fe400078e3cff */
[----:B------:R-:W-:Y:S02]  /*13240*/  SHF.L.W.U32.HI R42, R71, 0x1, R50 ;  /* 0x00000001472a7819 */ /* 0x000fe40000010e32 */
[----:B------:R-:W-:-:S02]  /*13250*/  SHF.L.W.U32.HI R60, R60, 0x1, R69 ;  /* 0x000000013c3c7819 */ /* 0x000fc40000010e45 */
[----:B------:R-:W-:Y:S02]  /*13260*/  LOP3.LUT R42, R42, R69, RZ, 0x3c, !PT ;  /* 0x000000452a2a7212 */ /* 0x000fe400078e3cff */
[----:B------:R-:W-:Y:S02]  /*13270*/  LOP3.LUT R64, R38, R53, R31, 0x96, !PT ;  /* 0x0000003526407212 */ /* 0x000fe400078e961f */
[----:B------:R-:W-:Y:S02]  /*13280*/  LOP3.LUT R69, R65, R58, R30, 0x96, !PT ;  /* 0x0000003a41457212 */ /* 0x000fe400078e961e */
[----:B------:R-:W-:Y:S02]  /*13290*/  LOP3.LUT R64, R29, R64, R44, 0x96, !PT ;  /* 0x000000401d407212 */ /* 0x000fe400078e962c */
[----:B------:R-:W-:Y:S02]  /*132a0*/  LOP3.LUT R69, R21, R69, R26, 0x96, !PT ;  /* 0x0000004515457212 */ /* 0x000fe400078e961a */
[----:B------:R-:W-:-:S02]  /*132b0*/  LOP3.LUT R60, R60, R49, RZ, 0x3c, !PT ;  /* 0x000000313c3c7212 */ /* 0x000fc400078e3cff */
[----:B------:R-:W-:Y:S02]  /*132c0*/  LOP3.LUT R49, R73, R26, RZ, 0x3c, !PT ;  /* 0x0000001a49317212 */ /* 0x000fe400078e3cff */
[----:B------:R-:W-:Y:S02]  /*132d0*/  SHF.L.W.U32.HI R26, R64, 0x1, R69 ;  /* 0x00000001401a7819 */ /* 0x000fe40000010e45 */
[----:B------:R-:W-:Y:S02]  /*132e0*/  LOP3.LUT R53, R60, R53, RZ, 0x3c, !PT ;  /* 0x000000353c357212 */ /* 0x000fe400078e3cff */
[----:B------:R-:W-:Y:S02]  /*132f0*/  LOP3.LUT R71, R26, R71, RZ, 0x3c, !PT ;  /* 0x000000471a477212 */ /* 0x000fe400078e3cff */
        /* <DEDUP_REMOVED lines=66> */
[----:B------:R-:W-:Y:S02]  /*13720*/  LOP3.LUT R15, R50, R24, RZ, 0x3c, !PT ;  /* 0x00000018320f7212 */ /* 0x000fe400078e3cff */
[----:B------:R-:W-:-:S02]  /*13730*/  LOP3.LUT R65, R73, R65, RZ, 0x3c, !PT ;  /* 0x0000004149417212 */ /* 0x000fc400078e3cff */
[----:B------:R-:W-:Y:S02]  /*13740*/  LOP3.LUT R17, R62, R68, R17, 0xb4, !PT ;  /* 0x000000443e117212 */ /* 0x000fe400078eb411 */
        /* <DEDUP_REMOVED lines=13> */
[----:B------:R-:W-:Y:S02]  /*13820*/  LOP3.LUT R66, R50, R9, RZ, 0x3c, !PT ;  /* 0x0000000932427212 */ /* 0x000fe400078e3cff */
[----:B------:R-:W-:Y:S02]  /*13830*/  LOP3.LUT R18, R59, R60, R64, 0xb4, !PT ;  /* 0x0000003c3b127212 */ /* 0x000fe400078eb440 */
        /* <DEDUP_REMOVED lines=8> */
[----:B------:R-:W-:Y:S02]  /*138c0*/  LOP3.LUT R32, R46, R61, R67, 0xb4, !PT ;  /* 0x0000003d2e207212 */ /* 0x000fe400078eb443 */
[----:B------:R-:W-:Y:S02]  /*138d0*/  SHF.L.W.U32.HI R66, R66, 0x1d, R57 ;  /* 0x0000001d42427819 */ /* 0x000fe40000010e39 */
[----:B------:R-:W-:Y:S02]  /*138e0*/  LOP3.LUT R46, R67, R62, R61, 0xb4, !PT ;  /* 0x0000003e432e7212 */ /* 0x000fe400078eb43d */
[----:B------:R-:W-:Y:S02]  /*138f0*/  SHF.L.W.U32.HI R57, R56, 0xd, R51 ;  /* 0x0000000d38397819 */ /* 0x000fe40000010e33 */
[----:B------:R-:W-:Y:S02]  /*13900*/  LOP3.LUT R62, R61, R65, R62, 0xb4, !PT ;  /* 0x000000413d3e7212 */ /* 0x000fe400078eb43e */
[----:B------:R-:W-:-:S02]  /*13910*/  SHF.L.W.U32.HI R51, R51, 0xd, R56 ;  /* 0x0000000d33337819 */ /* 0x000fc40000010e38 */
        /* <DEDUP_REMOVED lines=24> */
[----:B------:R-:W-:Y:S02]  /*13aa0*/  LOP3.LUT R11, R65, R11, R56, 0xb4, !PT ;  /* 0x0000000b410b7212 */ /* 0x000fe400078eb438 */
        /* <DEDUP_REMOVED lines=8> */
[----:B------:R-:W-:Y:S02]  /*13b30*/  LOP3.LUT R67, R28, R33, RZ, 0x3c, !PT ;  /* 0x000000211c437212 */ /* 0x000fe400078e3cff */
[-CC-:B------:R-:W-:Y:S02]  /*13b40*/  LOP3.LUT R40, R35, R42.reuse, R39.reuse, 0x90, !PT ;  /* 0x0000002a23287212 */ /* 0x180fe400078e9027 */
[----:B------:R-:W-:-:S02]  /*13b50*/  LOP3.LUT R43, R19, R42, R39, 0x6, !PT ;  /* 0x0000002a132b7212 */ /* 0x000fc400078e0627 */
[----:B------:R-:W-:Y:S02]  /*13b60*/  LOP3.LUT R39, R49, R48, R35, 0xb4, !PT ;  /* 0x0000003031277212 */ /* 0x000fe400078eb423 */
[----:B------:R-:W-:Y:S02]  /*13b70*/  LOP3.LUT R35, R35, R44, R48, 0xb4, !PT ;  /* 0x0000002c23237212 */ /* 0x000fe400078eb430 */
[----:B------:R-:W-:Y:S02]  /*13b80*/  LOP3.LUT R49, R48, R19, R44, 0xb4, !PT ;  /* 0x0000001330317212 */ /* 0x000fe400078eb42c */
[C---:B------:R-:W-:Y:S02]  /*13b90*/  LOP3.LUT R48, R50.reuse, R28, R33, 0x90, !PT ;  /* 0x0000001c32307212 */ /* 0x040fe400078e9021 */
[----:B------:R-:W-:Y:S02]  /*13ba0*/  LOP3.LUT R42, R67, R64, R50, 0xb4, !PT ;  /* 0x00000040432a7212 */ /* 0x000fe400078eb432 */
[----:B------:R-:W-:-:S02]  /*13bb0*/  LOP3.LUT R50, R50, R65, R64, 0xb4, !PT ;  /* 0x0000004132327212 */ /* 0x000fc400078eb440 */
[----:B------:R-:W-:Y:S02]  /*13bc0*/  LOP3.LUT R64, R64, R37, R65, 0xb4, !PT ;  /* 0x0000002540407212 */ /* 0x000fe400078eb441 */
[----:B------:R-:W-:Y:S02]  /*13bd0*/  LOP3.LUT R19, R40, R19, RZ, 0x3c, !PT ;  /* 0x0000001328137212 */ /* 0x000fe400078e3cff */
[----:B------:R-:W-:Y:S02]  /*13be0*/  LOP3.LUT R40, R37, R28, R33, 0x6, !PT ;  /* 0x0000001c25287212 */ /* 0x000fe400078e0621 */
[----:B------:R-:W-:Y:S02]  /*13bf0*/  LOP3.LUT R44, R43, R44, RZ, 0x3c, !PT ;  /* 0x0000002c2b2c7212 */ /* 0x000fe400078e3cff */
[----:B------:R-:W-:Y:S02]  /*13c00*/  LOP3.LUT R28, R39, 0x808a, RZ, 0x3c, !PT ;  /* 0x0000808a271c7812 */ /* 0x000fe400078e3cff */
[----:B------:R-:W-:-:S02]  /*13c10*/  LOP3.LUT R66, R16, R49, R34, 0x96, !PT ;  /* 0x0000003110427212 */ /* 0x000fc400078e9622 */
        /* <DEDUP_REMOVED lines=8> */
[----:B------:R-:W-:Y:S02]  /*13ca0*/  LOP3.LUT R40, R33, R52, RZ, 0x3c, !PT ;  /* 0x0000003421287212 */ /* 0x000fe400078e3cff */
[----:B------:R-:W-:Y:S02]  /*13cb0*/  LOP3.LUT R37, R42, 0x80000000, RZ, 0x3c, !PT ;  /* 0x800000002a257812 */ /* 0x000fe400078e3cff */
        /* <DEDUP_REMOVED lines=27> */
[-C--:B------:R-:W-:Y:S02]  /*13e70*/  LOP3.LUT R66, R59, R44.reuse, R58, 0x96, !PT ;  /* 0x0000002c3b427212 */ /* 0x080fe400078e963a */
[C---:B------:R-:W-:Y:S02]  /*13e80*/  LOP3.LUT R57, R69.reuse, R44, RZ, 0x3c, !PT ;  /* 0x0000002c45397212 */ /* 0x040fe400078e3cff */
[----:B------:R-:W-:Y:S02]  /*13e90*/  LOP3.LUT R60, R60, R43, RZ, 0x3c, !PT ;  /* 0x0000002b3c3c7212 */ /* 0x000fe400078e3cff */
[----:B------:R-:W-:Y:S02]  /*13ea0*/  LOP3.LUT R66, R22, R66, R29, 0x96, !PT ;  /* 0x0000004216427212 */ /* 0x000fe400078e961d */
[----:B------:R-:W-:-:S02]  /*13eb0*/  LOP3.LUT R44, R69, R29, RZ, 0x3c, !PT ;  /* 0x0000001d452c7212 */ /* 0x000fc400078e3cff */
[----:B------:R-:W-:Y:S02]  /*13ec0*/  SHF.L.W.U32.HI R43, R67, 0x1, R54 ;  /* 0x00000001432b7819 */ /* 0x000fe40000010e36 */
[----:B------:R-:W-:Y:S02]  /*13ed0*/  LOP3.LUT R29, R62, R65, R51, 0x96, !PT ;  /* 0x000000413e1d7212 */ /* 0x000fe400078e9633 */
[----:B------:R-:W-:Y:S02]  /*13ee0*/  LOP3.LUT R43, R43, R26, RZ, 0x3c, !PT ;  /* 0x0000001a2b2b7212 */ /* 0x000fe400078e3cff */
[----:B------:R-:W-:Y:S02]  /*13ef0*/  LOP3.LUT R29, R20, R29, R45, 0x96, !PT ;  /* 0x0000001d141d7212 */ /* 0x000fe400078e962d */
[----:B------:R-:W-:Y:S02]  /*13f00*/  LOP3.LUT R26, R69, R58, RZ, 0x3c, !PT ;  /* 0x0000003a451a7212 */ /* 0x000fe400078e3cff */
[----:B------:R-:W-:-:S02]  /*13f10*/  LOP3.LUT R58, R60, R65, RZ, 0x3c, !PT ;  /* 0x000000413c3a7212 */ /* 0x000fc400078e3cff */
[----:B------:R-:W-:Y:S02]  /*13f20*/  LOP3.LUT R65, R60, R20, RZ, 0x3c, !PT ;  /* 0x000000143c417212 */ /* 0x000fe400078e3cff */
[----:B------:R-:W-:Y:S02]  /*13f30*/  SHF.L.W.U32.HI R20, R66, 0x1, R29 ;  /* 0x0000000142147819 */ /* 0x000fe40000010e1d */
[C---:B------:R-:W-:Y:S02]  /*13f40*/  LOP3.LUT R59, R69.reuse, R59, RZ, 0x3c, !PT ;  /* 0x0000003b453b7212 */ /* 0x040fe400078e3cff */
        /* <DEDUP_REMOVED lines=33> */
[----:B------:R-:W-:Y:S02]  /*14160*/  LOP3.LUT R19, R52, R19, RZ, 0x3c, !PT ;  /* 0x0000001334137212 */ /* 0x000fe400078e3cff */
[----:B------:R-:W-:Y:S02]  /*14170*/  LOP3.LUT R48, R54, R48, RZ, 0x3c, !PT ;  /* 0x0000003036307212 */ /* 0x000fe400078e3cff */
[----:B------:R-:W-:Y:S02]  /*14180*/  LOP3.LUT R31, R69, R18, R8, 0xb4, !PT ;  /* 0x00000012451f7212 */ /* 0x000fe400078eb408 */
[----:B------:R-:W-:Y:S02]  /*14190*/  LOP3.LUT R14, R8, R15, R18, 0xb4, !PT ;  /* 0x0000000f080e7212 */ /* 0x000fe400078eb412 */
[----:B------:R-:W-:Y:S02]  /*141a0*/  LOP3.LUT R49, R43, R9, RZ, 0x3c, !PT ;  /* 0x000000092b317212 */ /* 0x000fe400078e3cff */
[----:B------:R-:W-:-:S02]  /*141b0*/  LOP3.LUT R66, R42, R11, RZ, 0x3c, !PT ;  /* 0x0000000b2a427212 */ /* 0x000fc400078e3cff */
[----:B------:R-:W-:Y:S02]  /*141c0*/  LOP3.LUT R18, R18, R64, R15, 0xb4, !PT ;  /* 0x0000004012127212 */ /* 0x000fe400078eb40f */
[----:B------:R-:W-:Y:S02]  /*141d0*/  LOP3.LUT R8, R64, R8, R69, 0xb4, !PT ;  /* 0x0000000840087212 */ /* 0x000fe400078eb445 */
[----:B------:R-:W-:Y:S02]  /*141e0*/  LOP3.LUT R15, R15, R69, R64, 0xb4, !PT ;  /* 0x000000450f0f7212 */ /* 0x000fe400078eb440 */
[----:B------:R-:W-:Y:S02]  /*141f0*/  SHF.L.W.U32.HI R64, R19, 0x1b, R48 ;  /* 0x0000001b13407819 */ /* 0x000fe40000010e30 */
[----:B------:R-:W-:Y:S02]  /*14200*/  SHF.L.W.U32.HI R9, R48, 0x1b, R19 ;  /* 0x0000001b30097819 */ /* 0x000fe40000010e13 */
        /* <DEDUP_REMOVED lines=22> */
[C---:B------:R-:W-:Y:S02]  /*14370*/  LOP3.LUT R46, R67.reuse, R46, RZ, 0x3c, !PT ;  /* 0x0000002e432e7212 */ /* 0x040fe400078e3cff */
        /* <DEDUP_REMOVED lines=58> */
[----:B------:R-:W-:Y:S02]  /*14720*/  LOP3.LUT R39, R40, R43, R28, 0x90, !PT ;  /* 0x0000002b28277212 */ /* 0x000fe400078e901c */
[----:B------:R-:W-:Y:S02]  /*14730*/  SHF.L.W.U32.HI R44, R45, 0x15, R44 ;  /* 0x000000152d2c7819 */ /* 0x000fe40000010e2c */
[----:B------:R-:W-:Y:S02]  /*14740*/  LOP3.LUT R55, R57, R67, R62, 0xb4, !PT ;  /* 0x0000004339377212 */ /* 0x000fe400078eb43e */
[----:B------:R-:W-:-:S02]  /*14750*/  LOP3.LUT R45, R54, R43, R28, 0x6, !PT ;  /* 0x0000002b362d7212 */ /* 0x000fc400078e061c */
[----:B------:R-:W-:Y:S02]  /*14760*/  LOP3.LUT R57, R62, R66, R67, 0xb4, !PT ;  /* 0x000000423e397212 */ /* 0x000fe400078eb443 */
[-C--:B------:R-:W-:Y:S02]  /*14770*/  LOP3.LUT R39, R39, R54.reuse, RZ, 0x3c, !PT ;  /* 0x0000003627277212 */ /* 0x080fe400078e3cff */
[----:B------:R-:W-:Y:S02]  /*14780*/  LOP3.LUT R28, R58, R21, R40, 0xb4, !PT ;  /* 0x000000153a1c7212 */ /* 0x000fe400078eb428 */
[----:B------:R-:W-:Y:S02]  /*14790*/  LOP3.LUT R54, R21, R54, R44, 0xb4, !PT ;  /* 0x0000003615367212 */ /* 0x000fe400078eb42c */
[----:B------:R-:W-:Y:S02]  /*147a0*/  LOP3.LUT R62, R16, R51, R52, 0xb4, !PT ;  /* 0x00000033103e7212 */ /* 0x000fe400078eb434 */
[----:B------:R-:W-:-:S02]  /*147b0*/  LOP3.LUT R66, R42, R37, RZ, 0x3c, !PT ;  /* 0x000000252a427212 */ /* 0x000fc400078e3cff */
[-CC-:B------:R-:W-:Y:S02]  /*147c0*/  LOP3.LUT R25, R51, R42.reuse, R37.reuse, 0x6, !PT ;  /* 0x0000002a33197212 */ /* 0x180fe400078e0625 */
[----:B------:R-:W-:Y:S02]  /*147d0*/  LOP3.LUT R46, R53, R42, R37, 0x90, !PT ;  /* 0x0000002a352e7212 */ /* 0x000fe400078e9025 */
[-C--:B------:R-:W-:Y:S02]  /*147e0*/  LOP3.LUT R42, R40, R44.reuse, R21, 0xb4, !PT ;  /* 0x0000002c282a7212 */ /* 0x080fe400078eb415 */
        /* <DEDUP_REMOVED lines=13> */
[----:B------:R-:W-:Y:S02]  /*148c0*/  LOP3.LUT R28, R37, 0x80000000, RZ, 0x3c, !PT ;  /* 0x80000000251c7812 */ /* 0x000fe400078e3cff */
[----:B------:R-:W-:-:S02]  /*148d0*/  LOP3.LUT R58, R61, R42, R64, 0x96, !PT ;  /* 0x0000002a3d3a7212 */ /* 0x000fc400078e9640 */
[C---:B------:R-:W-:Y:S02]  /*148e0*/  LOP3.LUT R16, R51.reuse, R64, RZ, 0x3c, !PT ;  /* 0x0000004033107212 */ /* 0x040fe400078e3cff */
[----:B------:R-:W-:Y:S02]  /*148f0*/  LOP3.LUT R37, R51, R61, RZ, 0x3c, !PT ;  /* 0x0000003d33257212 */ /* 0x000fe400078e3cff */
[----:B------:R-:W-:Y:S02]  /*14900*/  LOP3.LUT R64, R27, R28, R38, 0x96, !PT ;  /* 0x0000001c1b407212 */ /* 0x000fe400078e9626 */
[----:B------:R-:W-:Y:S02]  /*14910*/  LOP3.LUT R52, R25, R52, RZ, 0x3c, !PT ;  /* 0x0000003419347212 */ /* 0x000fe400078e3cff */
[----:B------:R-:W-:Y:S02]  /*14920*/  LOP3.LUT R61, R12, R39, R41, 0x96, !PT ;  /* 0x000000270c3d7212 */ /* 0x000fe400078e9629 */
[----:B------:R-:W-:-:S02]  /*14930*/  LOP3.LUT R46, R13, R40, R36, 0x96, !PT ;  /* 0x000000280d2e7212 */ /* 0x000fc400078e9624 */
[C---:B------:R-:W-:Y:S02]  /*14940*/  LOP3.LUT R42, R51.reuse, R42, RZ, 0x3c, !PT ;  /* 0x0000002a332a7212 */ /* 0x040fe400078e3cff */
[----:B------:R-:W-:Y:S02]  /*14950*/  LOP3.LUT R25, R51, R32, RZ, 0x3c, !PT ;  /* 0x0000002033197212 */ /* 0x000fe400078e3cff */
[----:B------:R-:W-:Y:S02]  /*14960*/  LOP3.LUT R58, R29, R58, R32, 0x96, !PT ;  /* 0x0000003a1d3a7212 */ /* 0x000fe400078e9620 */
[----:B------:R-:W-:Y:S02]  /*14970*/  LOP3.LUT R51, R51, R29, RZ, 0x3c, !PT ;  /* 0x0000001d33337212 */ /* 0x000fe400078e3cff */
[----:B------:R-:W-:Y:S02]  /*14980*/  LOP3.LUT R64, R8, R64, R9, 0x96, !PT ;  /* 0x0000004008407212 */ /* 0x000fe400078e9609 */
[----:B------:R-:W-:-:S02]  /*14990*/  SHF.L.W.U32.HI R29, R44, 0x1, R67 ;  /* 0x000000012c1d7819 */ /* 0x000fc40000010e43 */
[----:B------:R-:W-:Y:S02]  /*149a0*/  LOP3.LUT R61, R30, R61, R49, 0x96, !PT ;  /* 0x0000003d1e3d7212 */ /* 0x000fe400078e9631 */
[----:B------:R-:W-:Y:S02]  /*149b0*/  LOP3.LUT R46, R15, R46, R22, 0x96, !PT ;  /* 0x0000002e0f2e7212 */ /* 0x000fe400078e9616 */
[----:B------:R-:W-:Y:S02]  /*149c0*/  LOP3.LUT R69, R60, R53, R65, 0x96, !PT ;  /* 0x000000353c457212 */ /* 0x000fe400078e9641 */
[----:B------:R-:W-:Y:S02]  /*149d0*/  LOP3.LUT R66, R29, R64, RZ, 0x3c, !PT ;  /* 0x000000401d427212 */ /* 0x000fe400078e3cff */
[----:B------:R-:W-:Y:S02]  /*149e0*/  SHF.L.W.U32.HI R32, R61, 0x1, R46 ;  /* 0x000000013d207819 */ /* 0x000fe40000010e2e */
[----:B------:R-:W-:-:S02]  /*149f0*/  LOP3.LUT R69, R31, R69, R48, 0x96, !PT ;  /* 0x000000451f457212 */ /* 0x000fc400078e9630 */
[----:B------:R-:W-:Y:S02]  /*14a00*/  LOP3.LUT R29, R66, R65, RZ, 0x3c, !PT ;  /* 0x00000041421d7212 */ /* 0x000fe400078e3cff */
[----:B------:R-:W-:Y:S02]  /*14a10*/  LOP3.LUT R65, R32, R67, RZ, 0x3c, !PT ;  /* 0x0000004320417212 */ /* 0x000fe400078e3cff */
[----:B------:R-:W-:Y:S02]  /*14a20*/  SHF.L.W.U32.HI R32, R69, 0x1, R58 ;  /* 0x0000000145207819 */ /* 0x000fe40000010e3a */
[C---:B------:R-:W-:Y:S02]  /*14a30*/  LOP3.LUT R53, R66.reuse, R53, RZ, 0x3c, !PT ;  /* 0x0000003542357212 */ /* 0x040fe400078e3cff */
[C---:B------:R-:W-:Y:S02]  /*14a40*/  LOP3.LUT R60, R66.reuse, R60, RZ, 0x3c, !PT ;  /* 0x0000003c423c7212 */ /* 0x040fe400078e3cff */
[----:B------:R-:W-:-:S02]  /*14a50*/  LOP3.LUT R48, R66, R48, RZ, 0x3c, !PT ;  /* 0x0000003042307212 */ /* 0x000fc400078e3cff */
[----:B------:R-:W-:Y:S02]  /*14a60*/  LOP3.LUT R66, R66, R31, RZ, 0x3c, !PT ;  /* 0x0000001f42427212 */ /* 0x000fe400078e3cff */
[----:B------:R-:W-:Y:S02]  /*14a70*/  SHF.L.W.U32.HI R31, R58, 0x1, R69 ;  /* 0x000000013a1f7819 */ /* 0x000fe40000010e45 */
[----:B------:R-:W-:Y:S02]  /*14a80*/  LOP3.LUT R32, R32, R61, RZ, 0x3c, !PT ;  /* 0x0000003d20207212 */ /* 0x000fe400078e3cff */
[----:B------:R-:W-:Y:S02]  /*14a90*/  SHF.L.W.U32.HI R61, R46, 0x1, R61 ;  /* 0x000000012e3d7819 */ /* 0x000fe40000010e3d */
[----:B------:R-:W-:Y:S02]  /*14aa0*/  LOP3.LUT R31, R31, R46, RZ, 0x3c, !PT ;  /* 0x0000002e1f1f7212 */ /* 0x000fe400078e3cff */
[----:B------:R-:W-:-:S02]  /*14ab0*/  LOP3.LUT R68, R59, R43, R56, 0x96, !PT ;  /* 0x0000002b3b447212 */ /* 0x000fc400078e9638 */
[----:B------:R-:W-:Y:S02]  /*14ac0*/  LOP3.LUT R46, R61, R44, RZ, 0x3c, !PT ;  /* 0x0000002c3d2e7212 */ /* 0x000fe400078e3cff */
[----:B------:R-:W-:Y:S02]  /*14ad0*/  LOP3.LUT R71, R34, R52, R57, 0x96, !PT ;  /* 0x0000003422477212 */ /* 0x000fe400078e9639 */
[----:B------:R-:W-:Y:S02]  /*14ae0*/  LOP3.LUT R68, R20, R68, R33, 0x96, !PT ;  /* 0x0000004414447212 */ /* 0x000fe400078e9621 */
[C---:B------:R-:W-:Y:S02]  /*14af0*/  LOP3.LUT R43, R46.reuse, R43, RZ, 0x3c, !PT ;  /* 0x0000002b2e2b7212 */ /* 0x040fe400078e3cff */
[C---:B------:R-:W-:Y:S02]  /*14b00*/  LOP3.LUT R67, R46.reuse, R56, RZ, 0x3c, !PT ;  /* 0x000000382e437212 */ /* 0x040fe400078e3cff */
[----:B------:R-:W-:-:S02]  /*14b10*/  LOP3.LUT R44, R46, R59, RZ, 0x3c, !PT ;  /* 0x0000003b2e2c7212 */ /* 0x000fc400078e3cff */
[----:B------:R-:W-:Y:S02]  /*14b20*/  LOP3.LUT R33, R46, R33, RZ, 0x3c, !PT ;  /* 0x000000212e217212 */ /* 0x000fe400078e3cff */
[----:B------:R-:W-:Y:S02]  /*14b30*/  LOP3.LUT R71, R18, R71, R23, 0x96, !PT ;  /* 0x0000004712477212 */ /* 0x000fe400078e9617 */
        /* <DEDUP_REMOVED lines=8> */
[----:B------:R-:W-:Y:S02]  /*14bc0*/  LOP3.LUT R59, R18, R69, RZ, 0x3c, !PT ;  /* 0x00000045123b7212 */ /* 0x000fe400078e3cff */
[----:B------:R-:W-:-:S02]  /*14bd0*/  SHF.L.W.U32.HI R64, R45, 0x1, R64 ;  /* 0x000000012d407819 */ /* 0x000fc40000010e40 */
[C---:B------:R-:W-:Y:S02]  /*14be0*/  LOP3.LUT R18, R59.reuse, R62, RZ, 0x3c, !PT ;  /* 0x0000003e3b127212 */ /* 0x040fe400078e3cff */
[----:B------:R-:W-:Y:S02]  /*14bf0*/  LOP3.LUT R62, R59, R55, RZ, 0x3c, !PT ;  /* 0x000000373b3e7212 */ /* 0x000fe400078e3cff */
        /* <DEDUP_REMOVED lines=10> */
[C---:B------:R-:W-:Y:S02]  /*14ca0*/  LOP3.LUT R19, R59.reuse, R19, RZ, 0x3c, !PT ;  /* 0x000000133b137212 */ /* 0x040fe400078e3cff */
        /* <DEDUP_REMOVED lines=47> */
[----:B------:R-:W-:Y:S02]  /*14fa0*/  LOP3.LUT R67, R55, R24, RZ, 0x3c, !PT ;  /* 0x0000001837437212 */ /* 0x000fe400078e3cff */
[----:B------:R-:W-:Y:S02]  /*14fb0*/  LOP3.LUT R40, R64, R65, R40, 0xb4, !PT ;  /* 0x0000004140287212 */ /* 0x000fe400078eb428 */
        /* <DEDUP_REMOVED lines=58> */
[----:B------:R-:W-:Y:S02]  /*15360*/  LOP3.LUT R36, R31, R28, RZ, 0x3c, !PT ;  /* 0x0000001c1f247212 */ /* 0x000fe400078e3cff */
[----:B------:R-:W-:Y:S02]  /*15370*/  LOP3.LUT R32, R30, R32, R21, 0x6, !PT ;  /* 0x000000201e207212 */ /* 0x000fe400078e0615 */
[----:B------:R-:W-:Y:S02]  /*15380*/  LOP3.LUT R29, R29, R17, R16, 0xb4, !PT ;  /* 0x000000111d1d7212 */ /* 0x000fe400078eb410 */
[----:B------:R-:W-:Y:S02]  /*15390*/  LOP3.LUT R55, R16, R33, R17, 0xb4, !PT ;  /* 0x0000002110377212 */ /* 0x000fe400078eb411 */
[-C--:B------:R-:W-:Y:S02]  /*153a0*/  LOP3.LUT R16, R17, R30.reuse, R33, 0xb4, !PT ;  /* 0x0000001e11107212 */ /* 0x080fe400078eb421 */
[----:B------:R-:W-:-:S02]  /*153b0*/  LOP3.LUT R21, R35, R30, RZ, 0x3c, !PT ;  /* 0x0000001e23157212 */ /* 0x000fc400078e3cff */
[-CC-:B------:R-:W-:Y:S02]  /*153c0*/  LOP3.LUT R30, R15, R31.reuse, R28.reuse, 0x90, !PT ;  /* 0x0000001f0f1e7212 */ /* 0x180fe400078e901c */
[----:B------:R-:W-:Y:S02]  /*153d0*/  LOP3.LUT R17, R59, R31, R28, 0x6, !PT ;  /* 0x0000001f3b117212 */ /* 0x000fe400078e061c */
[----:B------:R-:W-:Y:S02]  /*153e0*/  LOP3.LUT R36, R36, R57, R15, 0xb4, !PT ;  /* 0x0000003924247212 */ /* 0x000fe400078eb40f */
[----:B------:R-:W-:Y:S02]  /*153f0*/  LOP3.LUT R31, R15, R52, R57, 0xb4, !PT ;  /* 0x000000340f1f7212 */ /* 0x000fe400078eb439 */
[-C--:B------:R-:W-:Y:S02]  /*15400*/  LOP3.LUT R57, R57, R59.reuse, R52, 0xb4, !PT ;  /* 0x0000003b39397212 */ /* 0x080fe400078eb434 */
[----:B------:R-:W-:-:S02]  /*15410*/  LOP3.LUT R59, R30, R59, RZ, 0x3c, !PT ;  /* 0x0000003b1e3b7212 */ /* 0x000fc400078e3cff */
[----:B------:R-:W-:Y:S02]  /*15420*/  LOP3.LUT R30, R32, R33, RZ, 0x3c, !PT ;  /* 0x00000021201e7212 */ /* 0x000fe400078e3cff */
        /* <DEDUP_REMOVED lines=10> */
[----:B------:R-:W-:-:S02]  /*154d0*/  LOP3.LUT R50, R14, R50, R11, 0x96, !PT ;  /* 0x000000320e327212 */ /* 0x000fc400078e960b */
[----:B------:R-:W-:Y:S02]  /*154e0*/  SHF.L.W.U32.HI R35, R69, 0x1, R34 ;  /* 0x0000000145237819 */ /* 0x000fe40000010e22 */
[----:B------:R-:W-:Y:S02]  /*154f0*/  LOP3.LUT R52, R17, R52, RZ, 0x3c, !PT ;  /* 0x0000003411347212 */ /* 0x000fe400078e3cff */
[----:B------:R-:W-:Y:S02]  /*15500*/  LOP3.LUT R17, R61, R55, R66, 0x96, !PT ;  /* 0x000000373d117212 */ /* 0x000fe400078e9642 */
[----:B------:R-:W-:Y:S02]  /*15510*/  LOP3.LUT R32, R28, R66, RZ, 0x3c, !PT ;  /* 0x000000421c207212 */ /* 0x000fe400078e3cff */
[----:B------:R-:W-:Y:S02]  /*15520*/  LOP3.LUT R64, R68, R70, R67, 0xb4, !PT ;  /* 0x0000004644407212 */ /* 0x000fe400078eb443 */
[----:B------:R-:W-:-:S02]  /*15530*/  LOP3.LUT R66, R35, R50, RZ, 0x3c, !PT ;  /* 0x0000003223427212 */ /* 0x000fc400078e3cff */
[----:B------:R-:W-:Y:S02]  /*15540*/  LOP3.LUT R68, R49, R31, R48, 0x96, !PT ;  /* 0x0000001f31447212 */ /* 0x000fe400078e9630 */
[----:B------:R-:W-:Y:S02]  /*15550*/  LOP3.LUT R27, R67, R27, R70, 0xb4, !PT ;  /* 0x0000001b431b7212 */ /* 0x000fe400078eb446 */
[C---:B------:R-:W-:Y:S02]  /*15560*/  LOP3.LUT R35, R66.reuse, R48, RZ, 0x3c, !PT ;  /* 0x0000003042237212 */ /* 0x040fe400078e3cff */
[----:B------:R-:W-:Y:S02]  /*15570*/  LOP3.LUT R68, R45, R68, R54, 0x96, !PT ;  /* 0x000000442d447212 */ /* 0x000fe400078e9636 */
[C---:B------:R-:W-:Y:S02]  /*15580*/  LOP3.LUT R67, R66.reuse, R49, RZ, 0x3c, !PT ;  /* 0x0000003142437212 */ /* 0x040fe400078e3cff */
[----:B------:R-:W-:-:S02]  /*15590*/  LOP3.LUT R48, R66, R54, RZ, 0x3c, !PT ;  /* 0x0000003642307212 */ /* 0x000fc400078e3cff */
[----:B------:R-:W-:Y:S02]  /*155a0*/  LOP3.LUT R17, R51, R17, R58, 0x96, !PT ;  /* 0x0000001133117212 */ /* 0x000fe400078e963a */
[----:B------:R-:W-:Y:S02]  /*155b0*/  LOP3.LUT R49, R42, R21, R26, 0x96, !PT ;  /* 0x000000152a317212 */ /* 0x000fe400078e961a */
[----:B------:R-:W-:Y:S02]  /*155c0*/  LOP3.LUT R54, R44, R59, R27, 0x96, !PT ;  /* 0x0000003b2c367212 */ /* 0x000fe400078e961b */
[----:B------:R-:W-:Y:S02]  /*155d0*/  LOP3.LUT R29, R28, R58, RZ, 0x3c, !PT ;  /* 0x0000003a1c1d7212 */ /* 0x000fe400078e3cff */
[----:B------:R-:W-:Y:S02]  /*155e0*/  LOP3.LUT R58, R66, R31, RZ, 0x3c, !PT ;  /* 0x0000001f423a7212 */ /* 0x000fe400078e3cff */
[----:B------:R-:W-:-:S02]  /*155f0*/  LOP3.LUT R49, R7, R49, R38, 0x96, !PT ;  /* 0x0000003107317212 */ /* 0x000fc400078e9626 */
[----:B------:R-:W-:Y:S02]  /*15600*/  LOP3.LUT R54, R9, R54, R40, 0x96, !PT ;  /* 0x0000003609367212 */ /* 0x000fe400078e9628 */
[----:B------:R-:W-:Y:S02]  /*15610*/  SHF.L.W.U32.HI R31, R17, 0x1, R68 ;  /* 0x00000001111f7819 */ /* 0x000fe40000010e44 */
[----:B------:R-:W-:Y:S02]  /*15620*/  LOP3.LUT R71, R66, R45, RZ, 0x3c, !PT ;  /* 0x0000002d42477212 */ /* 0x000fe400078e3cff */
[----:B------:R-:W-:Y:S02]  /*15630*/  SHF.L.W.U32.HI R45, R49, 0x1, R54 ;  /* 0x00000001312d7819 */ /* 0x000fe40000010e36 */
[----:B------:R-:W-:Y:S02]  /*15640*/  LOP3.LUT R31, R31, R54, RZ, 0x3c, !PT ;  /* 0x000000361f1f7212 */ /* 0x000fe400078e3cff */
[----:B------:R-:W-:-:S02]  /*15650*/  SHF.L.W.U32.HI R54, R54, 0x1, R49 ;  /* 0x0000000136367819 */ /* 0x000fc40000010e31 */
        /* <DEDUP_REMOVED lines=13> */
[C---:B------:R-:W-:Y:S02]  /*15730*/  LOP3.LUT R69, R45.reuse, R13, RZ, 0x3c, !PT ;  /* 0x0000000d2d457212 */ /* 0x040fe400078e3cff */
[----:B------:R-:W-:Y:S02]  /*15740*/  SHF.L.W.U32.HI R13, R54, 0x1, R73 ;  /* 0x00000001360d7819 */ /* 0x000fe40000010e49 */
[----:B------:R-:W-:Y:S02]  /*15750*/  LOP3.LUT R65, R45, R53, RZ, 0x3c, !PT ;  /* 0x000000352d417212 */ /* 0x000fe400078e3cff */
[----:B------:R-:W-:Y:S02]  /*15760*/  LOP3.LUT R68, R13, R68, RZ, 0x3c, !PT ;  /* 0x000000440d447212 */ /* 0x000fe400078e3cff */
[----:B------:R-:W-:-:S02]  /*15770*/  SHF.L.W.U32.HI R53, R50, 0x1, R15 ;  /* 0x0000000132357819 */ /* 0x000fc40000010e0f */
[----:B------:R-:W-:Y:S02]  /*15780*/  LOP3.LUT R39, R45, R46, RZ, 0x3c, !PT ;  /* 0x0000002e2d277212 */ /* 0x000fe400078e3cff */
[----:B------:R-:W-:Y:S02]  /*15790*/  SHF.L.W.U32.HI R50, R15, 0x1, R50 ;  /* 0x000000010f327819 */ /* 0x000fe40000010e32 */
[C---:B------:R-:W-:Y:S02]  /*157a0*/  LOP3.LUT R46, R68.reuse, R57, RZ, 0x3c, !PT ;  /* 0x00000039442e7212 */ /* 0x040fe400078e3cff */
[----:B------:R-:W-:Y:S02]  /*157b0*/  LOP3.LUT R57, R68, R12, RZ, 0x3c, !PT ;  /* 0x0000000c44397212 */ /* 0x000fe400078e3cff */
[----:B------:R-:W-:Y:S02]  /*157c0*/  SHF.L.W.U32.HI R12, R73, 0x1, R54 ;  /* 0x00000001490c7819 */ /* 0x000fe40000010e36 */
        /* <DEDUP_REMOVED lines=8> */
[C---:B------:R-:W-:Y:S02]  /*15850*/  LOP3.LUT R52, R45.reuse, R52, RZ, 0x3c, !PT ;  /* 0x000000342d347212 */ /* 0x040fe400078e3cff */
[----:B------:R-:W-:Y:S02]  /*15860*/  LOP3.LUT R75, R45, R64, RZ, 0x3c, !PT ;  /* 0x000000402d4b7212 */ /* 0x000fe400078e3cff */
[----:B------:R-:W-:Y:S02]  /*15870*/  LOP3.LUT R10, R34, R10, RZ, 0x3c, !PT ;  /* 0x0000000a220a7212 */ /* 0x000fe400078e3cff */
[----:B------:R-:W-:Y:S02]  /*15880*/  LOP3.LUT R15, R31, R11, RZ, 0x3c, !PT ;  /* 0x0000000b1f0f7212 */ /* 0x000fe400078e3cff */
        /* <DEDUP_REMOVED lines=75> */
[----:B------:R-:W-:Y:S02]  /*15d40*/  SHF.L.W.U32.HI R26, R62, 0x14, R27 ;  /* 0x000000143e1a7819 */ /* 0x000fe40000010e1b */
[----:B------:R-:W-:Y:S02]  /*15d50*/  SHF.L.W.U32.HI R67, R48, 0xd, R29 ;  /* 0x0000000d30437819 */ /* 0x000fe40000010e1d */
[----:B------:R-:W-:Y:S02]  /*15d60*/  SHF.L.W.U32.HI R65, R29, 0xd, R48 ;  /* 0x0000000d1d417819 */ /* 0x000fe40000010e30 */
[----:B------:R-:W-:-:S02]  /*15d70*/  SHF.L.W.U32.HI R27, R27, 0x14, R62 ;  /* 0x000000141b1b7819 */ /* 0x000fc40000010e3e */
        /* <DEDUP_REMOVED lines=30> */
[-CC-:B------:R-:W-:Y:S02]  /*15f60*/  LOP3.LUT R39, R32, R34.reuse, R33.reuse, 0x90, !PT ;  /* 0x0000002220277212 */ /* 0x180fe400078e9021 */
[----:B------:R-:W-:Y:S02]  /*15f70*/  LOP3.LUT R35, R62, R34, R33, 0x6, !PT ;  /* 0x000000223e237212 */ /* 0x000fe400078e0621 */
[----:B------:R-:W-:Y:S02]  /*15f80*/  LOP3.LUT R51, R34, R33, RZ, 0x3c, !PT ;  /* 0x0000002122337212 */ /* 0x000fe400078e3cff */
[----:B------:R-:W-:Y:S02]  /*15f90*/  LOP3.LUT R33, R31, R36, RZ, 0x3c, !PT ;  /* 0x000000241f217212 */ /* 0x000fe400078e3cff */
[-CC-:B------:R-:W-:Y:S02]  /*15fa0*/  LOP3.LUT R52, R54, R31.reuse, R36.reuse, 0x6, !PT ;  /* 0x0000001f36347212 */ /* 0x180fe400078e0624 */
[----:B------:R-:W-:-:S02]  /*15fb0*/  LOP3.LUT R31, R8, R31, R36, 0x90, !PT ;  /* 0x0000001f081f7212 */ /* 0x000fc400078e9024 */
[-C--:B------:R-:W-:Y:S02]  /*15fc0*/  LOP3.LUT R39, R39, R62.reuse, RZ, 0x3c, !PT ;  /* 0x0000003e27277212 */ /* 0x080fe400078e3cff */
[----:B------:R-:W-:Y:S02]  /*15fd0*/  LOP3.LUT R7, R45, R62, R30, 0xb4, !PT ;  /* 0x0000003e2d077212 */ /* 0x000fe400078eb41e */
[-C--:B------:R-:W-:Y:S02]  /*15fe0*/  LOP3.LUT R36, R32, R30.reuse, R45, 0xb4, !PT ;  /* 0x0000001e20247212 */ /* 0x080fe400078eb42d */
[----:B------:R-:W-:Y:S02]  /*15ff0*/  LOP3.LUT R62, R35, R30, RZ, 0x3c, !PT ;  /* 0x0000001e233e7212 */ /* 0x000fe400078e3cff */
        /* <DEDUP_REMOVED lines=15> */
[----:B------:R-:W-:Y:S02]  /*160f0*/  LOP3.LUT R64, R31, R54, RZ, 0x3c, !PT ;  /* 0x000000361f407212 */ /* 0x000fe400078e3cff */
[----:B------:R-:W-:Y:S02]  /*16100*/  LOP3.LUT R53, R52, R53, RZ, 0x3c, !PT ;  /* 0x0000003534357212 */ /* 0x000fe400078e3cff */
[-C--:B------:R-:W-:Y:S02]  /*16110*/  LOP3.LUT R52, R38, R36.reuse, R49, 0x96, !PT ;  /* 0x0000002426347212 */ /* 0x080fe400078e9631 */
[----:B------:R-:W-:Y:S02]  /*16120*/  LOP3.LUT R54, R9, R36, RZ, 0x3c, !PT ;  /* 0x0000002409367212 */ /* 0x000fe400078e3cff */
[----:B------:R-:W-:-:S02]  /*16130*/  LOP3.LUT R51, R17, R51, R42, 0x96, !PT ;  /* 0x0000003311337212 */ /* 0x000fc400078e962a */
[----:B------:R-:W-:Y:S02]  /*16140*/  SHF.L.W.U32.HI R36, R67, 0x1, R72 ;  /* 0x0000000143247819 */ /* 0x000fe40000010e48 */
[----:B------:R-:W-:Y:S02]  /*16150*/  LOP3.LUT R69, R61, R33, R48, 0x96, !PT ;  /* 0x000000213d457212 */ /* 0x000fe400078e9630 */
[----:B------:R-:W-:Y:S02]  /*16160*/  LOP3.LUT R68, R36, R51, RZ, 0x3c, !PT ;  /* 0x0000003324447212 */ /* 0x000fe400078e3cff */
[C---:B------:R-:W-:Y:S02]  /*16170*/  LOP3.LUT R45, R9.reuse, R38, RZ, 0x3c, !PT ;  /* 0x00000026092d7212 */ /* 0x040fe400078e3cff */
[----:B------:R-:W-:Y:S02]  /*16180*/  LOP3.LUT R52, R50, R52, R59, 0x96, !PT ;  /* 0x0000003432347212 */ /* 0x000fe400078e963b */
        /* <DEDUP_REMOVED lines=14> */
[----:B------:R-:W-:Y:S02]  /*16270*/  LOP3.LUT R56, R60, R62, R65, 0x96, !PT ;  /* 0x0000003e3c387212 */ /* 0x000fe400078e9641 */
[----:B------:R-:W-:Y:S02]  /*16280*/  LOP3.LUT R72, R33, R72, RZ, 0x3c, !PT ;  /* 0x0000004821487212 */ /* 0x000fe400078e3cff */
[----:B------:R-:W-:Y:S02]  /*16290*/  SHF.L.W.U32.HI R33, R69, 0x1, R52 ;  /* 0x0000000145217819 */ /* 0x000fe40000010e34 */
[----:B------:R-:W-:Y:S02]  /*162a0*/  LOP3.LUT R71, R58, R53, R57, 0x96, !PT ;  /* 0x000000353a477212 */ /* 0x000fe400078e9639 */
[----:B------:R-:W-:-:S02]  /*162b0*/  LOP3.LUT R33, R33, R48, RZ, 0x3c, !PT ;  /* 0x0000003021217212 */ /* 0x000fc400078e3cff */
[----:B------:R-:W-:Y:S02]  /*162c0*/  SHF.L.W.U32.HI R48, R47, 0x1, R48 ;  /* 0x000000012f307819 */ /* 0x000fe40000010e30 */
        /* <DEDUP_REMOVED lines=8> */
[C---:B------:R-:W-:Y:S02]  /*16350*/  LOP3.LUT R43, R47.reuse, R43, RZ, 0x3c, !PT ;  /* 0x0000002b2f2b7212 */ /* 0x040fe400078e3cff */
        /* <DEDUP_REMOVED lines=55> */
[----:B------:R-:W-:-:S02]  /*166d0*/  LOP3.LUT R61, R72, R58, RZ, 0x3c, !PT ;  /* 0x0000003a483d7212 */ /* 0x000fc400078e3cff */
        /* <DEDUP_REMOVED lines=30> */
[----:B------:R-:W-:Y:S02]  /*168c0*/  LOP3.LUT R53, R72, R53, RZ, 0x3c, !PT ;  /* 0x0000003548357212 */ /* 0x000fe400078e3cff */
        /* <DEDUP_REMOVED lines=35> */
[----:B------:R-:W-:Y:S02]  /*16b00*/  LOP3.LUT R48, R33, R34, RZ, 0x3c, !PT ;  /* 0x0000002221307212 */ /* 0x000fe400078e3cff */
[----:B------:R-:W-:Y:S02]  /*16b10*/  LOP3.LUT R26, R65, R26, R53, 0xb4, !PT ;  /* 0x0000001a411a7212 */ /* 0x000fe400078eb435 */
[----:B------:R-:W-:Y:S02]  /*16b20*/  SHF.L.W.U32.HI R11, R36, 0xc, R31 ;  /* 0x0000000c240b7819 */ /* 0x000fe40000010e1f */
[----:B------:R-:W-:Y:S02]  /*16b30*/  LOP3.LUT R53, R23, R60, R69, 0xb4, !PT ;  /* 0x0000003c17357212 */ /* 0x000fe400078eb445 */
[----:B------:R-:W-:Y:S02]  /*16b40*/  LOP3.LUT R65, R69, R67, R60, 0xb4, !PT ;  /* 0x0000004345417212 */ /* 0x000fe400078eb43c */
[----:B------:R-:W-:-:S02]  /*16b50*/  LOP3.LUT R27, R60, R62, R67, 0xb4, !PT ;  /* 0x0000003e3c1b7212 */ /* 0x000fc400078eb443 */
[----:B------:R-:W-:Y:S02]  /*16b60*/  SHF.L.W.U32.HI R31, R56, 0xe, R57 ;  /* 0x0000000e381f7819 */ /* 0x000fe40000010e39 */
[-CC-:B------:R-:W-:Y:S02]  /*16b70*/  LOP3.LUT R60, R25, R33.reuse, R34.reuse, 0x90, !PT ;  /* 0x00000021193c7212 */ /* 0x180fe400078e9022 */
        /* <DEDUP_REMOVED lines=8> */
[-CC-:B------:R-:W-:Y:S02]  /*16c00*/  LOP3.LUT R64, R11, R35.reuse, R32.reuse, 0x90, !PT ;  /* 0x000000230b407212 */ /* 0x180fe400078e9020 */
        /* <DEDUP_REMOVED lines=19> */
[----:B------:R-:W-:Y:S02]  /*16d40*/  SHF.L.W.U32.HI R37, R56, 0x1, R69 ;  /* 0x0000000138257819 */ /* 0x000fe40000010e45 */
[----:B------:R-:W-:Y:S02]  /*16d50*/  LOP3.LUT R14, R66, R25, R49, 0x96, !PT ;  /* 0x00000019420e7212 */ /* 0x000fe400078e9631 */
[----:B------:R-:W-:Y:S02]  /*16d60*/  LOP3.LUT R34, R36, R49, RZ, 0x3c, !PT ;  /* 0x0000003124227212 */ /* 0x000fe400078e3cff */
[----:B------:R-:W-:Y:S02]  /*16d70*/  LOP3.LUT R49, R37, R68, RZ, 0x3c, !PT ;  /* 0x0000004425317212 */ /* 0x000fe400078e3cff */
[----:B------:R-:W-:Y:S02]  /*16d80*/  LOP3.LUT R67, R61, R32, R50, 0x96, !PT ;  /* 0x000000203d437212 */ /* 0x000fe400078e9632 */
[----:B------:R-:W-:-:S02]  /*16d90*/  LOP3.LUT R14, R51, R14, R58, 0x96, !PT ;  /* 0x0000000e330e7212 */ /* 0x000fc400078e963a */
[C---:B------:R-:W-:Y:S02]  /*16da0*/  LOP3.LUT R57, R36.reuse, R66, RZ, 0x3c, !PT ;  /* 0x0000004224397212 */ /* 0x040fe400078e3cff */
[----:B------:R-:W-:Y:S02]  /*16db0*/  LOP3.LUT R43, R36, R58, RZ, 0x3c, !PT ;  /* 0x0000003a242b7212 */ /* 0x000fe400078e3cff */
[C---:B------:R-:W-:Y:S02]  /*16dc0*/  LOP3.LUT R37, R49.reuse, R50, RZ, 0x3c, !PT ;  /* 0x0000003231257212 */ /* 0x040fe400078e3cff */
[----:B------:R-:W-:Y:S02]  /*16dd0*/  LOP3.LUT R67, R44, R67, R55, 0x96, !PT ;  /* 0x000000432c437212 */ /* 0x000fe400078e9637 */
        /* <DEDUP_REMOVED lines=12> */
[----:B------:R-:W-:Y:S02]  /*16ea0*/  SHF.L.W.U32.HI R32, R67, 0x1, R14 ;  /* 0x0000000143207819 */ /* 0x000fe40000010e0e */
[----:B------:R-:W-:-:S02]  /*16eb0*/  LOP3.LUT R62, R61, R54, RZ, 0x3c, !PT ;  /* 0x000000363d3e7212 */ /* 0x000fc400078e3cff */
[----:B------:R-:W-:Y:S02]  /*16ec0*/  LOP3.LUT R32, R32, R49, RZ, 0x3c, !PT ;  /* 0x0000003120207212 */ /* 0x000fe400078e3cff */
[----:B------:R-:W-:Y:S02]  /*16ed0*/  SHF.L.W.U32.HI R49, R44, 0x1, R49 ;  /* 0x000000012c317819 */ /* 0x000fe40000010e31 */
[C---:B------:R-:W-:Y:S02]  /*16ee0*/  LOP3.LUT R25, R36.reuse, R25, RZ, 0x3c, !PT ;  /* 0x0000001924197212 */ /* 0x040fe400078e3cff */
[----:B------:R-:W-:Y:S02]  /*16ef0*/  LOP3.LUT R56, R49, R56, RZ, 0x3c, !PT ;  /* 0x0000003831387212 */ /* 0x000fe400078e3cff */
[----:B------:R-:W-:Y:S02]  /*16f00*/  LOP3.LUT R51, R36, R51, RZ, 0x3c, !PT ;  /* 0x0000003324337212 */ /* 0x000fe400078e3cff */
[----:B------:R-:W-:-:S02]  /*16f10*/  LOP3.LUT R49, R56, R31, RZ, 0x3c, !PT ;  /* 0x0000001f38317212 */ /* 0x000fc400078e3cff */
[----:B------:R-:W-:Y:S02]  /*16f20*/  LOP3.LUT R31, R56, R42, RZ, 0x3c, !PT ;  /* 0x0000002a381f7212 */ /* 0x000fe400078e3cff */
[----:B------:R-:W-:Y:S02]  /*16f30*/  LOP3.LUT R42, R54, R52, R65, 0x96, !PT ;  /* 0x00000034362a7212 */ /* 0x000fe400078e9641 */
[----:B------:R-:W-:Y:S02]  /*16f40*/  SHF.L.W.U32.HI R36, R14, 0x1, R67 ;  /* 0x000000010e247819 */ /* 0x000fe40000010e43 */
[----:B------:R-:W-:Y:S02]  /*16f50*/  LOP3.LUT R42, R40, R42, R47, 0x96, !PT ;  /* 0x0000002a282a7212 */ /* 0x000fe400078e962f */
[----:B------:R-:W-:Y:S02]  /*16f60*/  LOP3.LUT R36, R36, R44, RZ, 0x3c, !PT ;  /* 0x0000002c24247212 */ /* 0x000fe400078e3cff */
[----:B------:R-:W-:-:S02]  /*16f70*/  SHF.L.W.U32.HI R54, R55, 0x1, R42 ;  /* 0x0000000137367819 */ /* 0x000fc40000010e2a */
[C---:B------:R-:W-:Y:S02]  /*16f80*/  LOP3.LUT R52, R61.reuse, R52, RZ, 0x3c, !PT ;  /* 0x000000343d347212 */ /* 0x040fe400078e3cff */
[----:B------:R-:W-:Y:S02]  /*16f90*/  LOP3.LUT R67, R54, R67, RZ, 0x3c, !PT ;  /* 0x0000004336437212 */ /* 0x000fe400078e3cff */
[C---:B------:R-:W-:Y:S02]  /*16fa0*/  LOP3.LUT R65, R61.reuse, R65, RZ, 0x3c, !PT ;  /* 0x000000413d417212 */ /* 0x040fe400078e3cff */
        /* <DEDUP_REMOVED lines=24> */
[C---:B------:R-:W-:Y:S02]  /*17130*/  LOP3.LUT R59, R56.reuse, R59, RZ, 0x3c, !PT ;  /* 0x0000003b383b7212 */ /* 0x040fe400078e3cff */
[----:B------:R-:W-:Y:S02]  /*17140*/  LOP3.LUT R41, R56, R41, RZ, 0x3c, !PT ;  /* 0x0000002938297212 */ /* 0x000fe400078e3cff */
[----:B------:R-:W-:-:S02]  /*17150*/  SHF.L.W.U32.HI R65, R65, 0x17, R12 ;  /* 0x0000001741417819 */ /* 0x000fc40000010e0c */
[----:B------:R-:W-:Y:S02]  /*17160*/  LOP3.LUT R56, R67, R30, RZ, 0x3c, !PT ;  /* 0x0000001e43387212 */ /* 0x000fe400078e3cff */
        /* <DEDUP_REMOVED lines=699> */
[----:B------:R-:W-:Y:S02]  /*19d20*/  LOP3.LUT R48, R34, R11, RZ, 0x3c, !PT ;  /* 0x0000000b22307212 */ /* 0x000fe400078e3cff */
[----:B------:R-:W-:-:S02]  /*19d30*/  LOP3.LUT R12, R62, R66, R65, 0xb4, !PT ;  /* 0x000000423e0c7212 */ /* 0x000fc400078eb441 */
[----:B------:R-:W-:Y:S02]  /*19d40*/  LOP3.LUT R27, R65, R27, R66, 0xb4, !PT ;  /* 0x0000001b411b7212 */ /* 0x000fe400078eb442 */
[----:B------:R-:W-:Y:S02]  /*19d50*/  LOP3.LUT R66, R64, R25, R45, 0x96, !PT ;  /* 0x0000001940427212 */ /* 0x000fe400078e962d */
[----:B------:R-:W-:Y:S02]  /*19d60*/  LOP3.LUT R62, R48, R64, RZ, 0x3c, !PT ;  /* 0x00000040303e7212 */ /* 0x000fe400078e3cff */
[----:B------:R-:W-:Y:S02]  /*19d70*/  LOP3.LUT R64, R20, R33, R21, 0x96, !PT ;  /* 0x0000002114407212 */ /* 0x000fe400078e9615 */
[----:B------:R-:W-:Y:S02]  /*19d80*/  LOP3.LUT R70, R35, R70, RZ, 0x3c, !PT ;  /* 0x0000004623467212 */ /* 0x000fe400078e3cff */
[----:B------:R-:W-:-:S02]  /*19d90*/  LOP3.LUT R64, R14, R64, R29, 0x96, !PT ;  /* 0x000000400e407212 */ /* 0x000fc400078e961d */
[----:B------:R-:W-:Y:S02]  /*19da0*/  SHF.L.W.U32.HI R35, R67, 0x1, R72 ;  /* 0x0000000143237819 */ /* 0x000fe40000010e48 */
[----:B------:R-:W-:Y:S02]  /*19db0*/  LOP3.LUT R56, R56, R13, RZ, 0x3c, !PT ;  /* 0x0000000d38387212 */ /* 0x000fe400078e3cff */
[----:B------:R-:W-:Y:S02]  /*19dc0*/  LOP3.LUT R35, R35, R64, RZ, 0x3c, !PT ;  /* 0x0000004023237212 */ /* 0x000fe400078e3cff */
[----:B------:R-:W-:Y:S02]  /*19dd0*/  LOP3.LUT R69, R61, R58, R50, 0x96, !PT ;  /* 0x0000003a3d457212 */ /* 0x000fe400078e9632 */
        /* <DEDUP_REMOVED lines=1633> */
[----:B------:R-:W-:-:S02]  /*203f0*/  LOP3.LUT R67, R53, R34, RZ, 0x3c, !PT ;  /* 0x0000002235437212 */ /* 0x000fc400078e3cff */
        /* <DEDUP_REMOVED lines=9> */
[----:B------:R-:W-:Y:S02]  /*20490*/  LOP3.LUT R12, R25, R12, RZ, 0x3c, !PT ;  /* 0x0000000c190c7212 */ /* 0x000fe400078e3cff */
        /* <DEDUP_REMOVED lines=65> */
[----:B------:R-:W-:Y:S02]  /*208b0*/  LOP3.LUT R65, R66, R67, R52, 0xb4, !PT ;  /* 0x0000004342417212 */ /* 0x000fe400078eb434 */
[----:B------:R-:W-:Y:S02]  /*208c0*/  LOP3.LUT R52, R52, R48, R67, 0xb4, !PT ;  /* 0x0000003034347212 */ /* 0x000fe400078eb443 */
[----:B------:R-:W-:-:S02]  /*208d0*/  LOP3.LUT R43, R45, R25, R30, 0x6, !PT ;  /* 0x000000192d2b7212 */ /* 0x000fc400078e061e */
[C---:B------:R-:W-:Y:S02]  /*208e0*/  LOP3.LUT R54, R23.reuse, R25, R30, 0x90, !PT ;  /* 0x0000001917367212 */ /* 0x040fe400078e901e */
[----:B------:R-:W-:Y:S02]  /*208f0*/  LOP3.LUT R30, R46, R45, R24, 0xb4, !PT ;  /* 0x0000002d2e1e7212 */ /* 0x000fe400078eb418 */
[----:B------:R-:W-:Y:S02]  /*20900*/  LOP3.LUT R10, R10, R46, R23, 0xb4, !PT ;  /* 0x0000002e0a0a7212 */ /* 0x000fe400078eb417 */
[----:B------:R-:W-:Y:S02]  /*20910*/  LOP3.LUT R48, R23, R24, R46, 0xb4, !PT ;  /* 0x0000001817307212 */ /* 0x000fe400078eb42e */
[----:B------:R-:W-:Y:S02]  /*20920*/  LOP3.LUT R46, R8, R53, R68, 0xb4, !PT ;  /* 0x00000035082e7212 */ /* 0x000fe400078eb444 */
[----:B------:R-:W-:-:S02]  /*20930*/  LOP3.LUT R55, R33, R28, RZ, 0x3c, !PT ;  /* 0x0000001c21377212 */ /* 0x000fc400078e3cff */
[-CC-:B------:R-:W-:Y:S02]  /*20940*/  LOP3.LUT R25, R53, R33.reuse, R28.reuse, 0x6, !PT ;  /* 0x0000002135197212 */ /* 0x180fe400078e061c */
[----:B------:R-:W-:Y:S02]  /*20950*/  LOP3.LUT R32, R7, R33, R28, 0x90, !PT ;  /* 0x0000002107207212 */ /* 0x000fe400078e901c */
[----:B------:R-:W-:Y:S02]  /*20960*/  LOP3.LUT R28, R43, R24, RZ, 0x3c, !PT ;  /* 0x000000182b1c7212 */ /* 0x000fe400078e3cff */
[----:B------:R-:W-:Y:S02]  /*20970*/  LOP3.LUT R67, R11, R30, R14, 0x96, !PT ;  /* 0x0000001e0b437212 */ /* 0x000fe400078e960e */
[----:B------:R-:W-:Y:S02]  /*20980*/  LOP3.LUT R10, R10, 0x8000000a, RZ, 0x3c, !PT ;  /* 0x8000000a0a0a7812 */ /* 0x000fe400078e3cff */
        /* <DEDUP_REMOVED lines=12> */
[----:B------:R-:W-:-:S02]  /*20a50*/  LOP3.LUT R7, R33, 0x80000000, RZ, 0x3c, !PT ;  /* 0x8000000021077812 */ /* 0x000fc400078e3cff */
[----:B------:R-:W-:Y:S02]  /*20a60*/  LOP3.LUT R8, R57, R16, RZ, 0x3c, !PT ;  /* 0x0000001039087212 */ /* 0x000fe400078e3cff */
[----:B------:R-:W-:Y:S02]  /*20a70*/  LOP3.LUT R55, R12, R7, R18, 0x96, !PT ;  /* 0x000000070c377212 */ /* 0x000fe400078e9612 */
[----:B------:R-:W-:Y:S02]  /*20a80*/  LOP3.LUT R53, R51, R53, R60, 0x96, !PT ;  /* 0x0000003533357212 */ /* 0x000fe400078e963c */
[----:B------:R-:W-:Y:S02]  /*20a90*/  LOP3.LUT R16, R57, R60, RZ, 0x3c, !PT ;  /* 0x0000003c39107212 */ /* 0x000fe400078e3cff */
[----:B------:R-:W-:Y:S02]  /*20aa0*/  LOP3.LUT R55, R21, R55, R40, 0x96, !PT ;  /* 0x0000003715377212 */ /* 0x000fe400078e9628 */
[----:B------:R-:W-:-:S02]  /*20ab0*/  SHF.L.W.U32.HI R60, R67, 0x1, R24 ;  /* 0x00000001433c7819 */ /* 0x000fc40000010e18 */
[----:B------:R-:W-:Y:S02]  /*20ac0*/  LOP3.LUT R43, R57, R59, RZ, 0x3c, !PT ;  /* 0x0000003b392b7212 */ /* 0x000fe400078e3cff */
[----:B------:R-:W-:Y:S02]  /*20ad0*/  LOP3.LUT R66, R60, R55, RZ, 0x3c, !PT ;  /* 0x000000373c427212 */ /* 0x000fe400078e3cff */
[-C--:B------:R-:W-:Y:S02]  /*20ae0*/  LOP3.LUT R60, R62, R23.reuse, R65, 0x96, !PT ;  /* 0x000000173e3c7212 */ /* 0x080fe400078e9641 */
[----:B------:R-:W-:Y:S02]  /*20af0*/  LOP3.LUT R68, R25, R68, RZ, 0x3c, !PT ;  /* 0x0000004419447212 */ /* 0x000fe400078e3cff */
[C---:B------:R-:W-:Y:S02]  /*20b00*/  LOP3.LUT R59, R66.reuse, R23, RZ, 0x3c, !PT ;  /* 0x00000017423b7212 */ /* 0x040fe400078e3cff */
[----:B------:R-:W-:-:S02]  /*20b10*/  LOP3.LUT R23, R66, R65, RZ, 0x3c, !PT ;  /* 0x0000004142177212 */ /* 0x000fc400078e3cff */
[C---:B------:R-:W-:Y:S02]  /*20b20*/  LOP3.LUT R62, R66.reuse, R62, RZ, 0x3c, !PT ;  /* 0x0000003e423e7212 */ /* 0x040fe400078e3cff */
[C---:B------:R-:W-:Y:S02]  /*20b30*/  LOP3.LUT R25, R66.reuse, R58, RZ, 0x3c, !PT ;  /* 0x0000003a42197212 */ /* 0x040fe400078e3cff */
[----:B------:R-:W-:Y:S02]  /*20b40*/  LOP3.LUT R60, R47, R60, R58, 0x96, !PT ;  /* 0x0000003c2f3c7212 */ /* 0x000fe400078e963a */
[----:B------:R-:W-:Y:S02]  /*20b50*/  LOP3.LUT R66, R66, R47, RZ, 0x3c, !PT ;  /* 0x0000002f42427212 */ /* 0x000fe400078e3cff */
        /* <DEDUP_REMOVED lines=8> */
[----:B------:R-:W-:Y:S02]  /*20be0*/  SHF.L.W.U32.HI R24, R53, 0x1, R60 ;  /* 0x0000000135187819 */ /* 0x000fe40000010e3c */
[----:B------:R-:W-:Y:S02]  /*20bf0*/  SHF.L.W.U32.HI R58, R47, 0x1, R58 ;  /* 0x000000012f3a7819 */ /* 0x000fe40000010e3a */
[----:B------:R-:W-:Y:S02]  /*20c00*/  LOP3.LUT R24, R24, R47, RZ, 0x3c, !PT ;  /* 0x0000002f18187212 */ /* 0x000fe400078e3cff */
        /* <DEDUP_REMOVED lines=9> */
[----:B------:R-:W-:Y:S02]  /*20ca0*/  LOP3.LUT R47, R47, R27, RZ, 0x3c, !PT ;  /* 0x0000001b2f2f7212 */ /* 0x000fe400078e3cff */
[----:B------:R-:W-:Y:S02]  /*20cb0*/  SHF.L.W.U32.HI R27, R67, 0x1, R70 ;  /* 0x00000001431b7819 */ /* 0x000fe40000010e46 */
[----:B------:R-:W-:Y:S02]  /*20cc0*/  LOP3.LUT R48, R57, R48, RZ, 0x3c, !PT ;  /* 0x0000003039307212 */ /* 0x000fe400078e3cff */
[----:B------:R-:W-:Y:S02]  /*20cd0*/  LOP3.LUT R27, R27, R60, RZ, 0x3c, !PT ;  /* 0x0000003c1b1b7212 */ /* 0x000fe400078e3cff */
[----:B------:R-:W-:Y:S02]  /*20ce0*/  LOP3.LUT R57, R57, R51, RZ, 0x3c, !PT ;  /* 0x0000003339397212 */ /* 0x000fe400078e3cff */
[----:B------:R-:W-:-:S02]  /*20cf0*/  LOP3.LUT R60, R27, R22, RZ, 0x3c, !PT ;  /* 0x000000161b3c7212 */ /* 0x000fc400078e3cff */
[----:B------:R-:W-:Y:S02]  /*20d00*/  SHF.L.W.U32.HI R22, R70, 0x1, R67 ;  /* 0x0000000146167819 */ /* 0x000fe40000010e43 */
[C---:B------:R-:W-:Y:S02]  /*20d10*/  LOP3.LUT R51, R69.reuse, R68, RZ, 0x3c, !PT ;  /* 0x0000004445337212 */ /* 0x040fe400078e3cff */
[C---:B------:R-:W-:Y:S02]  /*20d20*/  LOP3.LUT R64, R69.reuse, R26, RZ, 0x3c, !PT ;  /* 0x0000001a45407212 */ /* 0x040fe400078e3cff */
[----:B------:R-:W-:Y:S02]  /*20d30*/  LOP3.LUT R68, R69, R49, RZ, 0x3c, !PT ;  /* 0x0000003145447212 */ /* 0x000fe400078e3cff */
[C---:B------:R-:W-:Y:S02]  /*20d40*/  LOP3.LUT R26, R27.reuse, R46, RZ, 0x3c, !PT ;  /* 0x0000002e1b1a7212 */ /* 0x040fe400078e3cff */
[----:B------:R-:W-:-:S02]  /*20d50*/  LOP3.LUT R52, R27, R52, RZ, 0x3c, !PT ;  /* 0x000000341b347212 */ /* 0x000fc400078e3cff */
[C---:B------:R-:W-:Y:S02]  /*20d60*/  LOP3.LUT R46, R27.reuse, R35, RZ, 0x3c, !PT ;  /* 0x000000231b2e7212 */ /* 0x040fe400078e3cff */
        /* <DEDUP_REMOVED lines=33> */
[----:B------:R-:W-:Y:S02]  /*20f80*/  LOP3.LUT R32, R67, R32, R65, 0xb4, !PT ;  /* 0x0000002043207212 */ /* 0x000fe400078eb441 */
[----:B------:R-:W-:-:S02]  /*20f90*/  LOP3.LUT R27, R57, R37, R42, 0xb4, !PT ;  /* 0x00000025391b7212 */ /* 0x000fc400078eb42a */
        /* <DEDUP_REMOVED lines=84> */
[----:B------:R-:W-:Y:S02]  /*214e0*/  LOP3.LUT R46, R16, R33, R10, 0x6, !PT ;  /* 0x00000021102e7212 */ /* 0x000fe400078e060a */
[----:B------:R-:W-:Y:S02]  /*214f0*/  LOP3.LUT R10, R23, R53, R8, 0xb4, !PT ;  /* 0x00000035170a7212 */ /* 0x000fe400078eb408 */
[----:B------:R-:W-:Y:S02]  /*21500*/  LOP3.LUT R8, R8, R31, R53, 0xb4, !PT ;  /* 0x0000001f08087212 */ /* 0x000fe400078eb435 */
[-C--:B------:R-:W-:Y:S02]  /*21510*/  LOP3.LUT R53, R53, R16.reuse, R31, 0xb4, !PT ;  /* 0x0000001035357212 */ /* 0x080fe400078eb41f */
[----:B------:R-:W-:Y:S02]  /*21520*/  LOP3.LUT R33, R11, R16, RZ, 0x3c, !PT ;  /* 0x000000100b217212 */ /* 0x000fe400078e3cff */
[----:B------:R-:W-:-:S02]  /*21530*/  LOP3.LUT R61, R67, R69, R64, 0xb4, !PT ;  /* 0x00000045433d7212 */ /* 0x000fc400078eb440 */
[----:B------:R-:W-:Y:S02]  /*21540*/  LOP3.LUT R16, R24, R7, RZ, 0x3c, !PT ;  /* 0x0000000718107212 */ /* 0x000fe400078e3cff */
[----:B------:R-:W-:Y:S02]  /*21550*/  SHF.L.W.U32.HI R64, R50, 0x15, R41 ;  /* 0x0000001532407819 */ /* 0x000fe40000010e29 */
[C---:B------:R-:W-:Y:S02]  /*21560*/  LOP3.LUT R23, R19.reuse, R24, R7, 0x90, !PT ;  /* 0x0000001813177212 */ /* 0x040fe400078e9007 */
        /* <DEDUP_REMOVED lines=13> */
[----:B------:R-:W-:Y:S02]  /*21640*/  LOP3.LUT R23, R16, R41, RZ, 0x3c, !PT ;  /* 0x0000002910177212 */ /* 0x000fe400078e3cff */
[----:B------:R-:W-:-:S02]  /*21650*/  LOP3.LUT R11, R11, 0x80000000, RZ, 0x3c, !PT ;  /* 0x800000000b0b7812 */ /* 0x000fc400078e3cff */
[----:B------:R-:W-:Y:S02]  /*21660*/  LOP3.LUT R31, R46, R31, RZ, 0x3c, !PT ;  /* 0x0000001f2e1f7212 */ /* 0x000fe400078e3cff */
[----:B------:R-:W-:Y:S02]  /*21670*/  LOP3.LUT R46, R62, R8, R29, 0x96, !PT ;  /* 0x000000083e2e7212 */ /* 0x000fe400078e961d */
[----:B------:R-:W-:Y:S02]  /*21680*/  LOP3.LUT R60, R23, R62, RZ, 0x3c, !PT ;  /* 0x0000003e173c7212 */ /* 0x000fe400078e3cff */
[----:B------:R-:W-:Y:S02]  /*21690*/  LOP3.LUT R62, R52, R11, R25, 0x96, !PT ;  /* 0x0000000b343e7212 */ /* 0x000fe400078e9619 */
[----:B------:R-:W-:Y:S02]  /*216a0*/  LOP3.LUT R64, R7, R64, RZ, 0x3c, !PT ;  /* 0x0000004007407212 */ /* 0x000fe400078e3cff */
        /* <DEDUP_REMOVED lines=17> */
[----:B------:R-:W-:Y:S02]  /*217c0*/  LOP3.LUT R29, R30, R29, R17, 0x96, !PT ;  /* 0x0000001d1e1d7212 */ /* 0x000fe400078e9611 */
[----:B------:R-:W-:-:S02]  /*217d0*/  LOP3.LUT R69, R27, R69, R54, 0x96, !PT ;  /* 0x000000451b457212 */ /* 0x000fc400078e9636 */
[----:B------:R-:W-:Y:S02]  /*217e0*/  SHF.L.W.U32.HI R28, R44, 0x1, R29 ;  /* 0x000000012c1c7819 */ /* 0x000fe40000010e1d */
[----:B------:R-:W-:Y:S02]  /*217f0*/  LOP3.LUT R54, R58, R31, R65, 0x96, !PT ;  /* 0x0000001f3a367212 */ /* 0x000fe400078e9641 */
[----:B------:R-:W-:Y:S02]  /*21800*/  LOP3.LUT R73, R28, R73, RZ, 0x3c, !PT ;  /* 0x000000491c497212 */ /* 0x000fe400078e3cff */
[----:B------:R-:W-:Y:S02]  /*21810*/  SHF.L.W.U32.HI R28, R46, 0x1, R69 ;  /* 0x000000012e1c7819 */ /* 0x000fe40000010e45 */
[----:B------:R-:W-:Y:S02]  /*21820*/  LOP3.LUT R71, R48, R64, R61, 0x96, !PT ;  /* 0x0000004030477212 */ /* 0x000fe400078e963d */
[----:B------:R-:W-:-:S02]  /*21830*/  SHF.L.W.U32.HI R27, R69, 0x1, R46 ;  /* 0x00000001451b7819 */ /* 0x000fc40000010e2e */
[----:B------:R-:W-:Y:S02]  /*21840*/  LOP3.LUT R28, R28, R29, RZ, 0x3c, !PT ;  /* 0x0000001d1c1c7212 */ /* 0x000fe400078e3cff */
[----:B------:R-:W-:Y:S02]  /*21850*/  LOP3.LUT R54, R35, R54, R38, 0x96, !PT ;  /* 0x0000003623367212 */ /* 0x000fe400078e9626 */
[----:B------:R-:W-:Y:S02]  /*21860*/  LOP3.LUT R71, R40, R71, R43, 0x96, !PT ;  /* 0x0000004728477212 */ /* 0x000fe400078e962b */
[----:B------:R-:W-:Y:S02]  /*21870*/  LOP3.LUT R27, R27, R44, RZ, 0x3c, !PT ;  /* 0x0000002c1b1b7212 */ /* 0x000fe400078e3cff */
[----:B------:R-:W-:Y:S02]  /*21880*/  SHF.L.W.U32.HI R29, R29, 0x1, R44 ;  /* 0x000000011d1d7819 */ /* 0x000fe40000010e2c */
[----:B------:R-:W-:-:S02]  /*21890*/  LOP3.LUT R44, R73, R64, RZ, 0x3c, !PT ;  /* 0x00000040492c7212 */ /* 0x000fc400078e3cff */
[----:B------:R-:W-:Y:S02]  /*218a0*/  LOP3.LUT R64, R73, R40, RZ, 0x3c, !PT ;  /* 0x0000002849407212 */ /* 0x000fe400078e3cff */
[----:B------:R-:W-:Y:S02]  /*218b0*/  SHF.L.W.U32.HI R40, R54, 0x1, R71 ;  /* 0x0000000136287819 */ /* 0x000fe40000010e47 */
[----:B------:R-:W-:Y:S02]  /*218c0*/  LOP3.LUT R66, R29, R66, RZ, 0x3c, !PT ;  /* 0x000000421d427212 */ /* 0x000fe400078e3cff */
[----:B------:R-:W-:Y:S02]  /*218d0*/  LOP3.LUT R40, R40, R69, RZ, 0x3c, !PT ;  /* 0x0000004528287212 */ /* 0x000fe400078e3cff */
[----:B------:R-:W-:Y:S02]  /*218e0*/  LOP3.LUT R57, R66, R35, RZ, 0x3c, !PT ;  /* 0x0000002342397212 */ /* 0x000fe400078e3cff */
[----:B------:R-:W-:-:S02]  /*218f0*/  LOP3.LUT R35, R40, R51, RZ, 0x3c, !PT ;  /* 0x0000003328237212 */ /* 0x000fc400078e3cff */
[C---:B------:R-:W-:Y:S02]  /*21900*/  LOP3.LUT R29, R66.reuse, R31, RZ, 0x3c, !PT ;  /* 0x0000001f421d7212 */ /* 0x040fe400078e3cff */
[----:B------:R-:W-:Y:S02]  /*21910*/  SHF.L.W.U32.HI R51, R71, 0x1, R54 ;  /* 0x0000000147337819 */ /* 0x000fe40000010e36 */
[C---:B------:R-:W-:Y:S02]  /*21920*/  LOP3.LUT R65, R66.reuse, R65, RZ, 0x3c, !PT ;  /* 0x0000004142417212 */ /* 0x040fe400078e3cff */
[C---:B------:R-:W-:Y:S02]  /*21930*/  LOP3.LUT R31, R66.reuse, R58, RZ, 0x3c, !PT ;  /* 0x0000003a421f7212 */ /* 0x040fe400078e3cff */
[----:B------:R-:W-:Y:S02]  /*21940*/  LOP3.LUT R38, R66, R38, RZ, 0x3c, !PT ;  /* 0x0000002642267212 */ /* 0x000fe400078e3cff */
[----:B------:R-:W-:-:S02]  /*21950*/  LOP3.LUT R66, R73, R61, RZ, 0x3c, !PT ;  /* 0x0000003d49427212 */ /* 0x000fc400078e3cff */
[C---:B------:R-:W-:Y:S02]  /*21960*/  LOP3.LUT R61, R40.reuse, R55, RZ, 0x3c, !PT ;  /* 0x00000037283d7212 */ /* 0x040fe400078e3cff */
[C---:B------:R-:W-:Y:S02]  /*21970*/  LOP3.LUT R14, R40.reuse, R14, RZ, 0x3c, !PT ;  /* 0x0000000e280e7212 */ /* 0x040fe400078e3cff */
[C---:B------:R-:W-:Y:S02]  /*21980*/  LOP3.LUT R58, R40.reuse, R42, RZ, 0x3c, !PT ;  /* 0x0000002a283a7212 */ /* 0x040fe400078e3cff */
        /* <DEDUP_REMOVED lines=85> */
[----:B------:R-:W-:Y:S02]  /*21ee0*/  LOP3.LUT R21, R27, R21, RZ, 0x3c, !PT ;  /* 0x000000151b157212 */ /* 0x000fe400078e3cff */
[----:B------:R-:W-:-:S02]  /*21ef0*/  LOP3.LUT R44, R28, R52, RZ, 0x3c, !PT ;  /* 0x000000341c2c7212 */ /* 0x000fc400078e3cff */
[----:B------:R-:W-:Y:S02]  /*21f00*/  LOP3.LUT R31, R61, R31, R66, 0xb4, !PT ;  /* 0x0000001f3d1f7212 */ /* 0x000fe400078eb442 */
        /* <DEDUP_REMOVED lines=32> */
[----:B------:R-:W-:Y:S02]  /*22110*/  SHF.L.W.U32.HI R34, R14, 0xb, R29 ;  /* 0x0000000b0e227819 */ /* 0x000fe40000010e1d */
[----:B------:R-:W-:Y:S02]  /*22120*/  LOP3.LUT R27, R24, R27, R10, 0x90, !PT ;  /* 0x0000001b181b7212 */ /* 0x000fe400078e900a */
[----:B------:R-:W-:-:S02]  /*22130*/  LOP3.LUT R65, R28, R11, RZ, 0x3c, !PT ;  /* 0x0000000b1c417212 */ /* 0x000fc400078e3cff */
[-CC-:B------:R-:W-:Y:S02]  /*22140*/  LOP3.LUT R7, R41, R28.reuse, R11.reuse, 0x6, !PT ;  /* 0x0000001c29077212 */ /* 0x180fe400078e060b */
[----:B------:R-:W-:Y:S02]  /*22150*/  LOP3.LUT R14, R37, R28, R11, 0x90, !PT ;  /* 0x0000001c250e7212 */ /* 0x000fe400078e900b */
[----:B------:R-:W-:Y:S02]  /*22160*/  LOP3.LUT R29, R39, R30, R38, 0xb4, !PT ;  /* 0x0000001e271d7212 */ /* 0x000fe400078eb426 */
[----:B------:R-:W-:Y:S02]  /*22170*/  LOP3.LUT R10, R40, R39, R24, 0xb4, !PT ;  /* 0x00000027280a7212 */ /* 0x000fe400078eb418 */
[-C--:B------:R-:W-:Y:S02]  /*22180*/  LOP3.LUT R11, R24, R38.reuse, R39, 0xb4, !PT ;  /* 0x00000026180b7212 */ /* 0x080fe400078eb427 */
[----:B------:R-:W-:-:S02]  /*22190*/  LOP3.LUT R39, R43, R38, RZ, 0x3c, !PT ;  /* 0x000000262b277212 */ /* 0x000fc400078e3cff */
        /* <DEDUP_REMOVED lines=13> */
[----:B------:R-:W-:Y:S02]  /*22270*/  LOP3.LUT R27, R27, 0x80000000, RZ, 0x3c, !PT ;  /* 0x800000001b1b7812 */ /* 0x000fe400078e3cff */
[----:B------:R-:W-:Y:S02]  /*22280*/  LOP3.LUT R38, R7, R30, RZ, 0x3c, !PT ;  /* 0x0000001e07267212 */ /* 0x000fe400078e3cff */
[----:B------:R-:W-:Y:S02]  /*22290*/  LOP3.LUT R10, R17, R11, R64, 0x96, !PT ;  /* 0x0000000b110a7212 */ /* 0x000fe400078e9640 */
[----:B------:R-:W-:Y:S02]  /*222a0*/  LOP3.LUT R37, R35, R27, R44, 0x96, !PT ;  /* 0x0000001b23257212 */ /* 0x000fe400078e962c */
[----:B------:R-:W-:-:S02]  /*222b0*/  LOP3.LUT R10, R49, R10, R62, 0x96, !PT ;  /* 0x0000000a310a7212 */ /* 0x000fc400078e963e */
[C---:B------:R-:W-:Y:S02]  /*222c0*/  LOP3.LUT R7, R38.reuse, R11, RZ, 0x3c, !PT ;  /* 0x0000000b26077212 */ /* 0x040fe400078e3cff */
[C---:B------:R-:W-:Y:S02]  /*222d0*/  LOP3.LUT R11, R38.reuse, R64, RZ, 0x3c, !PT ;  /* 0x00000040260b7212 */ /* 0x040fe400078e3cff */
[C---:B------:R-:W-:Y:S02]  /*222e0*/  LOP3.LUT R17, R38.reuse, R17, RZ, 0x3c, !PT ;  /* 0x0000001126117212 */ /* 0x040fe400078e3cff */
[C---:B------:R-:W-:Y:S02]  /*222f0*/  LOP3.LUT R62, R38.reuse, R62, RZ, 0x3c, !PT ;  /* 0x0000003e263e7212 */ /* 0x040fe400078e3cff */
[----:B------:R-:W-:Y:S02]  /*22300*/  LOP3.LUT R49, R38, R49, RZ, 0x3c, !PT ;  /* 0x0000003126317212 */ /* 0x000fe400078e3cff */
[----:B------:R-:W-:-:S02]  /*22310*/  LOP3.LUT R37, R36, R37, R33, 0x96, !PT ;  /* 0x0000002524257212 */ /* 0x000fc400078e9621 */
[----:B------:R-:W-:Y:S02]  /*22320*/  SHF.L.W.U32.HI R38, R66, 0x1, R67 ;  /* 0x0000000142267819 */ /* 0x000fe40000010e43 */
[----:B------:R-:W-:Y:S02]  /*22330*/  LOP3.LUT R14, R14, R41, RZ, 0x3c, !PT ;  /* 0x000000290e0e7212 */ /* 0x000fe400078e3cff */
[----:B------:R-:W-:Y:S02]  /*22340*/  LOP3.LUT R41, R38, R37, RZ, 0x3c, !PT ;  /* 0x0000002526297212 */ /* 0x000fe400078e3cff */
[----:B------:R-:W-:Y:S02]  /*22350*/  LOP3.LUT R65, R48, R34, R61, 0x96, !PT ;  /* 0x0000002230417212 */ /* 0x000fe400078e963d */
        /* <DEDUP_REMOVED lines=8> */
[C---:B------:R-:W-:Y:S02]  /*223e0*/  LOP3.LUT R34, R41.reuse, R34, RZ, 0x3c, !PT ;  /* 0x0000002229227212 */ /* 0x040fe400078e3cff */
[----:B------:R-:W-:Y:S02]  /*223f0*/  LOP3.LUT R67, R20, R67, RZ, 0x3c, !PT ;  /* 0x0000004314437212 */ /* 0x000fe400078e3cff */
[----:B------:R-:W-:Y:S02]  /*22400*/  SHF.L.W.U32.HI R20, R10, 0x1, R65 ;  /* 0x000000010a147819 */ /* 0x000fe40000010e41 */
[C---:B------:R-:W-:Y:S02]  /*22410*/  LOP3.LUT R48, R41.reuse, R48, RZ, 0x3c, !PT ;  /* 0x0000003029307212 */ /* 0x040fe400078e3cff */
        /* <DEDUP_REMOVED lines=18> */
[----:B------:R-:W-:Y:S02]  /*22540*/  SHF.L.W.U32.HI R65, R64, 0x1, R61 ;  /* 0x0000000140417819 */ /* 0x000fe40000010e3d */
        /* <DEDUP_REMOVED lines=18> */
[----:B------:R-:W-:-:S02]  /*22670*/  LOP3.LUT R61, R66, R15, RZ, 0x3c, !PT ;  /* 0x0000000f423d7212 */ /* 0x000fc400078e3cff */
[----:B------:R-:W-:Y:S02]  /*22680*/  SHF.L.W.U32.HI R30, R50, 0x12, R37 ;  /* 0x00000012321e7819 */ /* 0x000fe40000010e25 */
[----:B------:R-:W-:Y:S02]  /*22690*/  SHF.L.W.U32.HI R36, R37, 0x12, R50 ;  /* 0x0000001225247819 */ /* 0x000fe40000010e32 */
[C---:B------:R-:W-:Y:S02]  /*226a0*/  LOP3.LUT R52, R55.reuse, R52, RZ, 0x3c, !PT ;  /* 0x0000003437347212 */ /* 0x040fe400078e3cff */
        /* <DEDUP_REMOVED lines=63> */
[----:B------:R-:W-:Y:S02]  /*22aa0*/  LOP3.LUT R38, R38, R53, R60, 0xb4, !PT ;  /* 0x0000003526267212 */ /* 0x000fe400078eb43c */
[----:B------:R-:W-:Y:S02]  /*22ab0*/  SHF.L.W.U32.HI R7, R13, 0x14, R52 ;  /* 0x000000140d077819 */ /* 0x000fe40000010e34 */
[----:B------:R-:W-:Y:S02]  /*22ac0*/  SHF.L.W.U32.HI R12, R57, 0x8, R12 ;  /* 0x00000008390c7819 */ /* 0x000fe40000010e0c */
[----:B------:R-:W-:Y:S02]  /*22ad0*/  SHF.L.W.U32.HI R13, R52, 0x14, R13 ;  /* 0x00000014340d7819 */ /* 0x000fe40000010e0d */
        /* <DEDUP_REMOVED lines=30> */
[--C-:B------:R-:W-:Y:S02]  /*22cc0*/  LOP3.LUT R60, R60, R29, R53.reuse, 0xb4, !PT ;  /* 0x0000001d3c3c7212 */ /* 0x100fe400078eb435 */
        /* <DEDUP_REMOVED lines=20> */
[--C-:B------:R-:W-:Y:S02]  /*22e10*/  LOP3.LUT R7, R7, R9, R56.reuse, 0xb4, !PT ;  /* 0x0000000907077212 */ /* 0x100fe400078eb438 */
        /* <DEDUP_REMOVED lines=12> */
[----:B------:R-:W-:Y:S02]  /*22ee0*/  SHF.L.W.U32.HI R11, R20, 0x1, R23 ;  /* 0x00000001140b7819 */ /* 0x000fe40000010e17 */
[----:B------:R-:W-:Y:S02]  /*22ef0*/  LOP3.LUT R38, R25, R38, R22, 0x96, !PT ;  /* 0x0000002619267212 */ /* 0x000fe400078e9616 */
[----:B------:R-:W-:Y:S02]  /*22f00*/  LOP3.LUT R27, R29, R27, R58, 0x96, !PT ;  /* 0x0000001b1d1b7212 */ /* 0x000fe400078e963a */
[----:B------:R-:W-:-:S02]  /*22f10*/  LOP3.LUT R17, R17, R60, RZ, 0x3c, !PT ;  /* 0x0000003c11117212 */ /* 0x000fc400078e3cff */
[----:B------:R-:W-:Y:S02]  /*22f20*/  LOP3.LUT R60, R8, R60, R11, 0x96, !PT ;  /* 0x0000003c083c7212 */ /* 0x000fe400078e960b */
[----:B------:R-:W-:Y:S02]  /*22f30*/  LOP3.LUT R40, R35, R38, R16, 0x96, !PT ;  /* 0x0000002623287212 */ /* 0x000fe400078e9610 */
[----:B------:R-:W-:Y:S02]  /*22f40*/  LOP3.LUT R15, R44, R15, R9, 0x96, !PT ;  /* 0x0000000f2c0f7212 */ /* 0x000fe400078e9609 */
[----:B------:R-:W-:Y:S02]  /*22f50*/  LOP3.LUT R11, R56, R33, RZ, 0x3c, !PT ;  /* 0x00000021380b7212 */ /* 0x000fe400078e3cff */
[----:B------:R-:W-:Y:S02]  /*22f60*/  LOP3.LUT R16, R42, R27, R43, 0x96, !PT ;  /* 0x0000001b2a107212 */ /* 0x000fe400078e962b */
[----:B------:R-:W-:-:S02]  /*22f70*/  LOP3.LUT R19, R34, 0x80000001, RZ, 0x3c, !PT ;  /* 0x8000000122137812 */ /* 0x000fc400078e3cff */
[----:B------:R-:W-:Y:S02]  /*22f80*/  SHF.L.W.U32.HI R9, R23, 0x1, R20 ;  /* 0x0000000117097819 */ /* 0x000fe40000010e14 */
[----:B------:R-:W-:Y:S02]  /*22f90*/  LOP3.LUT R24, R24, R37, R10, 0xb4, !PT ;  /* 0x0000002518187212 */ /* 0x000fe400078eb40a */
[----:B------:R-:W-:Y:S02]  /*22fa0*/  LOP3.LUT R13, R13, R62, R21, 0xb4, !PT ;  /* 0x0000003e0d0d7212 */ /* 0x000fe400078eb415 */
[----:B------:R-:W-:Y:S02]  /*22fb0*/  LOP3.LUT R22, R15, R50, RZ, 0x3c, !PT ;  /* 0x000000320f167212 */ /* 0x000fe400078e3cff */
[----:B------:R-:W-:Y:S02]  /*22fc0*/  SHF.L.W.U32.HI R10, R11, 0x1, R8 ;  /* 0x000000010b0a7819 */ /* 0x000fe40000010e08 */
[----:B------:R-:W-:-:S02]  /*22fd0*/  LOP3.LUT R16, R16, R19, RZ, 0x3c, !PT ;  /* 0x0000001310107212 */ /* 0x000fc400078e3cff */
[----:B------:R-:W-:Y:S02]  /*22fe0*/  SHF.L.W.U32.HI R8, R8, 0x1, R11 ;  /* 0x0000000108087819 */ /* 0x000fe40000010e0b */
[----:B------:R-:W-:Y:S02]  /*22ff0*/  LOP3.LUT R15, R11, R50, R9, 0x96, !PT ;  /* 0x000000320b0f7212 */ /* 0x000fe400078e9609 */
[----:B------:R-:W-:Y:S02]  /*23000*/  LOP3.LUT R11, R39, R24, RZ, 0x3c, !PT ;  /* 0x00000018270b7212 */ /* 0x000fe400078e3cff */
[-C--:B------:R-:W-:Y:S02]  /*23010*/  LOP3.LUT R40, R40, R13.reuse, RZ, 0x3c, !PT ;  /* 0x0000000d28287212 */ /* 0x080fe400078e3cff */
[----:B------:R-:W-:Y:S02]  /*23020*/  LOP3.LUT R13, R16, R13, R10, 0x96, !PT ;  /* 0x0000000d100d7212 */ /* 0x000fe400078e960a */
[----:B------:R-:W-:-:S02]  /*23030*/  LOP3.LUT R9, R18, R7, RZ, 0x3c, !PT ;  /* 0x0000000712097212 */ /* 0x000fc400078e3cff */
[----:B------:R-:W-:Y:S02]  /*23040*/  SHF.L.W.U32.HI R14, R16, 0x1, R11 ;  /* 0x00000001100e7819 */ /* 0x000fe40000010e0b */
[----:B------:R-:W-:Y:S02]  /*23050*/  SHF.L.W.U32.HI R12, R22, 0x1, R17 ;  /* 0x00000001160c7819 */ /* 0x000fe40000010e11 */
[----:B------:R-:W-:Y:S02]  /*23060*/  SHF.L.W.U32.HI R10, R17, 0x1, R22 ;  /* 0x00000001110a7819 */ /* 0x000fe40000010e16 */
[C---:B------:R-:W-:Y:S02]  /*23070*/  SHF.L.W.U32.HI R16, R11.reuse, 0x1, R16 ;  /* 0x000000010b107819 */ /* 0x040fe40000010e10 */
[----:B------:R-:W-:Y:S02]  /*23080*/  LOP3.LUT R18, R11, R7, R8, 0x96, !PT ;  /* 0x000000070b127212 */ /* 0x000fe400078e9608 */
[----:B------:R-:W-:-:S02]  /*23090*/  SHF.L.W.U32.HI R8, R9, 0x1, R40 ;  /* 0x0000000109087819 */ /* 0x000fc40000010e28 */
[C---:B------:R-:W-:Y:S02]  /*230a0*/  SHF.L.W.U32.HI R7, R40.reuse, 0x1, R9 ;  /* 0x0000000128077819 */ /* 0x040fe40000010e09 */
        /* <DEDUP_REMOVED lines=23> */
[C---:B------:R-:W-:Y:S02]  /*23220*/  SHF.L.W.U32.HI R27, R17.reuse, 0x1, R10 ;  /* 0x00000001111b7819 */ /* 0x040fe40000010e0a */
[----:B------:R-:W-:Y:S02]  /*23230*/  LOP3.LUT R8, R40, R10, RZ, 0x3c, !PT ;  /* 0x0000000a28087212 */ /* 0x000fe400078e3cff */
[----:B------:R-:W-:Y:S02]  /*23240*/  LOP3.LUT R15, R17, 0xc, R45, 0x96, !PT ;  /* 0x0000000c110f7812 */ /* 0x000fe400078e962d */
[----:B------:R-:W-:Y:S02]  /*23250*/  LOP3.LUT R23, R23, 0x80008008, RZ, 0x3c, !PT ;  /* 0x8000800817177812 */ /* 0x000fe400078e3cff */
[----:B------:R-:W-:Y:S02]  /*23260*/  LOP3.LUT R16, R16, 0x80000000, RZ, 0x3c, !PT ;  /* 0x8000000010107812 */ /* 0x000fe400078e3cff */
[----:B------:R-:W-:-:S02]  /*23270*/  LOP3.LUT R35, R14, 0x80000000, RZ, 0x3c, !PT ;  /* 0x800000000e237812 */ /* 0x000fc400078e3cff */
[----:B------:R-:W-:Y:S02]  /*23280*/  LOP3.LUT R20, R18, R20, RZ, 0x3c, !PT ;  /* 0x0000001412147212 */ /* 0x000fe400078e3cff */
[----:B------:R-:W-:Y:S02]  /*23290*/  LOP3.LUT R27, R27, 0x80000000, R14, 0x96, !PT ;  /* 0x800000001b1b7812 */ /* 0x000fe400078e960e */
        /* <DEDUP_REMOVED lines=11> */
[----:B------:R-:W-:Y:S02]  /*23350*/  LOP3.LUT R45, R45, 0xc, RZ, 0x3c, !PT ;  /* 0x0000000c2d2d7812 */ /* 0x000fe400078e3cff */
[----:B------:R-:W-:Y:S02]  /*23360*/  SHF.L.W.U32.HI R35, R18, 0x1, R35 ;  /* 0x0000000112237819 */ /* 0x000fe40000010e23 */
[----:B------:R-:W-:Y:S02]  /*23370*/  LOP3.LUT R48, R48, 0x6, RZ, 0x3c, !PT ;  /* 0x0000000630307812 */ /* 0x000fe400078e3cff */
        /* <DEDUP_REMOVED lines=10> */
[----:B------:R-:W-:Y:S02]  /*23420*/  LOP3.LUT R18, R11, R28, R8, 0xb4, !PT ;  /* 0x0000001c0b127212 */ /* 0x000fe400078eb408 */
[----:B------:R-:W-:Y:S02]  /*23430*/  LOP3.LUT R30, R8, R7, R28, 0xb4, !PT ;  /* 0x00000007081e7212 */ /* 0x000fe400078eb41c */
[----:B------:R-:W-:Y:S02]  /*23440*/  SHF.L.W.U32.HI R9, R21, 0x1, R14 ;  /* 0x0000000115097819 */ /* 0x000fe40000010e0e */
[----:B------:R-:W-:-:S02]  /*23450*/  LOP3.LUT R28, R28, R12, R7, 0xb4, !PT ;  /* 0x0000000c1c1c7212 */ /* 0x000fc400078eb407 */
[----:B------:R-:W-:Y:S02]  /*23460*/  LOP3.LUT R42, R7, R11, R12, 0xb4, !PT ;  /* 0x0000000b072a7212 */ /* 0x000fe400078eb40c */
[----:B------:R-:W-:Y:S02]  /*23470*/  SHF.L.W.U32.HI R21, R14, 0x1, R21 ;  /* 0x000000010e157819 */ /* 0x000fe40000010e15 */
[----:B------:R-:W-:Y:S02]  /*23480*/  LOP3.LUT R12, R12, R8, R11, 0xb4, !PT ;  /* 0x000000080c0c7212 */ /* 0x000fe400078eb40b */
[----:B------:R-:W-:Y:S02]  /*23490*/  SHF.L.W.U32.HI R11, R40, 0x17, R45 ;  /* 0x00000017280b7819 */ /* 0x000fe40000010e2d */
[----:B------:R-:W-:Y:S02]  /*234a0*/  LOP3.LUT R14, R52, 0x80000000, RZ, 0x3c, !PT ;  /* 0x80000000340e7812 */ /* 0x000fe400078e3cff */
        /* <DEDUP_REMOVED lines=74> */
[-CC-:B------:R-:W-:Y:S02]  /*23950*/  LOP3.LUT R54, R54, R48.reuse, R23.reuse, 0x96, !PT ;  /* 0x0000003036367212 */ /* 0x180fe400078e9617 */
[-CC-:B------:R-:W-:Y:S02]  /*23960*/  LOP3.LUT R22, R45, R48.reuse, R23.reuse, 0x90, !PT ;  /* 0x000000302d167212 */ /* 0x180fe400078e9017 */
[----:B------:R-:W-:Y:S02]  /*23970*/  LOP3.LUT R57, R27, R48, R23, 0x6, !PT ;  /* 0x000000301b397212 */ /* 0x000fe400078e0617 */
[----:B------:R-:W-:Y:S02]  /*23980*/  LOP3.LUT R23, R52, R41, RZ, 0x30, !PT ;  /* 0x0000002934177212 */ /* 0x000fe400078e30ff */
[----:B------:R-:W-:-:S02]  /*23990*/  LOP3.LUT R20, R53, R27, R40, 0xb4, !PT ;  /* 0x0000001b35147212 */ /* 0x000fc400078eb428 */
[----:B------:R-:W-:Y:S02]  /*239a0*/  LOP3.LUT R27, R22, R27, RZ, 0x3c, !PT ;  /* 0x0000001b161b7212 */ /* 0x000fe400078e3cff */
[----:B------:R-:W-:Y:S02]  /*239b0*/  LOP3.LUT R22, R23, R35, R16, 0x96, !PT ;  /* 0x0000002317167212 */ /* 0x000fe400078e9610 */
[----:B------:R-:W-:Y:S02]  /*239c0*/  LOP3.LUT R23, R52, R39, R60, 0xb4, !PT ;  /* 0x0000002734177212 */ /* 0x000fe400078eb43c */
[C---:B------:R-:W-:Y:S02]  /*239d0*/  LOP3.LUT R48, R41.reuse, R35, R16, 0x90, !PT ;  /* 0x0000002329307212 */ /* 0x040fe400078e9010 */
[----:B------:R-:W-:Y:S02]  /*239e0*/  LOP3.LUT R62, R41, R60, R52, 0xb4, !PT ;  /* 0x0000003c293e7212 */ /* 0x000fe400078eb434 */
[----:B------:R-:W-:-:S02]  /*239f0*/  LOP3.LUT R45, R45, R40, R53, 0xb4, !PT ;  /* 0x000000282d2d7212 */ /* 0x000fc400078eb435 */
[----:B------:R-:W-:Y:S02]  /*23a00*/  LOP3.LUT R41, R26, R25, R20, 0x96, !PT ;  /* 0x000000191a297212 */ /* 0x000fe400078e9614 */
[----:B------:R-:W-:Y:S02]  /*23a10*/  LOP3.LUT R65, R58, R15, R23, 0x96, !PT ;  /* 0x0000000f3a417212 */ /* 0x000fe400078e9617 */
[----:B------:R-:W-:Y:S02]  /*23a20*/  LOP3.LUT R53, R39, R35, R16, 0x6, !PT ;  /* 0x0000002327357212 */ /* 0x000fe400078e0610 */
[----:B------:R-:W-:Y:S02]  /*23a30*/  LOP3.LUT R16, R48, R39, RZ, 0x3c, !PT ;  /* 0x0000002730107212 */ /* 0x000fe400078e3cff */
[----:B------:R-:W-:Y:S02]  /*23a40*/  LOP3.LUT R35, R57, R40, RZ, 0x3c, !PT ;  /* 0x0000002839237212 */ /* 0x000fe400078e3cff */
[----:B------:R-:W-:-:S02]  /*23a50*/  LOP3.LUT R39, R54, 0x1, RZ, 0x3c, !PT ;  /* 0x0000000136277812 */ /* 0x000fc400078e3cff */
[----:B------:R-:W-:Y:S02]  /*23a60*/  LOP3.LUT R40, R17, R18, R11, 0x96, !PT ;  /* 0x0000001211287212 */ /* 0x000fe400078e960b */
        /* <DEDUP_REMOVED lines=25> */
[C---:B------:R-:W-:Y:S02]  /*23c00*/  LOP3.LUT R62, R53.reuse, R62, RZ, 0x3c, !PT ;  /* 0x0000003e353e7212 */ /* 0x040fe400078e3cff */
[----:B------:R-:W-:Y:S02]  /*23c10*/  LOP3.LUT R65, R46, R65, RZ, 0x3c, !PT ;  /* 0x000000412e417212 */ /* 0x000fe400078e3cff */
[----:B------:R-:W-:Y:S02]  /*23c20*/  SHF.L.W.U32.HI R46, R54, 0x1, R57 ;  /* 0x00000001362e7819 */ /* 0x000fe40000010e39 */
[----:B------:R-:W-:-:S02]  /*23c30*/  LOP3.LUT R43, R53, R43, RZ, 0x3c, !PT ;  /* 0x0000002b352b7212 */ /* 0x000fc400078e3cff */
[C---:B------:R-:W-:Y:S02]  /*23c40*/  LOP3.LUT R56, R53.reuse, R56, RZ, 0x3c, !PT ;  /* 0x0000003835387212 */ /* 0x040fe400078e3cff */
[----:B------:R-:W-:Y:S02]  /*23c50*/  LOP3.LUT R37, R53, R37, RZ, 0x3c, !PT ;  /* 0x0000002535257212 */ /* 0x000fe400078e3cff */
[----:B------:R-:W-:Y:S02]  /*23c60*/  SHF.L.W.U32.HI R53, R57, 0x1, R54 ;  /* 0x0000000139357819 */ /* 0x000fe40000010e36 */
[----:B------:R-:W-:Y:S02]  /*23c70*/  LOP3.LUT R46, R46, R59, RZ, 0x3c, !PT ;  /* 0x0000003b2e2e7212 */ /* 0x000fe400078e3cff */
[----:B------:R-:W-:Y:S02]  /*23c80*/  SHF.L.W.U32.HI R59, R68, 0x1, R59 ;  /* 0x00000001443b7819 */ /* 0x000fe40000010e3b */
[----:B------:R-:W-:-:S02]  /*23c90*/  LOP3.LUT R53, R53, R68, RZ, 0x3c, !PT ;  /* 0x0000004435357212 */ /* 0x000fc400078e3cff */
[----:B------:R-:W-:Y:S02]  /*23ca0*/  LOP3.LUT R68, R59, R48, RZ, 0x3c, !PT ;  /* 0x000000303b447212 */ /* 0x000fe400078e3cff */
[-C--:B------:R-:W-:Y:S02]  /*23cb0*/  LOP3.LUT R59, R47, R35.reuse, R36, 0x96, !PT ;  /* 0x000000232f3b7212 */ /* 0x080fe400078e9624 */
[----:B------:R-:W-:Y:S02]  /*23cc0*/  LOP3.LUT R35, R68, R35, RZ, 0x3c, !PT ;  /* 0x0000002344237212 */ /* 0x000fe400078e3cff */
[----:B------:R-:W-:Y:S02]  /*23cd0*/  LOP3.LUT R59, R42, R59, R61, 0x96, !PT ;  /* 0x0000003b2a3b7212 */ /* 0x000fe400078e963d */
[C---:B------:R-:W-:Y:S02]  /*23ce0*/  LOP3.LUT R36, R68.reuse, R36, RZ, 0x3c, !PT ;  /* 0x0000002444247212 */ /* 0x040fe400078e3cff */
[----:B------:R-:W-:-:S02]  /*23cf0*/  LOP3.LUT R47, R68, R47, RZ, 0x3c, !PT ;  /* 0x0000002f442f7212 */ /* 0x000fc400078e3cff */
[C---:B------:R-:W-:Y:S02]  /*23d00*/  LOP3.LUT R48, R68.reuse, R61, RZ, 0x3c, !PT ;  /* 0x0000003d44307212 */ /* 0x040fe400078e3cff */
[----:B------:R-:W-:Y:S02]  /*23d10*/  LOP3.LUT R42, R68, R42, RZ, 0x3c, !PT ;  /* 0x0000002a442a7212 */ /* 0x000fe400078e3cff */
[----:B------:R-:W-:Y:S02]  /*23d20*/  LOP3.LUT R68, R64, R60, R55, 0x96, !PT ;  /* 0x0000003c40447212 */ /* 0x000fe400078e9637 */
[----:B------:R-:W-:Y:S02]  /*23d30*/  LOP3.LUT R61, R65, R55, RZ, 0x3c, !PT ;  /* 0x00000037413d7212 */ /* 0x000fe400078e3cff */
[----:B------:R-:W-:Y:S02]  /*23d40*/  LOP3.LUT R68, R49, R68, R66, 0x96, !PT ;  /* 0x0000004431447212 */ /* 0x000fe400078e9642 */
[----:B------:R-:W-:-:S02]  /*23d50*/  LOP3.LUT R60, R65, R60, RZ, 0x3c, !PT ;  /* 0x0000003c413c7212 */ /* 0x000fc400078e3cff */
[C---:B------:R-:W-:Y:S02]  /*23d60*/  LOP3.LUT R64, R65.reuse, R64, RZ, 0x3c, !PT ;  /* 0x0000004041407212 */ /* 0x040fe400078e3cff */
[C---:B------:R-:W-:Y:S02]  /*23d70*/  LOP3.LUT R55, R65.reuse, R66, RZ, 0x3c, !PT ;  /* 0x0000004241377212 */ /* 0x040fe400078e3cff */
        /* <DEDUP_REMOVED lines=123> */
[----:B------:R-:W-:-:S02]  /*24530*/  LOP3.LUT R24, R46, R39, RZ, 0x3c, !PT ;  /* 0x000000272e187212 */ /* 0x000fc400078e3cff */
[-CC-:B------:R-:W-:Y:S02]  /*24540*/  LOP3.LUT R55, R57, R46.reuse, R39.reuse, 0x6, !PT ;  /* 0x0000002e39377212 */ /* 0x180fe400078e0627 */
[----:B------:R-:W-:Y:S02]  /*24550*/  LOP3.LUT R12, R51, R46, R39, 0x90, !PT ;  /* 0x0000002e330c7212 */ /* 0x000fe400078e9027 */
[----:B------:R-:W-:Y:S02]  /*24560*/  LOP3.LUT R46, R53, R22, RZ, 0x3c, !PT ;  /* 0x00000016352e7212 */ /* 0x000fe400078e3cff */
[-CC-:B------:R-:W-:Y:S02]  /*24570*/  LOP3.LUT R40, R56, R53.reuse, R22.reuse, 0x6, !PT ;  /* 0x0000003538287212 */ /* 0x180fe400078e0616 */
[----:B------:R-:W-:Y:S02]  /*24580*/  SHF.L.W.U32.HI R33, R50, 0xb, R65 ;  /* 0x0000000b32217819 */ /* 0x000fe40000010e41 */
[----:B------:R-:W-:-:S02]  /*24590*/  LOP3.LUT R53, R60, R53, R22, 0x90, !PT ;  /* 0x000000353c357212 */ /* 0x000fc400078e9016 */
[----:B------:R-:W-:Y:S02]  /*245a0*/  SHF.L.W.U32.HI R50, R65, 0xb, R50 ;  /* 0x0000000b41327819 */ /* 0x000fe40000010e32 */
[----:B------:R-:W-:Y:S02]  /*245b0*/  LOP3.LUT R22, R53, R56, RZ, 0x3c, !PT ;  /* 0x0000003835167212 */ /* 0x000fe400078e3cff */
        /* <DEDUP_REMOVED lines=16> */
[----:B------:R-:W-:Y:S02]  /*246c0*/  LOP3.LUT R53, R32, R24, R13, 0x96, !PT ;  /* 0x0000001820357212 */ /* 0x000fe400078e960d */
[-C--:B------:R-:W-:Y:S02]  /*246d0*/  LOP3.LUT R51, R26, R66.reuse, R61, 0x96, !PT ;  /* 0x000000421a337212 */ /* 0x080fe400078e963d */
        /* <DEDUP_REMOVED lines=8> */
[C---:B------:R-:W-:Y:S02]  /*24760*/  LOP3.LUT R26, R55.reuse, R26, RZ, 0x3c, !PT ;  /* 0x0000001a371a7212 */ /* 0x040fe400078e3cff */
[----:B------:R-:W-:-:S02]  /*24770*/  LOP3.LUT R52, R55, R52, RZ, 0x3c, !PT ;  /* 0x0000003437347212 */ /* 0x000fc400078e3cff */
[----:B------:R-:W-:Y:S02]  /*24780*/  LOP3.LUT R68, R49, R60, R64, 0x96, !PT ;  /* 0x0000003c31447212 */ /* 0x000fe400078e9640 */
[----:B------:R-:W-:Y:S02]  /*24790*/  LOP3.LUT R55, R55, R41, RZ, 0x3c, !PT ;  /* 0x0000002937377212 */ /* 0x000fe400078e3cff */
        /* <DEDUP_REMOVED lines=14> */
[----:B------:R-:W-:Y:S02]  /*24880*/  LOP3.LUT R67, R47, R54, R44, 0x96, !PT ;  /* 0x000000362f437212 */ /* 0x000fe400078e962c */
        /* <DEDUP_REMOVED lines=8> */
[----:B------:R-:W-:Y:S02]  /*24910*/  LOP3.LUT R66, R61, R44, RZ, 0x3c, !PT ;  /* 0x0000002c3d427212 */ /* 0x000fe400078e3cff */
[C---:B------:R-:W-:Y:S02]  /*24920*/  LOP3.LUT R44, R70.reuse, R27, RZ, 0x3c, !PT ;  /* 0x0000001b462c7212 */ /* 0x040fe400078e3cff */
[----:B------:R-:W-:Y:S02]  /*24930*/  SHF.L.W.U32.HI R27, R67, 0x1, R30 ;  /* 0x00000001431b7819 */ /* 0x000fe40000010e1e */
        /* <DEDUP_REMOVED lines=15> */
[C---:B------:R-:W-:Y:S02]  /*24a30*/  LOP3.LUT R45, R27.reuse, R45, RZ, 0x3c, !PT ;  /* 0x0000002d1b2d7212 */ /* 0x040fe400078e3cff */
[----:B------:R-:W-:Y:S02]  /*24a40*/  LOP3.LUT R58, R27, R58, RZ, 0x3c, !PT ;  /* 0x0000003a1b3a7212 */ /* 0x000fe400078e3cff */
[----:B------:R-:W-:Y:S02]  /*24a50*/  LOP3.LUT R25, R51, R48, RZ, 0x3c, !PT ;  /* 0x0000003033197212 */ /* 0x000fe400078e3cff */
[----:B------:R-:W-:Y:S02]  /*24a60*/  LOP3.LUT R10, R42, R10, RZ, 0x3c, !PT ;  /* 0x0000000a2a0a7212 */ /* 0x000fe400078e3cff */
[----:B------:R-:W-:-:S02]  /*24a70*/  LOP3.LUT R27, R37, R17, RZ, 0x3c, !PT ;  /* 0x00000011251b7212 */ /* 0x000fc400078e3cff */
        /* <DEDUP_REMOVED lines=78> */
[----:B------:R-:W-:Y:S02]  /*24f60*/  LOP3.LUT R57, R37, R32, RZ, 0x3c, !PT ;  /* 0x0000002025397212 */ /* 0x000fe400078e3cff */
        /* <DEDUP_REMOVED lines=19> */
[----:B------:R-:W-:Y:S02]  /*250a0*/  LOP3.LUT R46, R46, R9, RZ, 0x3c, !PT ;  /* 0x000000092e2e7212 */ /* 0x000fe400078e3cff */
        /* <DEDUP_REMOVED lines=35> */
[----:B------:R-:W-:Y:S02]  /*252e0*/  LOP3.LUT R51, R60, R39, R57, 0x96, !PT ;  /* 0x000000273c337212 */ /* 0x000fe400078e9639 */
[----:B------:R-:W-:Y:S02]  /*252f0*/  LOP3.LUT R44, R37, R42, RZ, 0x3c, !PT ;  /* 0x0000002a252c7212 */ /* 0x000fe400078e3cff */
[----:B------:R-:W-:Y:S02]  /*25300*/  LOP3.LUT R37, R40, 0x80000000, RZ, 0x3c, !PT ;  /* 0x8000000028257812 */ /* 0x000fe400078e3cff */
[----:B------:R-:W-:-:S02]  /*25310*/  LOP3.LUT R51, R30, R51, R55, 0x96, !PT ;  /* 0x000000331e337212 */ /* 0x000fc400078e9637 */
[C---:B------:R-:W-:Y:S02]  /*25320*/  LOP3.LUT R39, R44.reuse, R39, RZ, 0x3c, !PT ;  /* 0x000000272c277212 */ /* 0x040fe400078e3cff */
[C---:B------:R-:W-:Y:S02]  /*25330*/  LOP3.LUT R40, R44.reuse, R57, RZ, 0x3c, !PT ;  /* 0x000000392c287212 */ /* 0x040fe400078e3cff */
[C---:B------:R-:W-:Y:S02]  /*25340*/  LOP3.LUT R38, R44.reuse, R60, RZ, 0x3c, !PT ;  /* 0x0000003c2c267212 */ /* 0x040fe400078e3cff */
[C---:B------:R-:W-:Y:S02]  /*25350*/  LOP3.LUT R55, R44.reuse, R55, RZ, 0x3c, !PT ;  /* 0x000000372c377212 */ /* 0x040fe400078e3cff */
[----:B------:R-:W-:Y:S02]  /*25360*/  LOP3.LUT R44, R44, R30, RZ, 0x3c, !PT ;  /* 0x0000001e2c2c7212 */ /* 0x000fe400078e3cff */
[----:B------:R-:W-:-:S02]  /*25370*/  LOP3.LUT R30, R19, R37, R18, 0x96, !PT ;  /* 0x00000025131e7212 */ /* 0x000fc400078e9612 */
[----:B------:R-:W-:Y:S02]  /*25380*/  LOP3.LUT R68, R31, R41, R58, 0x96, !PT ;  /* 0x000000291f447212 */ /* 0x000fe400078e963a */
[----:B------:R-:W-:Y:S02]  /*25390*/  LOP3.LUT R53, R23, R30, R13, 0x96, !PT ;  /* 0x0000001e17357212 */ /* 0x000fe400078e960d */
[----:B------:R-:W-:Y:S02]  /*253a0*/  SHF.L.W.U32.HI R30, R64, 0x1, R43 ;  /* 0x00000001401e7819 */ /* 0x000fe40000010e2b */
        /* <DEDUP_REMOVED lines=19> */
[-C--:B------:R-:W-:Y:S02]  /*254e0*/  LOP3.LUT R66, R49, R45.reuse, R52, 0x96, !PT ;  /* 0x0000002d31427212 */ /* 0x080fe400078e9634 */
[----:B------:R-:W-:-:S02]  /*254f0*/  LOP3.LUT R57, R30, R45, RZ, 0x3c, !PT ;  /* 0x0000002d1e397212 */ /* 0x000fc400078e3cff */
[C---:B------:R-:W-:Y:S02]  /*25500*/  LOP3.LUT R64, R30.reuse, R52, RZ, 0x3c, !PT ;  /* 0x000000341e407212 */ /* 0x040fe400078e3cff */
[C---:B------:R-:W-:Y:S02]  /*25510*/  LOP3.LUT R49, R30.reuse, R49, RZ, 0x3c, !PT ;  /* 0x000000311e317212 */ /* 0x040fe400078e3cff */
[C---:B------:R-:W-:Y:S02]  /*25520*/  LOP3.LUT R45, R30.reuse, R28, RZ, 0x3c, !PT ;  /* 0x0000001c1e2d7212 */ /* 0x040fe400078e3cff */
[----:B------:R-:W-:Y:S02]  /*25530*/  LOP3.LUT R66, R27, R66, R28, 0x96, !PT ;  /* 0x000000421b427212 */ /* 0x000fe400078e961c */
[----:B------:R-:W-:Y:S02]  /*25540*/  LOP3.LUT R30, R30, R27, RZ, 0x3c, !PT ;  /* 0x0000001b1e1e7212 */ /* 0x000fe400078e3cff */
[----:B------:R-:W-:-:S02]  /*25550*/  LOP3.LUT R27, R62, R67, R59, 0x96, !PT ;  /* 0x000000433e1b7212 */ /* 0x000fc400078e963b */
[C---:B------:R-:W-:Y:S02]  /*25560*/  LOP3.LUT R58, R70.reuse, R67, RZ, 0x3c, !PT ;  /* 0x00000043463a7212 */ /* 0x040fe400078e3cff */
[----:B------:R-:W-:Y:S02]  /*25570*/  LOP3.LUT R27, R25, R27, R50, 0x96, !PT ;  /* 0x0000001b191b7212 */ /* 0x000fe400078e9632 */
[----:B------:R-:W-:Y:S02]  /*25580*/  LOP3.LUT R67, R70, R25, RZ, 0x3c, !PT ;  /* 0x0000001946437212 */ /* 0x000fe400078e3cff */
[----:B------:R-:W-:Y:S02]  /*25590*/  SHF.L.W.U32.HI R25, R66, 0x1, R27 ;  /* 0x0000000142197819 */ /* 0x000fe40000010e1b */
[----:B------:R-:W-:Y:S02]  /*255a0*/  SHF.L.W.U32.HI R52, R42, 0x1, R53 ;  /* 0x000000012a347819 */ /* 0x000fe40000010e35 */
        /* <DEDUP_REMOVED lines=37> */
[C---:B------:R-:W-:Y:S02]  /*25800*/  LOP3.LUT R47, R68.reuse, R47, RZ, 0x3c, !PT ;  /* 0x0000002f442f7212 */ /* 0x040fe400078e3cff */
        /* <DEDUP_REMOVED lines=26> */
[----:B------:R-:W-:Y:S02]  /*259b0*/  LOP3.LUT R62, R70, R62, RZ, 0x3c, !PT ;  /* 0x0000003e463e7212 */ /* 0x000fe400078e3cff */
        /* <DEDUP_REMOVED lines=45> */
[----:B------:R-:W-:Y:S02]  /*25c90*/  LOP3.LUT R21, R66, R57, R35, 0xb4, !PT ;  /* 0x0000003942157212 */ /* 0x000fe400078eb423 */
[----:B------:R-:W-:Y:S02]  /*25ca0*/  LOP3.LUT R65, R35, R54, R57, 0xb4, !PT ;  /* 0x0000003623417212 */ /* 0x000fe400078eb439 */
        /* <DEDUP_REMOVED lines=19> */
[----:B------:R-:W-:Y:S02]  /*25de0*/  LOP3.LUT R50, R45, R52, R17, 0xb4, !PT ;  /* 0x000000342d327212 */ /* 0x000fe400078eb411 */
        /* <DEDUP_REMOVED lines=13> */
[----:B------:R-:W-:Y:S02]  /*25ec0*/  LOP3.LUT R51, R20, R51, RZ, 0x3c, !PT ;  /* 0x0000003314337212 */ /* 0x000fe400078e3cff */
[----:B------:R-:W-:Y:S02]  /*25ed0*/  LOP3.LUT R41, R26, R41, R8, 0x96, !PT ;  /* 0x000000291a297212 */ /* 0x000fe400078e9608 */
[----:B------:R-:W-:Y:S02]  /*25ee0*/  SHF.L.W.U32.HI R20, R72, 0x1, R43 ;  /* 0x0000000148147819 */ /* 0x000fe40000010e2b */
[----:B------:R-:W-:Y:S02]  /*25ef0*/  LOP3.LUT R61, R61, R52, RZ, 0x3c, !PT ;  /* 0x000000343d3d7212 */ /* 0x000fe400078e3cff */
[----:B------:R-:W-:Y:S02]  /*25f00*/  LOP3.LUT R66, R20, R41, RZ, 0x3c, !PT ;  /* 0x0000002914427212 */ /* 0x000fe400078e3cff */
[----:B------:R-:W-:-:S02]  /*25f10*/  LOP3.LUT R20, R17, 0x80000000, RZ, 0x3c, !PT ;  /* 0x8000000011147812 */ /* 0x000fc400078e3cff */
[-C--:B------:R-:W-:Y:S02]  /*25f20*/  LOP3.LUT R55, R62, R45.reuse, R67, 0x96, !PT ;  /* 0x0000002d3e377212 */ /* 0x080fe400078e9643 */
[C---:B------:R-:W-:Y:S02]  /*25f30*/  LOP3.LUT R45, R66.reuse, R45, RZ, 0x3c, !PT ;  /* 0x0000002d422d7212 */ /* 0x040fe400078e3cff */
[C---:B------:R-:W-:Y:S02]  /*25f40*/  LOP3.LUT R17, R66.reuse, R67, RZ, 0x3c, !PT ;  /* 0x0000004342117212 */ /* 0x040fe400078e3cff */
[C---:B------:R-:W-:Y:S02]  /*25f50*/  LOP3.LUT R52, R66.reuse, R62, RZ, 0x3c, !PT ;  /* 0x0000003e42347212 */ /* 0x040fe400078e3cff */
[C---:B------:R-:W-:Y:S02]  /*25f60*/  LOP3.LUT R24, R66.reuse, R31, RZ, 0x3c, !PT ;  /* 0x0000001f42187212 */ /* 0x040fe400078e3cff */
[----:B------:R-:W-:-:S02]  /*25f70*/  LOP3.LUT R47, R66, R14, RZ, 0x3c, !PT ;  /* 0x0000000e422f7212 */ /* 0x000fc400078e3cff */
        /* <DEDUP_REMOVED lines=13> */
[----:B------:R-:W-:Y:S02]  /*26050*/  SHF.L.W.U32.HI R29, R38, 0x1, R53 ;  /* 0x00000001261d7819 */ /* 0x000fe40000010e35 */
[----:B------:R-:W-:Y:S02]  /*26060*/  LOP3.LUT R67, R59, R40, R64, 0x96, !PT ;  /* 0x000000283b437212 */ /* 0x000fe400078e9640 */
[----:B------:R-:W-:Y:S02]  /*26070*/  LOP3.LUT R72, R29, R72, RZ, 0x3c, !PT ;  /* 0x000000481d487212 */ /* 0x000fe400078e3cff */
[----:B------:R-:W-:Y:S02]  /*26080*/  LOP3.LUT R70, R39, R51, R58, 0x96, !PT ;  /* 0x0000003327467212 */ /* 0x000fe400078e963a */
[----:B------:R-:W-:-:S02]  /*26090*/  SHF.L.W.U32.HI R29, R62, 0x1, R55 ;  /* 0x000000013e1d7819 */ /* 0x000fc40000010e37 */
[----:B------:R-:W-:Y:S02]  /*260a0*/  LOP3.LUT R14, R31, R65, RZ, 0x3c, !PT ;  /* 0x000000411f0e7212 */ /* 0x000fe400078e3cff */
[----:B------:R-:W-:Y:S02]  /*260b0*/  LOP3.LUT R67, R27, R67, R30, 0x96, !PT ;  /* 0x000000431b437212 */ /* 0x000fe400078e961e */
[----:B------:R-:W-:Y:S02]  /*260c0*/  LOP3.LUT R70, R15, R70, R36, 0x96, !PT ;  /* 0x000000460f467212 */ /* 0x000fe400078e9624 */
[----:B------:R-:W-:Y:S02]  /*260d0*/  LOP3.LUT R65, R31, R60, RZ, 0x3c, !PT ;  /* 0x0000003c1f417212 */ /* 0x000fe400078e3cff */
[----:B------:R-:W-:Y:S02]  /*260e0*/  LOP3.LUT R29, R29, R38, RZ, 0x3c, !PT ;  /* 0x000000261d1d7212 */ /* 0x000fe400078e3cff */
[----:B------:R-:W-:-:S02]  /*260f0*/  SHF.L.W.U32.HI R38, R53, 0x1, R38 ;  /* 0x0000000135267819 */ /* 0x000fc40000010e26 */
        /* <DEDUP_REMOVED lines=8> */
[C---:B------:R-:W-:Y:S02]  /*26180*/  LOP3.LUT R53, R43.reuse, R59, RZ, 0x3c, !PT ;  /* 0x0000003b2b357212 */ /* 0x040fe400078e3cff */
        /* <DEDUP_REMOVED lines=11> */
[C---:B------:R-:W-:Y:S02]  /*26240*/  LOP3.LUT R49, R62.reuse, R49, RZ, 0x3c, !PT ;  /* 0x000000313e317212 */ /* 0x040fe400078e3cff */
[----:B------:R-:W-:Y:S02]  /*26250*/  SHF.L.W.U32.HI R67, R47, 0x2, R68 ;  /* 0x000000022f437819 */ /* 0x000fe40000010e44 */
        /* <DEDUP_REMOVED lines=21> */
[----:B------:R-:W-:Y:S02]  /*263b0*/  LOP3.LUT R7, R55, R7, RZ, 0x3c, !PT ;  /* 0x0000000737077212 */ /* 0x000fe400078e3cff */
[----:B------:R-:W-:Y:S02]  /*263c0*/  LOP3.LUT R10, R47, R59, R66, 0xb4, !PT ;  /* 0x0000003b2f0a7212 */ /* 0x000fe400078eb442 */
[----:B------:R-:W-:Y:S02]  /*263d0*/  LOP3.LUT R15, R66, R15, R59, 0xb4, !PT ;  /* 0x0000000f420f7212 */ /* 0x000fe400078eb43b */
        /* <DEDUP_REMOVED lines=58> */
[----:B------:R-:W-:Y:S02]  /*26780*/  LOP3.LUT R34, R56, R33, RZ, 0x3c, !PT ;  /* 0x0000002138227212 */ /* 0x000fe400078e3cff */
[----:B------:R-:W-:Y:S02]  /*26790*/  LOP3.LUT R71, R57, R35, RZ, 0x3c, !PT ;  /* 0x0000002339477212 */ /* 0x000fe400078e3cff */
        /* <DEDUP_REMOVED lines=32> */
[-C--:B------:R-:W-:Y:S02]  /*269a0*/  LOP3.LUT R23, R14, R29.reuse, R16, 0x90, !PT ;  /* 0x0000001d0e177212 */ /* 0x080fe400078e9010 */
        /* <DEDUP_REMOVED lines=23> */
[----:B------:R-:W-:Y:S02]  /*26b20*/  LOP3.LUT R55, R36, R55, R7, 0x96, !PT ;  /* 0x0000003724377212 */ /* 0x000fe400078e9607 */
[----:B------:R-:W-:Y:S02]  /*26b30*/  SHF.L.W.U32.HI R32, R68, 0x1, R69 ;  /* 0x0000000144207819 */ /* 0x000fe40000010e45 */
[----:B------:R-:W-:Y:S02]  /*26b40*/  LOP3.LUT R28, R17, R16, RZ, 0x3c, !PT ;  /* 0x00000010111c7212 */ /* 0x000fe400078e3cff */
[----:B------:R-:W-:Y:S02]  /*26b50*/  LOP3.LUT R67, R32, R55, RZ, 0x3c, !PT ;  /* 0x0000003720437212 */ /* 0x000fe400078e3cff */
[----:B------:R-:W-:Y:S02]  /*26b60*/  LOP3.LUT R17, R48, R25, R35, 0x96, !PT ;  /* 0x0000001930117212 */ /* 0x000fe400078e9623 */
[----:B------:R-:W-:-:S02]  /*26b70*/  LOP3.LUT R70, R61, R56, R34, 0x96, !PT ;  /* 0x000000383d467212 */ /* 0x000fc400078e9622 */
[----:B------:R-:W-:Y:S02]  /*26b80*/  LOP3.LUT R66, R66, R43, RZ, 0x3c, !PT ;  /* 0x0000002b42427212 */ /* 0x000fe400078e3cff */
[C---:B------:R-:W-:Y:S02]  /*26b90*/  LOP3.LUT R49, R28.reuse, R48, RZ, 0x3c, !PT ;  /* 0x000000301c317212 */ /* 0x040fe400078e3cff */
[C---:B------:R-:W-:Y:S02]  /*26ba0*/  LOP3.LUT R25, R28.reuse, R25, RZ, 0x3c, !PT ;  /* 0x000000191c197212 */ /* 0x040fe400078e3cff */
[C---:B------:R-:W-:Y:S02]  /*26bb0*/  LOP3.LUT R31, R28.reuse, R35, RZ, 0x3c, !PT ;  /* 0x000000231c1f7212 */ /* 0x040fe400078e3cff */
        /* <DEDUP_REMOVED lines=17> */
[----:B------:R-:W-:Y:S02]  /*26cd0*/  LOP3.LUT R58, R58, R69, RZ, 0x3c, !PT ;  /* 0x000000453a3a7212 */ /* 0x000fe400078e3cff */
[----:B------:R-:W-:Y:S02]  /*26ce0*/  LOP3.LUT R47, R47, R68, RZ, 0x3c, !PT ;  /* 0x000000442f2f7212 */ /* 0x000fe400078e3cff */
[----:B------:R-:W-:-:S02]  /*26cf0*/  LOP3.LUT R68, R60, R66, R33, 0x96, !PT ;  /* 0x000000423c447212 */ /* 0x000fc400078e9621 */
[----:B------:R-:W-:Y:S02]  /*26d00*/  LOP3.LUT R69, R54, R51, R65, 0x96, !PT ;  /* 0x0000003336457212 */ /* 0x000fe400078e9641 */
[----:B------:R-:W-:Y:S02]  /*26d10*/  LOP3.LUT R68, R41, R68, R52, 0x96, !PT ;  /* 0x0000004429447212 */ /* 0x000fe400078e9634 */
[----:B------:R-:W-:Y:S02]  /*26d20*/  LOP3.LUT R69, R13, R69, R46, 0x96, !PT ;  /* 0x000000450d457212 */ /* 0x000fe400078e962e */
[----:B------:R-:W-:Y:S02]  /*26d30*/  LOP3.LUT R59, R47, R60, RZ, 0x3c, !PT ;  /* 0x0000003c2f3b7212 */ /* 0x000fe400078e3cff */
[C---:B------:R-:W-:Y:S02]  /*26d40*/  LOP3.LUT R60, R58.reuse, R54, RZ, 0x3c, !PT ;  /* 0x000000363a3c7212 */ /* 0x040fe400078e3cff */
        /* <DEDUP_REMOVED lines=8> */
[C---:B------:R-:W-:Y:S02]  /*26dd0*/  LOP3.LUT R50, R47.reuse, R66, RZ, 0x3c, !PT ;  /* 0x000000422f327212 */ /* 0x040fe400078e3cff */
[C---:B------:R-:W-:Y:S02]  /*26de0*/  LOP3.LUT R66, R47.reuse, R33, RZ, 0x3c, !PT ;  /* 0x000000212f427212 */ /* 0x040fe400078e3cff */
[----:B------:R-:W-:Y:S02]  /*26df0*/  LOP3.LUT R70, R58, R57, RZ, 0x3c, !PT ;  /* 0x000000393a467212 */ /* 0x000fe400078e3cff */
[C---:B------:R-:W-:Y:S02]  /*26e00*/  LOP3.LUT R33, R47.reuse, R52, RZ, 0x3c, !PT ;  /* 0x000000342f217212 */ /* 0x040fe400078e3cff */
[----:B------:R-:W-:-:S02]  /*26e10*/  LOP3.LUT R61, R47, R41, RZ, 0x3c, !PT ;  /* 0x000000292f3d7212 */ /* 0x000fc400078e3cff */
[----:B------:R-:W-:Y:S02]  /*26e20*/  SHF.L.W.U32.HI R57, R55, 0x1, R16 ;  /* 0x0000000137397819 */ /* 0x000fe40000010e10 */
        /* <DEDUP_REMOVED lines=35> */
[----:B------:R-:W-:Y:S02]  /*27060*/  SHF.L.W.U32.HI R54, R61, 0x18, R54 ;  /* 0x000000183d367819 */ /* 0x000fe40000010e36 */
        /* <DEDUP_REMOVED lines=50> */
[----:B------:R-:W-:Y:S02]  /*27390*/  LOP3.LUT R26, R32, R26, RZ, 0x3c, !PT ;  /* 0x0000001a201a7212 */ /* 0x000fe400078e3cff */
[----:B------:R-:W-:Y:S02]  /*273a0*/  LOP3.LUT R27, R35, R27, RZ, 0x3c, !PT ;  /* 0x0000001b231b7212 */ /* 0x000fe400078e3cff */
        /* <DEDUP_REMOVED lines=32> */
[-CC-:B------:R-:W-:Y:S02]  /*275b0*/  LOP3.LUT R46, R31, R32.reuse, R29.reuse, 0x90, !PT ;  /* 0x000000201f2e7212 */ /* 0x180fe400078e901d */
[----:B------:R-:W-:Y:S02]  /*275c0*/  LOP3.LUT R47, R32, R29, RZ, 0x3c, !PT ;  /* 0x0000001d202f7212 */ /* 0x000fe400078e3cff */
[----:B------:R-:W-:Y:S02]  /*275d0*/  LOP3.LUT R50, R11, R32, R29, 0x6, !PT ;  /* 0x000000200b327212 */ /* 0x000fe400078e061d */
[-C--:B------:R-:W-:Y:S02]  /*275e0*/  LOP3.LUT R46, R46, R11.reuse, RZ, 0x3c, !PT ;  /* 0x0000000b2e2e7212 */ /* 0x080fe400078e3cff */
[----:B------:R-:W-:-:S02]  /*275f0*/  LOP3.LUT R10, R34, R11, R33, 0xb4, !PT ;  /* 0x0000000b220a7212 */ /* 0x000fc400078eb421 */
[----:B------:R-:W-:Y:S02]  /*27600*/  LOP3.LUT R32, R47, R34, R31, 0xb4, !PT ;  /* 0x000000222f207212 */ /* 0x000fe400078eb41f */
[----:B------:R-:W-:Y:S02]  /*27610*/  LOP3.LUT R11, R9, R38, R53, 0xb4, !PT ;  /* 0x00000026090b7212 */ /* 0x000fe400078eb435 */
[----:B------:R-:W-:Y:S02]  /*27620*/  LOP3.LUT R29, R35, R30, RZ, 0x3c, !PT ;  /* 0x0000001e231d7212 */ /* 0x000fe400078e3cff */
[-CC-:B------:R-:W-:Y:S02]  /*27630*/  LOP3.LUT R36, R38, R35.reuse, R30.reuse, 0x6, !PT ;  /* 0x0000002326247212 */ /* 0x180fe400078e061e */
        /* <DEDUP_REMOVED lines=22> */
[----:B------:R-:W-:Y:S02]  /*277a0*/  SHF.L.W.U32.HI R31, R35, 0x1, R68 ;  /* 0x00000001231f7819 */ /* 0x000fe40000010e44 */
[----:B------:R-:W-:Y:S02]  /*277b0*/  LOP3.LUT R30, R17, R30, R42, 0x96, !PT ;  /* 0x0000001e111e7212 */ /* 0x000fe400078e962a */
[----:B------:R-:W-:Y:S02]  /*277c0*/  LOP3.LUT R58, R64, R60, R69, 0x96, !PT ;  /* 0x0000003c403a7212 */ /* 0x000fe400078e9645 */
[----:B------:R-:W-:-:S02]  /*277d0*/  LOP3.LUT R31, R31, R30, RZ, 0x3c, !PT ;  /* 0x0000001e1f1f7212 */ /* 0x000fc400078e3cff */
[----:B------:R-:W-:Y:S02]  /*277e0*/  LOP3.LUT R53, R36, R53, RZ, 0x3c, !PT ;  /* 0x0000003524357212 */ /* 0x000fe400078e3cff */
[----:B------:R-:W-:Y:S02]  /*277f0*/  LOP3.LUT R36, R31, R69, RZ, 0x3c, !PT ;  /* 0x000000451f247212 */ /* 0x000fe400078e3cff */
[----:B------:R-:W-:Y:S02]  /*27800*/  LOP3.LUT R58, R45, R58, R54, 0x96, !PT ;  /* 0x0000003a2d3a7212 */ /* 0x000fe400078e9636 */
[C---:B------:R-:W-:Y:S02]  /*27810*/  LOP3.LUT R61, R31.reuse, R64, RZ, 0x3c, !PT ;  /* 0x000000401f3d7212 */ /* 0x040fe400078e3cff */
        /* <DEDUP_REMOVED lines=9> */
[----:B------:R-:W-:Y:S02]  /*278b0*/  LOP3.LUT R57, R62, R50, R67, 0x96, !PT ;  /* 0x000000323e397212 */ /* 0x000fe400078e9643 */
[----:B------:R-:W-:Y:S02]  /*278c0*/  LOP3.LUT R70, R59, R53, R48, 0x96, !PT ;  /* 0x000000353b467212 */ /* 0x000fe400078e9630 */
[----:B------:R-:W-:Y:S02]  /*278d0*/  LOP3.LUT R54, R31, R68, RZ, 0x3c, !PT ;  /* 0x000000441f367212 */ /* 0x000fe400078e3cff */
[----:B------:R-:W-:Y:S02]  /*278e0*/  LOP3.LUT R57, R28, R57, R49, 0x96, !PT ;  /* 0x000000391c397212 */ /* 0x000fe400078e9631 */
[----:B------:R-:W-:-:S02]  /*278f0*/  LOP3.LUT R70, R16, R70, R39, 0x96, !PT ;  /* 0x0000004610467212 */ /* 0x000fc400078e9627 */
[----:B------:R-:W-:Y:S02]  /*27900*/  SHF.L.W.U32.HI R31, R58, 0x1, R55 ;  /* 0x000000013a1f7819 */ /* 0x000fe40000010e37 */
[C---:B------:R-:W-:Y:S02]  /*27910*/  LOP3.LUT R68, R54.reuse, R48, RZ, 0x3c, !PT ;  /* 0x0000003036447212 */ /* 0x040fe400078e3cff */
[----:B------:R-:W-:Y:S02]  /*27920*/  LOP3.LUT R48, R54, R39, RZ, 0x3c, !PT ;  /* 0x0000002736307212 */ /* 0x000fe400078e3cff */
[----:B------:R-:W-:Y:S02]  /*27930*/  SHF.L.W.U32.HI R39, R57, 0x1, R70 ;  /* 0x0000000139277819 */ /* 0x000fe40000010e46 */
[----:B------:R-:W-:Y:S02]  /*27940*/  SHF.L.W.U32.HI R33, R55, 0x1, R58 ;  /* 0x0000000137217819 */ /* 0x000fe40000010e3a */
        /* <DEDUP_REMOVED lines=13> */
[C---:B------:R-:W-:Y:S02]  /*27a20*/  LOP3.LUT R35, R45.reuse, R49, RZ, 0x3c, !PT ;  /* 0x000000312d237212 */ /* 0x040fe400078e3cff */
[----:B------:R-:W-:Y:S02]  /*27a30*/  LOP3.LUT R28, R45, R28, RZ, 0x3c, !PT ;  /* 0x0000001c2d1c7212 */ /* 0x000fe400078e3cff */
[C---:B------:R-:W-:Y:S02]  /*27a40*/  LOP3.LUT R53, R54.reuse, R53, RZ, 0x3c, !PT ;  /* 0x0000003536357212 */ /* 0x040fe400078e3cff */
[C---:B------:R-:W-:Y:S02]  /*27a50*/  LOP3.LUT R59, R54.reuse, R59, RZ, 0x3c, !PT ;  /* 0x0000003b363b7212 */ /* 0x040fe400078e3cff */
        /* <DEDUP_REMOVED lines=58> */
[----:B------:R-:W-:Y:S02]  /*27e00*/  LOP3.LUT R18, R40, R67, R18, 0xb4, !PT ;  /* 0x0000004328127212 */ /* 0x000fe400078eb412 */
[----:B------:R-:W-:Y:S02]  /*27e10*/  LOP3.LUT R17, R55, R22, RZ, 0x3c, !PT ;  /* 0x0000001637117212 */ /* 0x000fe400078e3cff */
        /* <DEDUP_REMOVED lines=59> */
[-CC-:B------:R-:W-:Y:S02]  /*281d0*/  LOP3.LUT R60, R29, R31.reuse, R32.reuse, 0x90, !PT ;  /* 0x0000001f1d3c7212 */ /* 0x180fe400078e9020 */
[----:B------:R-:W-:Y:S02]  /*281e0*/  LOP3.LUT R32, R15, R31, R32, 0x6, !PT ;  /* 0x0000001f0f207212 */ /* 0x000fe400078e0620 */
[----:B------:R-:W-:-:S02]  /*281f0*/  LOP3.LUT R31, R47, R8, R29, 0xb4, !PT ;  /* 0x000000082f1f7212 */ /* 0x000fc400078eb41d */
[----:B------:R-:W-:Y:S02]  /*28200*/  LOP3.LUT R47, R58, R33, R34, 0x90, !PT ;  /* 0x000000213a2f7212 */ /* 0x000fe400078e9022 */
[----:B------:R-:W-:Y:S02]  /*28210*/  LOP3.LUT R55, R29, R35, R8, 0xb4, !PT ;  /* 0x000000231d377212 */ /* 0x000fe400078eb408 */
[-C--:B------:R-:W-:Y:S02]  /*28220*/  LOP3.LUT R8, R8, R15.reuse, R35, 0xb4, !PT ;  /* 0x0000000f08087212 */ /* 0x080fe400078eb423 */
[----:B------:R-:W-:Y:S02]  /*28230*/  LOP3.LUT R60, R60, R15, RZ, 0x3c, !PT ;  /* 0x0000000f3c3c7212 */ /* 0x000fe400078e3cff */
[----:B------:R-:W-:Y:S02]  /*28240*/  LOP3.LUT R49, R7, R36, R67, 0xb4, !PT ;  /* 0x0000002407317212 */ /* 0x000fe400078eb443 */
[----:B------:R-:W-:-:S02]  /*28250*/  LOP3.LUT R15, R33, R34, RZ, 0x3c, !PT ;  /* 0x00000022210f7212 */ /* 0x000fc400078e3cff */
[----:B------:R-:W-:Y:S02]  /*28260*/  LOP3.LUT R34, R36, R33, R34, 0x6, !PT ;  /* 0x0000002124227212 */ /* 0x000fe400078e0622 */
[----:B------:R-:W-:Y:S02]  /*28270*/  LOP3.LUT R47, R47, R36, RZ, 0x3c, !PT ;  /* 0x000000242f2f7212 */ /* 0x000fe400078e3cff */
        /* <DEDUP_REMOVED lines=10> */
[----:B------:R-:W-:Y:S02]  /*28320*/  LOP3.LUT R7, R14, R7, R37, 0x96, !PT ;  /* 0x000000070e077212 */ /* 0x000fe400078e9625 */
[----:B------:R-:W-:Y:S02]  /*28330*/  SHF.L.W.U32.HI R34, R32, 0x1, R69 ;  /* 0x0000000120227819 */ /* 0x000fe40000010e45 */
[----:B------:R-:W-:Y:S02]  /*28340*/  LOP3.LUT R48, R65, R55, R38, 0x96, !PT ;  /* 0x0000003741307212 */ /* 0x000fe400078e9626 */
[----:B------:R-:W-:Y:S02]  /*28350*/  LOP3.LUT R50, R34, R7, RZ, 0x3c, !PT ;  /* 0x0000000722327212 */ /* 0x000fe400078e3cff */
[----:B------:R-:W-:Y:S02]  /*28360*/  LOP3.LUT R34, R15, 0x80000000, RZ, 0x3c, !PT ;  /* 0x800000000f227812 */ /* 0x000fe400078e3cff */
[----:B------:R-:W-:-:S02]  /*28370*/  LOP3.LUT R48, R52, R48, R61, 0x96, !PT ;  /* 0x0000003034307212 */ /* 0x000fc400078e963d */
[----:B------:R-:W-:Y:S02]  /*28380*/  LOP3.LUT R33, R20, R34, R21, 0x96, !PT ;  /* 0x0000002214217212 */ /* 0x000fe400078e9615 */
[----:B------:R-:W-:Y:S02]  /*28390*/  LOP3.LUT R29, R50, R61, RZ, 0x3c, !PT ;  /* 0x0000003d321d7212 */ /* 0x000fe400078e3cff */
[----:B------:R-:W-:Y:S02]  /*283a0*/  LOP3.LUT R68, R16, R33, R28, 0x96, !PT ;  /* 0x0000002110447212 */ /* 0x000fe400078e961c */
[----:B------:R-:W-:Y:S02]  /*283b0*/  SHF.L.W.U32.HI R33, R69, 0x1, R32 ;  /* 0x0000000145217819 */ /* 0x000fe40000010e20 */
[----:B------:R-:W-:Y:S02]  /*283c0*/  LOP3.LUT R61, R62, R58, R53, 0x96, !PT ;  /* 0x0000003a3e3d7212 */ /* 0x000fe400078e9635 */
[----:B------:R-:W-:-:S02]  /*283d0*/  LOP3.LUT R33, R33, R68, RZ, 0x3c, !PT ;  /* 0x0000004421217212 */ /* 0x000fc400078e3cff */
[----:B------:R-:W-:Y:S02]  /*283e0*/  LOP3.LUT R15, R50, R52, RZ, 0x3c, !PT ;  /* 0x00000034320f7212 */ /* 0x000fe400078e3cff */
[----:B------:R-:W-:Y:S02]  /*283f0*/  LOP3.LUT R61, R39, R61, R56, 0x96, !PT ;  /* 0x0000003d273d7212 */ /* 0x000fe400078e9638 */
[----:B------:R-:W-:Y:S02]  /*28400*/  LOP3.LUT R70, R33, R39, RZ, 0x3c, !PT ;  /* 0x0000002721467212 */ /* 0x000fe400078e3cff */
[----:B------:R-:W-:Y:S02]  /*28410*/  LOP3.LUT R39, R17, R60, R26, 0x96, !PT ;  /* 0x0000003c11277212 */ /* 0x000fe400078e961a */
[----:B------:R-:W-:Y:S02]  /*28420*/  LOP3.LUT R52, R44, R47, R27, 0x96, !PT ;  /* 0x0000002f2c347212 */ /* 0x000fe400078e961b */
[----:B------:R-:W-:-:S02]  /*28430*/  LOP3.LUT R39, R10, R39, R23, 0x96, !PT ;  /* 0x000000270a277212 */ /* 0x000fc400078e9617 */
[----:B------:R-:W-:Y:S02]  /*28440*/  LOP3.LUT R52, R9, R52, R18, 0x96, !PT ;  /* 0x0000003409347212 */ /* 0x000fe400078e9612 */
[C---:B------:R-:W-:Y:S02]  /*28450*/  LOP3.LUT R55, R50.reuse, R55, RZ, 0x3c, !PT ;  /* 0x0000003732377212 */ /* 0x040fe400078e3cff */
[C---:B------:R-:W-:Y:S02]  /*28460*/  LOP3.LUT R35, R50.reuse, R38, RZ, 0x3c, !PT ;  /* 0x0000002632237212 */ /* 0x040fe400078e3cff */
[----:B------:R-:W-:Y:S02]  /*28470*/  LOP3.LUT R57, R50, R65, RZ, 0x3c, !PT ;  /* 0x0000004132397212 */ /* 0x000fe400078e3cff */
[C---:B------:R-:W-:Y:S02]  /*28480*/  LOP3.LUT R58, R33.reuse, R58, RZ, 0x3c, !PT ;  /* 0x0000003a213a7212 */ /* 0x040fe400078e3cff */
[----:B------:R-:W-:-:S02]  /*28490*/  LOP3.LUT R38, R33, R53, RZ, 0x3c, !PT ;  /* 0x0000003521267212 */ /* 0x000fc400078e3cff */
[C---:B------:R-:W-:Y:S02]  /*284a0*/  LOP3.LUT R64, R33.reuse, R62, RZ, 0x3c, !PT ;  /* 0x0000003e21407212 */ /* 0x040fe400078e3cff */
[----:B------:R-:W-:Y:S02]  /*284b0*/  LOP3.LUT R50, R33, R56, RZ, 0x3c, !PT ;  /* 0x0000003821327212 */ /* 0x000fe400078e3cff */
[----:B------:R-:W-:Y:S02]  /*284c0*/  SHF.L.W.U32.HI R33, R39, 0x1, R52 ;  /* 0x0000000127217819 */ /* 0x000fe40000010e34 */
[----:B------:R-:W-:Y:S02]  /*284d0*/  LOP3.LUT R53, R59, R36, R66, 0x96, !PT ;  /* 0x000000243b357212 */ /* 0x000fe400078e9642 */
[----:B------:R-:W-:Y:S02]  /*284e0*/  LOP3.LUT R56, R33, R32, RZ, 0x3c, !PT ;  /* 0x0000002021387212 */ /* 0x000fe400078e3cff */
[----:B------:R-:W-:-:S02]  /*284f0*/  SHF.L.W.U32.HI R33, R48, 0x1, R61 ;  /* 0x0000000130217819 */ /* 0x000fc40000010e3d */
[----:B------:R-:W-:Y:S02]  /*28500*/  LOP3.LUT R72, R54, R67, R25, 0x96, !PT ;  /* 0x0000004336487212 */ /* 0x000fe400078e9619 */
[----:B------:R-:W-:Y:S02]  /*28510*/  LOP3.LUT R33, R33, R52, RZ, 0x3c, !PT ;  /* 0x0000003421217212 */ /* 0x000fe400078e3cff */
[----:B------:R-:W-:Y:S02]  /*28520*/  SHF.L.W.U32.HI R52, R52, 0x1, R39 ;  /* 0x0000000134347819 */ /* 0x000fe40000010e27 */
[----:B------:R-:W-:Y:S02]  /*28530*/  SHF.L.W.U32.HI R32, R61, 0x1, R48 ;  /* 0x000000013d207819 */ /* 0x000fe40000010e30 */
[----:B------:R-:W-:Y:S02]  /*28540*/  LOP3.LUT R69, R52, R69, RZ, 0x3c, !PT ;  /* 0x0000004534457212 */ /* 0x000fe400078e3cff */
[----:B------:R-:W-:-:S02]  /*28550*/  LOP3.LUT R53, R41, R53, R46, 0x96, !PT ;  /* 0x0000003529357212 */ /* 0x000fc400078e962e */
[----:B------:R-:W-:Y:S02]  /*28560*/  LOP3.LUT R72, R42, R72, R45, 0x96, !PT ;  /* 0x000000482a487212 */ /* 0x000fe400078e962d */
[----:B------:R-:W-:Y:S02]  /*28570*/  LOP3.LUT R32, R32, R39, RZ, 0x3c, !PT ;  /* 0x0000002720207212 */ /* 0x000fe400078e3cff */
[----:B------:R-:W-:Y:S02]  /*28580*/  LOP3.LUT R65, R56, R42, RZ, 0x3c, !PT ;  /* 0x0000002a38417212 */ /* 0x000fe400078e3cff */
[----:B------:R-:W-:Y:S02]  /*28590*/  LOP3.LUT R39, R69, R36, RZ, 0x3c, !PT ;  /* 0x0000002445277212 */ /* 0x000fe400078e3cff */
[----:B------:R-:W-:Y:S02]  /*285a0*/  SHF.L.W.U32.HI R42, R53, 0x1, R72 ;  /* 0x00000001352a7819 */ /* 0x000fe40000010e48 */
[----:B------:R-:W-:-:S02]  /*285b0*/  LOP3.LUT R36, R69, R46, RZ, 0x3c, !PT ;  /* 0x0000002e45247212 */ /* 0x000fc400078e3cff */
[----:B------:R-:W-:Y:S02]  /*285c0*/  LOP3.LUT R46, R69, R41, RZ, 0x3c, !PT ;  /* 0x00000029452e7212 */ /* 0x000fe400078e3cff */
[C---:B------:R-:W-:Y:S02]  /*285d0*/  LOP3.LUT R52, R56.reuse, R67, RZ, 0x3c, !PT ;  /* 0x0000004338347212 */ /* 0x040fe400078e3cff */
[C---:B------:R-:W-:Y:S02]  /*285e0*/  LOP3.LUT R25, R56.reuse, R25, RZ, 0x3c, !PT ;  /* 0x0000001938197212 */ /* 0x040fe400078e3cff */
[C---:B------:R-:W-:Y:S02]  /*285f0*/  LOP3.LUT R62, R56.reuse, R54, RZ, 0x3c, !PT ;  /* 0x00000036383e7212 */ /* 0x040fe400078e3cff */
        /* <DEDUP_REMOVED lines=68> */
[----:B------:R-:W-:Y:S02]  /*28a40*/  LOP3.LUT R65, R54, R18, RZ, 0x3c, !PT ;  /* 0x0000001236417212 */ /* 0x000fe400078e3cff */
[----:B------:R-:W-:Y:S02]  /*28a50*/  LOP3.LUT R40, R51, R40, RZ, 0x3c, !PT ;  /* 0x0000002833287212 */ /* 0x000fe400078e3cff */
[----:B------:R-:W-:Y:S02]  /*28a60*/  LOP3.LUT R46, R67, R37, R64, 0xb4, !PT ;  /* 0x00000025432e7212 */ /* 0x000fe400078eb440 */
[----:B------:R-:W-:Y:S02]  /*28a70*/  SHF.L.W.U32.HI R23, R59, 0x19, R62 ;  /* 0x000000193b177819 */ /* 0x000fe40000010e3e */
[----:B------:R-:W-:Y:S02]  /*28a80*/  SHF.L.W.U32.HI R18, R62, 0x19, R59 ;  /* 0x000000193e127819 */ /* 0x000fe40000010e3b */
        /* <DEDUP_REMOVED lines=10> */
[----:B------:R-:W-:Y:S02]  /*28b30*/  LOP3.LUT R14, R18, R43, R62, 0xb4, !PT ;  /* 0x0000002b120e7212 */ /* 0x000fe400078eb43e */
[----:B------:R-:W-:Y:S02]  /*28b40*/  LOP3.LUT R55, R62, R58, R43, 0xb4, !PT ;  /* 0x0000003a3e377212 */ /* 0x000fe400078eb42b */
[----:B------:R-:W-:-:S02]  /*28b50*/  SHF.L.W.U32.HI R26, R61, 0x14, R26 ;  /* 0x000000143d1a7819 */ /* 0x000fc40000010e1a */
[----:B------:R-:W-:Y:S02]  /*28b60*/  LOP3.LUT R62, R65, R62, R18, 0xb4, !PT ;  /* 0x0000003e413e7212 */ /* 0x000fe400078eb412 */
[----:B------:R-:W-:Y:S02]  /*28b70*/  SHF.L.W.U32.HI R68, R39, 0x1c, R52 ;  /* 0x0000001c27447819 */ /* 0x000fe40000010e34 */
[----:B------:R-:W-:Y:S02]  /*28b80*/  SHF.L.W.U32.HI R61, R52, 0x1c, R39 ;  /* 0x0000001c343d7819 */ /* 0x000fe40000010e27 */
        /* <DEDUP_REMOVED lines=23> */
[----:B------:R-:W-:Y:S02]  /*28d00*/  LOP3.LUT R29, R29, R11, R50, 0xb4, !PT ;  /* 0x0000000b1d1d7212 */ /* 0x000fe400078eb432 */
[----:B------:R-:W-:Y:S02]  /*28d10*/  SHF.L.W.U32.HI R35, R35, 0xc, R38 ;  /* 0x0000000c23237819 */ /* 0x000fe40000010e26 */
[----:B------:R-:W-:Y:S02]  /*28d20*/  LOP3.LUT R20, R68, R22, R27, 0xb4, !PT ;  /* 0x0000001644147212 */ /* 0x000fe400078eb41b */
[----:B------:R-:W-:-:S02]  /*28d30*/  LOP3.LUT R50, R27, R66, R22, 0xb4, !PT ;  /* 0x000000421b327212 */ /* 0x000fc400078eb416 */
[----:B------:R-:W-:Y:S02]  /*28d40*/  LOP3.LUT R11, R22, R61, R66, 0xb4, !PT ;  /* 0x0000003d160b7212 */ /* 0x000fe400078eb442 */
[----:B------:R-:W-:Y:S02]  /*28d50*/  SHF.L.W.U32.HI R38, R10, 0xe, R9 ;  /* 0x0000000e0a267819 */ /* 0x000fe40000010e09 */
[----:B------:R-:W-:Y:S02]  /*28d60*/  LOP3.LUT R22, R51, R13, RZ, 0x3c, !PT ;  /* 0x0000000d33167212 */ /* 0x000fe400078e3cff */
[----:B------:R-:W-:Y:S02]  /*28d70*/  SHF.L.W.U32.HI R9, R9, 0xe, R10 ;  /* 0x0000000e09097819 */ /* 0x000fe40000010e0a */
[----:B------:R-:W-:Y:S02]  /*28d80*/  SHF.L.W.U32.HI R69, R36, 0x15, R41 ;  /* 0x0000001524457819 */ /* 0x000fe40000010e29 */
[----:B------:R-:W-:-:S02]  /*28d90*/  SHF.L.W.U32.HI R41, R41, 0x15, R36 ;  /* 0x0000001529297819 */ /* 0x000fc40000010e24 */
[----:B------:R-:W-:Y:S02]  /*28da0*/  SHF.L.W.U32.HI R36, R22, 0xb, R45 ;  /* 0x0000000b16247819 */ /* 0x000fe40000010e2d */
[----:B------:R-:W-:Y:S02]  /*28db0*/  LOP3.LUT R54, R9, R32, R31, 0x6, !PT ;  /* 0x0000002009367212 */ /* 0x000fe400078e061f */
[----:B------:R-:W-:Y:S02]  /*28dc0*/  SHF.L.W.U32.HI R53, R45, 0xb, R22 ;  /* 0x0000000b2d357819 */ /* 0x000fe40000010e16 */
[----:B------:R-:W-:Y:S02]  /*28dd0*/  LOP3.LUT R13, R32, R31, RZ, 0x3c, !PT ;  /* 0x0000001f200d7212 */ /* 0x000fe400078e3cff */
[----:B------:R-:W-:Y:S02]  /*28de0*/  LOP3.LUT R65, R66, R68, R61, 0xb4, !PT ;  /* 0x0000004442417212 */ /* 0x000fe400078eb43d */
        /* <DEDUP_REMOVED lines=10> */
[----:B------:R-:W-:Y:S02]  /*28e90*/  LOP3.LUT R56, R14, R10, R29, 0x96, !PT ;  /* 0x0000000a0e387212 */ /* 0x000fe400078e961d */
[----:B------:R-:W-:Y:S02]  /*28ea0*/  LOP3.LUT R31, R31, 0x8009, RZ, 0x3c, !PT ;  /* 0x000080091f1f7812 */ /* 0x000fe400078e3cff */
[----:B------:R-:W-:-:S02]  /*28eb0*/  LOP3.LUT R35, R40, R41, R11, 0x96, !PT ;  /* 0x0000002928237212 */ /* 0x000fc400078e960b */
[----:B------:R-:W-:Y:S02]  /*28ec0*/  LOP3.LUT R22, R22, R9, RZ, 0x3c, !PT ;  /* 0x0000000916167212 */ /* 0x000fe400078e3cff */
        /* <DEDUP_REMOVED lines=11> */
[----:B------:R-:W-:Y:S02]  /*28f80*/  SHF.L.W.U32.HI R51, R56, 0x1, R35 ;  /* 0x0000000138337819 */ /* 0x000fe40000010e23 */
[----:B------:R-:W-:Y:S02]  /*28f90*/  LOP3.LUT R54, R23, R32, R20, 0x96, !PT ;  /* 0x0000002017367212 */ /* 0x000fe400078e9614 */
[----:B------:R-:W-:Y:S02]  /*28fa0*/  LOP3.LUT R61, R61, R38, RZ, 0x3c, !PT ;  /* 0x000000263d3d7212 */ /* 0x000fe400078e3cff */
[----:B------:R-:W-:Y:S02]  /*28fb0*/  LOP3.LUT R54, R17, R54, R42, 0x96, !PT ;  /* 0x0000003611367212 */ /* 0x000fe400078e962a */
        /* <DEDUP_REMOVED lines=23> */
[----:B------:R-:W-:Y:S02]  /*29130*/  SHF.L.W.U32.HI R57, R48, 0x1, R57 ;  /* 0x0000000130397819 */ /* 0x000fe40000010e39 */
[----:B------:R-:W-:Y:S02]  /*29140*/  LOP3.LUT R35, R35, R48, RZ, 0x3c, !PT ;  /* 0x0000003023237212 */ /* 0x000fe400078e3cff */
[----:B------:R-:W-:-:S02]  /*29150*/  LOP3.LUT R59, R55, R45, R64, 0x96, !PT ;  /* 0x0000002d373b7212 */ /* 0x000fc400078e9640 */
[----:B------:R-:W-:Y:S02]  /*29160*/  LOP3.LUT R70, R58, R69, R65, 0x96, !PT ;  /* 0x000000453a467212 */ /* 0x000fe400078e9641 */
[----:B------:R-:W-:Y:S02]  /*29170*/  LOP3.LUT R48, R57, R56, RZ, 0x3c, !PT ;  /* 0x0000003839307212 */ /* 0x000fe400078e3cff */
[----:B------:R-:W-:Y:S02]  /*29180*/  LOP3.LUT R59, R30, R59, R47, 0x96, !PT ;  /* 0x0000003b1e3b7212 */ /* 0x000fe400078e962f */
[----:B------:R-:W-:Y:S02]  /*29190*/  LOP3.LUT R70, R28, R70, R37, 0x96, !PT ;  /* 0x000000461c467212 */ /* 0x000fe400078e9625 */
[C---:B------:R-:W-:Y:S02]  /*291a0*/  LOP3.LUT R50, R48.reuse, R45, RZ, 0x3c, !PT ;  /* 0x0000002d30327212 */ /* 0x040fe400078e3cff */
[----:B------:R-:W-:-:S02]  /*291b0*/  LOP3.LUT R68, R48, R64, RZ, 0x3c, !PT ;  /* 0x0000004030447212 */ /* 0x000fc400078e3cff */
[C---:B------:R-:W-:Y:S02]  /*291c0*/  LOP3.LUT R56, R48.reuse, R55, RZ, 0x3c, !PT ;  /* 0x0000003730387212 */ /* 0x040fe400078e3cff */
[C---:B------:R-:W-:Y:S02]  /*291d0*/  LOP3.LUT R45, R48.reuse, R47, RZ, 0x3c, !PT ;  /* 0x0000002f302d7212 */ /* 0x040fe400078e3cff */
[----:B------:R-:W-:Y:S02]  /*291e0*/  LOP3.LUT R30, R48, R30, RZ, 0x3c, !PT ;  /* 0x0000001e301e7212 */ /* 0x000fe400078e3cff */
[C---:B------:R-:W-:Y:S02]  /*291f0*/  LOP3.LUT R48, R72.reuse, R37, RZ, 0x3c, !PT ;  /* 0x0000002548307212 */ /* 0x040fe400078e3cff */
[----:B------:R-:W-:Y:S02]  /*29200*/  SHF.L.W.U32.HI R37, R59, 0x1, R70 ;  /* 0x000000013b257819 */ /* 0x000fe40000010e46 */
[----:B------:R-:W-:-:S02]  /*29210*/  LOP3.LUT R47, R72, R28, RZ, 0x3c, !PT ;  /* 0x0000001c482f7212 */ /* 0x000fc400078e3cff */
[----:B------:R-:W-:Y:S02]  /*29220*/  LOP3.LUT R28, R37, R60, RZ, 0x3c, !PT ;  /* 0x0000003c251c7212 */ /* 0x000fe400078e3cff */
[----:B------:R-:W-:Y:S02]  /*29230*/  LOP3.LUT R44, R36, R44, RZ, 0x3c, !PT ;  /* 0x0000002c242c7212 */ /* 0x000fe400078e3cff */
[----:B------:R-:W-:Y:S02]  /*29240*/  LOP3.LUT R37, R28, R40, RZ, 0x3c, !PT ;  /* 0x000000281c257212 */ /* 0x000fe400078e3cff */
[----:B------:R-:W-:Y:S02]  /*29250*/  SHF.L.W.U32.HI R40, R70, 0x1, R59 ;  /* 0x0000000146287819 */ /* 0x000fe40000010e3b */
        /* <DEDUP_REMOVED lines=9> */
[----:B------:R-:W-:Y:S02]  /*292f0*/  LOP3.LUT R28, R28, R25, RZ, 0x3c, !PT ;  /* 0x000000191c1c7212 */ /* 0x000fe400078e3cff */
[C---:B------:R-:W-:Y:S02]  /*29300*/  LOP3.LUT R55, R72.reuse, R69, RZ, 0x3c, !PT ;  /* 0x0000004548377212 */ /* 0x040fe400078e3cff */
[----:B------:R-:W-:Y:S02]  /*29310*/  SHF.L.W.U32.HI R25, R71, 0x9, R44 ;  /* 0x0000000947197819 */ /* 0x000fe40000010e2c */
[----:B------:R-:W-:Y:S02]  /*29320*/  LOP3.LUT R69, R72, R65, RZ, 0x3c, !PT ;  /* 0x0000004148457212 */ /* 0x000fe400078e3cff */
        /* <DEDUP_REMOVED lines=45> */
[----:B------:R-:W-:Y:S02]  /*29600*/  LOP3.LUT R58, R66, R44, R39, 0xb4, !PT ;  /* 0x0000002c423a7212 */ /* 0x000fe400078eb427 */
[----:B------:R-:W-:Y:S02]  /*29610*/  LOP3.LUT R43, R39, R25, R44, 0xb4, !PT ;  /* 0x00000019272b7212 */ /* 0x000fe400078eb42c */
[----:B------:R-:W-:Y:S02]  /*29620*/  LOP3.LUT R39, R19, R39, R66, 0xb4, !PT ;  /* 0x0000002713277212 */ /* 0x000fe400078eb442 */
[----:B------:R-:W-:-:S02]  /*29630*/  LOP3.LUT R44, R44, R19, R25, 0xb4, !PT ;  /* 0x000000132c2c7212 */ /* 0x000fc400078eb419 */
[----:B------:R-:W-:Y:S02]  /*29640*/  SHF.L.W.U32.HI R17, R15, 0x12, R62 ;  /* 0x000000120f117819 */ /* 0x000fe40000010e3e */
[----:B------:R-:W-:Y:S02]  /*29650*/  LOP3.LUT R19, R25, R66, R19, 0xb4, !PT ;  /* 0x0000004219137212 */ /* 0x000fe400078eb413 */
[----:B------:R-:W-:Y:S02]  /*29660*/  SHF.L.W.U32.HI R62, R62, 0x12, R15 ;  /* 0x000000123e3e7819 */ /* 0x000fe40000010e0f */
        /* <DEDUP_REMOVED lines=51> */
[----:B------:R-:W-:Y:S02]  /*299a0*/  LOP3.LUT R28, R64, R28, R69, 0xb4, !PT ;  /* 0x0000001c401c7212 */ /* 0x000fe400078eb445 */
[----:B------:R-:W-:Y:S02]  /*299b0*/  SHF.L.W.U32.HI R26, R37, 0xb, R14 ;  /* 0x0000000b251a7819 */ /* 0x000fe40000010e0e */
[----:B------:R-:W-:Y:S02]  /*299c0*/  SHF.L.W.U32.HI R8, R14, 0xb, R37 ;  /* 0x0000000b0e087819 */ /* 0x000fe40000010e25 */
[----:B------:R-:W-:Y:S02]  /*299d0*/  LOP3.LUT R14, R36, R31, RZ, 0x3c, !PT ;  /* 0x0000001f240e7212 */ /* 0x000fe400078e3cff */
[-CC-:B------:R-:W-:Y:S02]  /*299e0*/  LOP3.LUT R64, R23, R36.reuse, R31.reuse, 0x90, !PT ;  /* 0x0000002417407212 */ /* 0x180fe400078e901f */
[----:B------:R-:W-:-:S02]  /*299f0*/  LOP3.LUT R36, R33, R36, R31, 0x6, !PT ;  /* 0x0000002421247212 */ /* 0x000fc400078e061f */
[----:B------:R-:W-:Y:S02]  /*29a00*/  SHF.L.W.U32.HI R66, R45, 0x15, R48 ;  /* 0x000000152d427819 */ /* 0x000fe40000010e30 */
[----:B------:R-:W-:Y:S02]  /*29a10*/  LOP3.LUT R31, R35, R32, RZ, 0x3c, !PT ;  /* 0x00000020231f7212 */ /* 0x000fe400078e3cff */
        /* <DEDUP_REMOVED lines=9> */
[----:B------:R-:W-:-:S02]  /*29ab0*/  LOP3.LUT R8, R55, R35, R32, 0x90, !PT ;  /* 0x0000002337087212 */ /* 0x000fc400078e9020 */
[----:B------:R-:W-:Y:S02]  /*29ac0*/  LOP3.LUT R37, R57, R35, R32, 0x6, !PT ;  /* 0x0000002339257212 */ /* 0x000fe400078e0620 */
[----:B------:R-:W-:Y:S02]  /*29ad0*/  LOP3.LUT R33, R36, R45, RZ, 0x3c, !PT ;  /* 0x0000002d24217212 */ /* 0x000fe400078e3cff */
[----:B------:R-:W-:Y:S02]  /*29ae0*/  LOP3.LUT R32, R14, 0x8a, RZ, 0x3c, !PT ;  /* 0x0000008a0e207812 */ /* 0x000fe400078e3cff */
[----:B------:R-:W-:Y:S02]  /*29af0*/  LOP3.LUT R69, R15, R7, R38, 0x96, !PT ;  /* 0x000000070f457212 */ /* 0x000fe400078e9626 */
        /* <DEDUP_REMOVED lines=37> */
[----:B------:R-:W-:-:S02]  /*29d50*/  LOP3.LUT R69, R62, R33, R51, 0x96, !PT ;  /* 0x000000213e457212 */ /* 0x000fc400078e9633 */
[----:B------:R-:W-:Y:S02]  /*29d60*/  LOP3.LUT R71, R71, R36, RZ, 0x3c, !PT ;  /* 0x0000002447477212 */ /* 0x000fe400078e3cff */
[----:B------:R-:W-:Y:S02]  /*29d70*/  LOP3.LUT R69, R42, R69, R47, 0x96, !PT ;  /* 0x000000452a457212 */ /* 0x000fe400078e962f */
[C---:B------:R-:W-:Y:S02]  /*29d80*/  LOP3.LUT R50, R54.reuse, R33, RZ, 0x3c, !PT ;  /* 0x0000002136327212 */ /* 0x040fe400078e3cff */
[----:B------:R-:W-:Y:S02]  /*29d90*/  LOP3.LUT R70, R41, R70, R44, 0x96, !PT ;  /* 0x0000004629467212 */ /* 0x000fe400078e962c */
[C---:B------:R-:W-:Y:S02]  /*29da0*/  LOP3.LUT R33, R54.reuse, R47, RZ, 0x3c, !PT ;  /* 0x0000002f36217212 */ /* 0x040fe400078e3cff */
[----:B------:R-:W-:-:S02]  /*29db0*/  LOP3.LUT R47, R54, R42, RZ, 0x3c, !PT ;  /* 0x0000002a362f7212 */ /* 0x000fc400078e3cff */
[----:B------:R-:W-:Y:S02]  /*29dc0*/  LOP3.LUT R42, R71, R44, RZ, 0x3c, !PT ;  /* 0x0000002c472a7212 */ /* 0x000fe400078e3cff */
[----:B------:R-:W-:Y:S02]  /*29dd0*/  SHF.L.W.U32.HI R44, R69, 0x1, R70 ;  /* 0x00000001452c7819 */ /* 0x000fe40000010e46 */
[----:B------:R-:W-:Y:S02]  /*29de0*/  LOP3.LUT R65, R54, R51, RZ, 0x3c, !PT ;  /* 0x0000003336417212 */ /* 0x000fe400078e3cff */
[C---:B------:R-:W-:Y:S02]  /*29df0*/  LOP3.LUT R72, R71.reuse, R27, RZ, 0x3c, !PT ;  /* 0x0000001b47487212 */ /* 0x040fe400078e3cff */
[----:B------:R-:W-:Y:S02]  /*29e00*/  LOP3.LUT R51, R71, R66, RZ, 0x3c, !PT ;  /* 0x0000004247337212 */ /* 0x000fe400078e3cff */
[----:B------:R-:W-:-:S02]  /*29e10*/  LOP3.LUT R27, R44, R59, RZ, 0x3c, !PT ;  /* 0x0000003b2c1b7212 */ /* 0x000fc400078e3cff */
[----:B------:R-:W-:Y:S02]  /*29e20*/  LOP3.LUT R66, R71, R56, RZ, 0x3c, !PT ;  /* 0x0000003847427212 */ /* 0x000fe400078e3cff */
[----:B------:R-:W-:Y:S02]  /*29e30*/  SHF.L.W.U32.HI R56, R55, 0x1, R8 ;  /* 0x0000000137387819 */ /* 0x000fe40000010e08 */
        /* <DEDUP_REMOVED lines=112> */
[----:B------:R-:W-:Y:S02]  /*2a540*/  LOP3.LUT R65, R48, R51, R11, 0xb4, !PT ;  /* 0x0000003330417212 */ /* 0x000fe400078eb40b */
[----:B------:R-:W-:Y:S02]  /*2a550*/  LOP3.LUT R24, R11, R38, R51, 0xb4, !PT ;  /* 0x000000260b187212 */ /* 0x000fe400078eb433 */
        /* <DEDUP_REMOVED lines=17> */
[----:B------:R-:W-:Y:S02]  /*2a670*/  LOP3.LUT R29, R29, R10, RZ, 0x3c, !PT ;  /* 0x0000000a1d1d7212 */ /* 0x000fe400078e3cff */
[----:B------:R-:W-:Y:S02]  /*2a680*/  LOP3.LUT R35, R37, R15, R34, 0xb4, !PT ;  /* 0x0000000f25237212 */ /* 0x000fe400078eb422 */
[----:B------:R-:W-:Y:S02]  /*2a690*/  LOP3.LUT R58, R31, R56, RZ, 0x3c, !PT ;  /* 0x000000381f3a7212 */ /* 0x000fe400078e3cff */
[----:B------:R-:W-:Y:S02]  /*2a6a0*/  LOP3.LUT R10, R15, R10, R33, 0xb4, !PT ;  /* 0x0000000a0f0a7212 */ /* 0x000fe400078eb421 */
[----:B------:R-:W-:-:S02]  /*2a6b0*/  LOP3.LUT R31, R9, R56, R67, 0xb4, !PT ;  /* 0x00000038091f7212 */ /* 0x000fc400078eb443 */
[-C--:B------:R-:W-:Y:S02]  /*2a6c0*/  LOP3.LUT R66, R34, R33.reuse, R15, 0xb4, !PT ;  /* 0x0000002122427212 */ /* 0x080fe400078eb40f */
[----:B------:R-:W-:Y:S02]  /*2a6d0*/  LOP3.LUT R51, R42, R33, RZ, 0x3c, !PT ;  /* 0x000000212a337212 */ /* 0x000fe400078e3cff */
[----:B------:R-:W-:Y:S02]  /*2a6e0*/  LOP3.LUT R34, R35, 0x88, RZ, 0x3c, !PT ;  /* 0x0000008823227812 */ /* 0x000fe400078e3cff */
        /* <DEDUP_REMOVED lines=9> */
[----:B------:R-:W-:Y:S02]  /*2a780*/  SHF.L.W.U32.HI R44, R35, 0x1, R42 ;  /* 0x00000001232c7819 */ /* 0x000fe40000010e2a */
[----:B------:R-:W-:Y:S02]  /*2a790*/  LOP3.LUT R56, R23, R32, R38, 0x96, !PT ;  /* 0x0000002017387212 */ /* 0x000fe400078e9626 */
[----:B------:R-:W-:Y:S02]  /*2a7a0*/  LOP3.LUT R15, R44, R9, RZ, 0x3c, !PT ;  /* 0x000000092c0f7212 */ /* 0x000fe400078e3cff */
[----:B------:R-:W-:Y:S02]  /*2a7b0*/  LOP3.LUT R56, R18, R56, R41, 0x96, !PT ;  /* 0x0000003812387212 */ /* 0x000fe400078e9629 */
[----:B------:R-:W-:Y:S02]  /*2a7c0*/  SHF.L.W.U32.HI R37, R42, 0x1, R35 ;  /* 0x000000012a257819 */ /* 0x000fe40000010e23 */
[----:B------:R-:W-:-:S02]  /*2a7d0*/  LOP3.LUT R55, R64, R66, R45, 0x96, !PT ;  /* 0x0000004240377212 */ /* 0x000fc400078e962d */
[----:B------:R-:W-:Y:S02]  /*2a7e0*/  LOP3.LUT R33, R15, R45, RZ, 0x3c, !PT ;  /* 0x0000002d0f217212 */ /* 0x000fe400078e3cff */
[----:B------:R-:W-:Y:S02]  /*2a7f0*/  LOP3.LUT R37, R37, R56, RZ, 0x3c, !PT ;  /* 0x0000003825257212 */ /* 0x000fe400078e3cff */
[----:B------:R-:W-:Y:S02]  /*2a800*/  LOP3.LUT R55, R53, R55, R62, 0x96, !PT ;  /* 0x0000003735377212 */ /* 0x000fe400078e963e */
[C---:B------:R-:W-:Y:S02]  /*2a810*/  LOP3.LUT R45, R15.reuse, R62, RZ, 0x3c, !PT ;  /* 0x0000003e0f2d7212 */ /* 0x040fe400078e3cff */
[C---:B------:R-:W-:Y:S02]  /*2a820*/  LOP3.LUT R54, R15.reuse, R66, RZ, 0x3c, !PT ;  /* 0x000000420f367212 */ /* 0x040fe400078e3cff */
[----:B------:R-:W-:-:S02]  /*2a830*/  LOP3.LUT R44, R15, R64, RZ, 0x3c, !PT ;  /* 0x000000400f2c7212 */ /* 0x000fc400078e3cff */
[-C--:B------:R-:W-:Y:S02]  /*2a840*/  LOP3.LUT R62, R61, R36.reuse, R50, 0x96, !PT ;  /* 0x000000243d3e7212 */ /* 0x080fe400078e9632 */
[----:B------:R-:W-:Y:S02]  /*2a850*/  LOP3.LUT R15, R15, R53, RZ, 0x3c, !PT ;  /* 0x000000350f0f7212 */ /* 0x000fe400078e3cff */
[C---:B------:R-:W-:Y:S02]  /*2a860*/  LOP3.LUT R53, R37.reuse, R36, RZ, 0x3c, !PT ;  /* 0x0000002425357212 */ /* 0x040fe400078e3cff */
[C---:B------:R-:W-:Y:S02]  /*2a870*/  LOP3.LUT R36, R37.reuse, R50, RZ, 0x3c, !PT ;  /* 0x0000003225247212 */ /* 0x040fe400078e3cff */
[----:B------:R-:W-:Y:S02]  /*2a880*/  LOP3.LUT R62, R46, R62, R57, 0x96, !PT ;  /* 0x0000003e2e3e7212 */ /* 0x000fe400078e9639 */
[----:B------:R-:W-:-:S02]  /*2a890*/  LOP3.LUT R50, R37, R57, RZ, 0x3c, !PT ;  /* 0x0000003925327212 */ /* 0x000fc400078e3cff */
[----:B------:R-:W-:Y:S02]  /*2a8a0*/  LOP3.LUT R64, R37, R46, RZ, 0x3c, !PT ;  /* 0x0000002e25407212 */ /* 0x000fe400078e3cff */
[----:B------:R-:W-:Y:S02]  /*2a8b0*/  LOP3.LUT R46, R49, R29, R24, 0x96, !PT ;  /* 0x0000001d312e7212 */ /* 0x000fe400078e9618 */
[----:B------:R-:W-:Y:S02]  /*2a8c0*/  LOP3.LUT R57, R16, R58, R25, 0x96, !PT ;  /* 0x0000003a10397212 */ /* 0x000fe400078e9619 */
[----:B------:R-:W-:Y:S02]  /*2a8d0*/  LOP3.LUT R46, R8, R46, R21, 0x96, !PT ;  /* 0x0000002e082e7212 */ /* 0x000fe400078e9615 */
[----:B------:R-:W-:Y:S02]  /*2a8e0*/  LOP3.LUT R57, R7, R57, R22, 0x96, !PT ;  /* 0x0000003907397212 */ /* 0x000fe400078e9616 */
[----:B------:R-:W-:-:S02]  /*2a8f0*/  LOP3.LUT R61, R37, R61, RZ, 0x3c, !PT ;  /* 0x0000003d253d7212 */ /* 0x000fc400078e3cff */
[----:B------:R-:W-:Y:S02]  /*2a900*/  SHF.L.W.U32.HI R70, R46, 0x1, R57 ;  /* 0x000000012e467819 */ /* 0x000fe40000010e39 */
[----:B------:R-:W-:Y:S02]  /*2a910*/  SHF.L.W.U32.HI R37, R55, 0x1, R62 ;  /* 0x0000000137257819 */ /* 0x000fe40000010e3e */
[----:B------:R-:W-:Y:S02]  /*2a920*/  LOP3.LUT R70, R70, R35, RZ, 0x3c, !PT ;  /* 0x0000002346467212 */ /* 0x000fe400078e3cff */
[----:B------:R-:W-:Y:S02]  /*2a930*/  SHF.L.W.U32.HI R35, R62, 0x1, R55 ;  /* 0x000000013e237819 */ /* 0x000fe40000010e37 */
[----:B------:R-:W-:Y:S02]  /*2a940*/  LOP3.LUT R37, R37, R57, RZ, 0x3c, !PT ;  /* 0x0000003925257212 */ /* 0x000fe400078e3cff */
        /* <DEDUP_REMOVED lines=83> */
[----:B------:R-:W-:Y:S02]  /*2ae80*/  SHF.L.W.U32.HI R62, R62, 0x6, R69 ;  /* 0x000000063e3e7819 */ /* 0x000fe40000010e45 */
[----:B------:R-:W-:-:S02]  /*2ae90*/  LOP3.LUT R28, R56, R21, RZ, 0x3c, !PT ;  /* 0x00000015381c7212 */ /* 0x000fc400078e3cff */
[----:B------:R-:W-:Y:S02]  /*2aea0*/  LOP3.LUT R69, R57, R22, RZ, 0x3c, !PT ;  /* 0x0000001639457212 */ /* 0x000fe400078e3cff */
[----:B------:R-:W-:Y:S02]  /*2aeb0*/  SHF.L.W.U32.HI R61, R14, 0x12, R65 ;  /* 0x000000120e3d7819 */ /* 0x000fe40000010e41 */
        /* <DEDUP_REMOVED lines=57> */
[----:B------:R-:W-:-:S02]  /*2b250*/  LOP3.LUT R34, R37, R32, RZ, 0x3c, !PT ;  /* 0x0000002025227212 */ /* 0x000fc400078e3cff */
[-C--:B------:R-:W-:Y:S02]  /*2b260*/  LOP3.LUT R7, R52, R45.reuse, R42, 0xb4, !PT ;  /* 0x0000002d34077212 */ /* 0x080fe400078eb42a */
[----:B------:R-:W-:Y:S02]  /*2b270*/  LOP3.LUT R45, R8, R45, RZ, 0x3c, !PT ;  /* 0x0000002d082d7212 */ /* 0x000fe400078e3cff */
[-CC-:B------:R-:W-:Y:S02]  /*2b280*/  LOP3.LUT R8, R13, R37.reuse, R32.reuse, 0x90, !PT ;  /* 0x000000250d087212 */ /* 0x180fe400078e9020 */
        /* <DEDUP_REMOVED lines=15> */
[----:B------:R-:W-:Y:S02]  /*2b380*/  LOP3.LUT R52, R62, R25, R65, 0x96, !PT ;  /* 0x000000193e347212 */ /* 0x000fe400078e9641 */
[----:B------:R-:W-:Y:S02]  /*2b390*/  LOP3.LUT R66, R13, R8, RZ, 0x3c, !PT ;  /* 0x000000080d427212 */ /* 0x000fe400078e3cff */
[----:B------:R-:W-:Y:S02]  /*2b3a0*/  LOP3.LUT R67, R21, R32, R24, 0x96, !PT ;  /* 0x0000002015437212 */ /* 0x000fe400078e9618 */
[----:B------:R-:W-:Y:S02]  /*2b3b0*/  LOP3.LUT R37, R35, R42, RZ, 0x3c, !PT ;  /* 0x0000002a23257212 */ /* 0x000fe400078e3cff */
[----:B------:R-:W-:Y:S02]  /*2b3c0*/  LOP3.LUT R52, R39, R52, R58, 0x96, !PT ;  /* 0x0000003427347212 */ /* 0x000fe400078e963a */
[----:B------:R-:W-:-:S02]  /*2b3d0*/  LOP3.LUT R42, R66, R58, RZ, 0x3c, !PT ;  /* 0x0000003a422a7212 */ /* 0x000fc400078e3cff */
[----:B------:R-:W-:Y:S02]  /*2b3e0*/  LOP3.LUT R67, R15, R67, R38, 0x96, !PT ;  /* 0x000000430f437212 */ /* 0x000fe400078e9626 */
[----:B------:R-:W-:Y:S02]  /*2b3f0*/  SHF.L.W.U32.HI R58, R64, 0x1, R33 ;  /* 0x00000001403a7819 */ /* 0x000fe40000010e21 */
[----:B------:R-:W-:Y:S02]  /*2b400*/  LOP3.LUT R69, R60, R56, R61, 0x96, !PT ;  /* 0x000000383c457212 */ /* 0x000fe400078e963d */
[----:B------:R-:W-:Y:S02]  /*2b410*/  LOP3.LUT R35, R58, R67, RZ, 0x3c, !PT ;  /* 0x000000433a237212 */ /* 0x000fe400078e3cff */
[----:B------:R-:W-:Y:S02]  /*2b420*/  LOP3.LUT R68, R47, R68, RZ, 0x3c, !PT ;  /* 0x000000442f447212 */ /* 0x000fe400078e3cff */
[----:B------:R-:W-:-:S02]  /*2b430*/  LOP3.LUT R69, R48, R69, R49, 0x96, !PT ;  /* 0x0000004530457212 */ /* 0x000fc400078e9631 */
[----:B------:R-:W-:Y:S02]  /*2b440*/  LOP3.LUT R47, R35, R49, RZ, 0x3c, !PT ;  /* 0x00000031232f7212 */ /* 0x000fe400078e3cff */
[----:B------:R-:W-:Y:S02]  /*2b450*/  LOP3.LUT R58, R18, R45, R27, 0x96, !PT ;  /* 0x0000002d123a7212 */ /* 0x000fe400078e961b */
[----:B------:R-:W-:Y:S02]  /*2b460*/  LOP3.LUT R49, R28, R55, R30, 0x96, !PT ;  /* 0x000000371c317212 */ /* 0x000fe400078e961e */
[----:B------:R-:W-:Y:S02]  /*2b470*/  LOP3.LUT R58, R9, R58, R26, 0x96, !PT ;  /* 0x0000003a093a7212 */ /* 0x000fe400078e961a */
[----:B------:R-:W-:Y:S02]  /*2b480*/  LOP3.LUT R49, R10, R49, R17, 0x96, !PT ;  /* 0x000000310a317212 */ /* 0x000fe400078e9611 */
[----:B------:R-:W-:-:S02]  /*2b490*/  LOP3.LUT R34, R66, R65, RZ, 0x3c, !PT ;  /* 0x0000004142227212 */ /* 0x000fc400078e3cff */
[C---:B------:R-:W-:Y:S02]  /*2b4a0*/  LOP3.LUT R65, R35.reuse, R60, RZ, 0x3c, !PT ;  /* 0x0000003c23417212 */ /* 0x040fe400078e3cff */
[C---:B------:R-:W-:Y:S02]  /*2b4b0*/  LOP3.LUT R60, R35.reuse, R48, RZ, 0x3c, !PT ;  /* 0x00000030233c7212 */ /* 0x040fe400078e3cff */
[----:B------:R-:W-:Y:S02]  /*2b4c0*/  SHF.L.W.U32.HI R48, R58, 0x1, R49 ;  /* 0x000000013a307819 */ /* 0x000fe40000010e31 */
[----:B------:R-:W-:Y:S02]  /*2b4d0*/  LOP3.LUT R13, R66, R39, RZ, 0x3c, !PT ;  /* 0x00000027420d7212 */ /* 0x000fe400078e3cff */
[----:B------:R-:W-:Y:S02]  /*2b4e0*/  LOP3.LUT R39, R35, R61, RZ, 0x3c, !PT ;  /* 0x0000003d23277212 */ /* 0x000fe400078e3cff */
[----:B------:R-:W-:-:S02]  /*2b4f0*/  LOP3.LUT R61, R48, R33, RZ, 0x3c, !PT ;  /* 0x00000021303d7212 */ /* 0x000fc400078e3cff */
[----:B------:R-:W-:Y:S02]  /*2b500*/  SHF.L.W.U32.HI R33, R52, 0x1, R69 ;  /* 0x0000000134217819 */ /* 0x000fe40000010e45 */
[C---:B------:R-:W-:Y:S02]  /*2b510*/  LOP3.LUT R25, R66.reuse, R25, RZ, 0x3c, !PT ;  /* 0x0000001942197212 */ /* 0x040fe400078e3cff */
[----:B------:R-:W-:Y:S02]  /*2b520*/  LOP3.LUT R33, R33, R49, RZ, 0x3c, !PT ;  /* 0x0000003121217212 */ /* 0x000fe400078e3cff */
[----:B------:R-:W-:Y:S02]  /*2b530*/  SHF.L.W.U32.HI R49, R49, 0x1, R58 ;  /* 0x0000000131317819 */ /* 0x000fe40000010e3a */
[----:B------:R-:W-:Y:S02]  /*2b540*/  LOP3.LUT R62, R66, R62, RZ, 0x3c, !PT ;  /* 0x0000003e423e7212 */ /* 0x000fe400078e3cff */
[----:B------:R-:W-:-:S02]  /*2b550*/  LOP3.LUT R66, R59, R37, R50, 0x96, !PT ;  /* 0x000000253b427212 */ /* 0x000fc400078e9632 */
[----:B------:R-:W-:Y:S02]  /*2b560*/  LOP3.LUT R71, R54, R68, R51, 0x96, !PT ;  /* 0x0000004436477212 */ /* 0x000fe400078e9633 */
[----:B------:R-:W-:Y:S02]  /*2b570*/  LOP3.LUT R56, R35, R56, RZ, 0x3c, !PT ;  /* 0x0000003823387212 */ /* 0x000fe400078e3cff */
[----:B------:R-:W-:Y:S02]  /*2b580*/  LOP3.LUT R48, R49, R64, RZ, 0x3c, !PT ;  /* 0x0000004031307212 */ /* 0x000fe400078e3cff */
[----:B------:R-:W-:Y:S02]  /*2b590*/  SHF.L.W.U32.HI R35, R69, 0x1, R52 ;  /* 0x0000000145237819 */ /* 0x000fe40000010e34 */
[----:B------:R-:W-:Y:S02]  /*2b5a0*/  LOP3.LUT R66, R40, R66, R43, 0x96, !PT ;  /* 0x0000004228427212 */ /* 0x000fe400078e962b */
[----:B------:R-:W-:-:S02]  /*2b5b0*/  LOP3.LUT R71, R41, R71, R46, 0x96, !PT ;  /* 0x0000004729477212 */ /* 0x000fc400078e962e */
[C---:B------:R-:W-:Y:S02]  /*2b5c0*/  LOP3.LUT R49, R48.reuse, R37, RZ, 0x3c, !PT ;  /* 0x0000002530317212 */ /* 0x040fe400078e3cff */
[----:B------:R-:W-:Y:S02]  /*2b5d0*/  LOP3.LUT R35, R35, R58, RZ, 0x3c, !PT ;  /* 0x0000003a23237212 */ /* 0x000fe400078e3cff */
[C---:B------:R-:W-:Y:S02]  /*2b5e0*/  LOP3.LUT R37, R48.reuse, R43, RZ, 0x3c, !PT ;  /* 0x0000002b30257212 */ /* 0x040fe400078e3cff */
[C---:B------:R-:W-:Y:S02]  /*2b5f0*/  LOP3.LUT R64, R48.reuse, R50, RZ, 0x3c, !PT ;  /* 0x0000003230407212 */ /* 0x040fe400078e3cff */
[C---:B------:R-:W-:Y:S02]  /*2b600*/  LOP3.LUT R58, R48.reuse, R59, RZ, 0x3c, !PT ;  /* 0x0000003b303a7212 */ /* 0x040fe400078e3cff */
[----:B------:R-:W-:-:S02]  /*2b610*/  LOP3.LUT R43, R48, R40, RZ, 0x3c, !PT ;  /* 0x00000028302b7212 */ /* 0x000fc400078e3cff */
[----:B------:R-:W-:Y:S02]  /*2b620*/  SHF.L.W.U32.HI R48, R66, 0x1, R71 ;  /* 0x0000000142307819 */ /* 0x000fe40000010e47 */
[C---:B------:R-:W-:Y:S02]  /*2b630*/  LOP3.LUT R59, R61.reuse, R54, RZ, 0x3c, !PT ;  /* 0x000000363d3b7212 */ /* 0x040fe400078e3cff */
[----:B------:R-:W-:Y:S02]  /*2b640*/  LOP3.LUT R54, R48, R69, RZ, 0x3c, !PT ;  /* 0x0000004530367212 */ /* 0x000fe400078e3cff */
[----:B------:R-:W-:Y:S02]  /*2b650*/  LOP3.LUT R50, R61, R68, RZ, 0x3c, !PT ;  /* 0x000000443d327212 */ /* 0x000fe400078e3cff */
        /* <DEDUP_REMOVED lines=36> */
[----:B------:R-:W-:Y:S02]  /*2b8a0*/  LOP3.LUT R45, R54, R45, RZ, 0x3c, !PT ;  /* 0x0000002d362d7212 */ /* 0x000fe400078e3cff */
[----:B------:R-:W-:-:S02]  /*2b8b0*/  LOP3.LUT R60, R53, R55, RZ, 0x3c, !PT ;  /* 0x00000037353c7212 */ /* 0x000fc400078e3cff */
[----:B------:R-:W-:Y:S02]  /*2b8c0*/  LOP3.LUT R44, R69, R29, R18, 0xb4, !PT ;  /* 0x0000001d452c7212 */ /* 0x000fe400078eb412 */
[----:B------:R-:W-:Y:S02]  /*2b8d0*/  LOP3.LUT R28, R18, R67, R29, 0xb4, !PT ;  /* 0x00000043121c7212 */ /* 0x000fe400078eb41d */
[----:B------:R-:W-:Y:S02]  /*2b8e0*/  LOP3.LUT R43, R35, R19, RZ, 0x3c, !PT ;  /* 0x00000013232b7212 */ /* 0x000fe400078e3cff */
[----:B------:R-:W-:Y:S02]  /*2b8f0*/  LOP3.LUT R24, R33, R24, RZ, 0x3c, !PT ;  /* 0x0000001821187212 */ /* 0x000fe400078e3cff */
        /* <DEDUP_REMOVED lines=25> */
[----:B------:R-:W-:-:S02]  /*2ba90*/  LOP3.LUT R38, R65, R67, R38, 0xb4, !PT ;  /* 0x0000004341267212 */ /* 0x000fc400078eb426 */
        /* <DEDUP_REMOVED lines=57> */
[----:B------:R-:W-:Y:S02]  /*2be30*/  LOP3.LUT R27, R57, R27, R68, 0xb4, !PT ;  /* 0x0000001b391b7212 */ /* 0x000fe400078eb444 */
[-CC-:B------:R-:W-:Y:S02]  /*2be40*/  LOP3.LUT R53, R14, R35.reuse, R36.reuse, 0x6, !PT ;  /* 0x000000230e357212 */ /* 0x180fe400078e0624 */
[----:B------:R-:W-:-:S02]  /*2be50*/  LOP3.LUT R57, R34, R35, R36, 0x90, !PT ;  /* 0x0000002322397212 */ /* 0x000fc400078e9024 */
[----:B------:R-:W-:Y:S02]  /*2be60*/  LOP3.LUT R35, R33, R32, RZ, 0x3c, !PT ;  /* 0x0000002021237212 */ /* 0x000fe400078e3cff */
[-CC-:B------:R-:W-:Y:S02]  /*2be70*/  LOP3.LUT R37, R65, R33.reuse, R32.reuse, 0x6, !PT ;  /* 0x0000002141257212 */ /* 0x180fe400078e0620 */
        /* <DEDUP_REMOVED lines=18> */
[----:B------:R-:W-:Y:S02]  /*2bfa0*/  LOP3.LUT R14, R62, R39, R49, 0x96, !PT ;  /* 0x000000273e0e7212 */ /* 0x000fe400078e9631 */
        /* <DEDUP_REMOVED lines=26> */
[----:B------:R-:W-:-:S02]  /*2c150*/  LOP3.LUT R54, R37, R54, RZ, 0x3c, !PT ;  /* 0x0000003625367212 */ /* 0x000fc400078e3cff */
[----:B------:R-:W-:Y:S02]  /*2c160*/  SHF.L.W.U32.HI R37, R14, 0x1, R69 ;  /* 0x000000010e257819 */ /* 0x000fe40000010e45 */
[----:B------:R-:W-:Y:S02]  /*2c170*/  LOP3.LUT R44, R44, R67, RZ, 0x3c, !PT ;  /* 0x000000432c2c7212 */ /* 0x000fe400078e3cff */
[----:B------:R-:W-:Y:S02]  /*2c180*/  LOP3.LUT R67, R59, R53, R50, 0x96, !PT ;  /* 0x000000353b437212 */ /* 0x000fe400078e9632 */
[----:B------:R-:W-:Y:S02]  /*2c190*/  LOP3.LUT R70, R58, R54, R47, 0x96, !PT ;  /* 0x000000363a467212 */ /* 0x000fe400078e962f */
        /* <DEDUP_REMOVED lines=9> */
[C---:B------:R-:W-:Y:S02]  /*2c230*/  LOP3.LUT R31, R55.reuse, R47, RZ, 0x3c, !PT ;  /* 0x0000002f371f7212 */ /* 0x040fe400078e3cff */
[----:B------:R-:W-:Y:S02]  /*2c240*/  LOP3.LUT R47, R55, R38, RZ, 0x3c, !PT ;  /* 0x00000026372f7212 */ /* 0x000fe400078e3cff */
[----:B------:R-:W-:Y:S02]  /*2c250*/  SHF.L.W.U32.HI R38, R67, 0x1, R70 ;  /* 0x0000000143267819 */ /* 0x000fe40000010e46 */
        /* <DEDUP_REMOVED lines=8> */
[C---:B------:R-:W-:Y:S02]  /*2c2e0*/  LOP3.LUT R40, R69.reuse, R40, RZ, 0x3c, !PT ;  /* 0x0000002845287212 */ /* 0x040fe400078e3cff */
        /* <DEDUP_REMOVED lines=142> */
[----:B------:R-:W-:-:S02]  /*2cbd0*/  LOP3.LUT R13, R62, R47, R49, 0x96, !PT ;  /* 0x0000002f3e0d7212 */ /* 0x000fc400078e9631 */
[----:B------:R-:W-:Y:S02]  /*2cbe0*/  LOP3.LUT R56, R38, R62, RZ, 0x3c, !PT ;  /* 0x0000003e26387212 */ /* 0x000fe400078e3cff */
[----:B------:R-:W-:Y:S02]  /*2cbf0*/  LOP3.LUT R62, R19, R34, R24, 0x96, !PT ;  /* 0x00000022133e7212 */ /* 0x000fe400078e9618 */
[----:B------:R-:W-:Y:S02]  /*2cc00*/  SHF.L.W.U32.HI R33, R67, 0x1, R72 ;  /* 0x0000000143217819 */ /* 0x000fe40000010e48 */
[----:B------:R-:W-:Y:S02]  /*2cc10*/  LOP3.LUT R62, R16, R62, R29, 0x96, !PT ;  /* 0x0000003e103e7212 */ /* 0x000fe400078e961d */
[----:B------:R-:W-:Y:S02]  /*2cc20*/  LOP3.LUT R68, R30, R58, R65, 0x96, !PT ;  /* 0x0000003a1e447212 */ /* 0x000fe400078e9641 */
[----:B------:R-:W-:-:S02]  /*2cc30*/  LOP3.LUT R33, R33, R62, RZ, 0x3c, !PT ;  /* 0x0000003e21217212 */ /* 0x000fc400078e3cff */
        /* <DEDUP_REMOVED lines=10> */
[----:B------:R-:W-:Y:S02]  /*2cce0*/  LOP3.LUT R49, R38, R60, RZ, 0x3c, !PT ;  /* 0x0000003c26317212 */ /* 0x000fe400078e3cff */
[----:B------:R-:W-:-:S02]  /*2ccf0*/  LOP3.LUT R59, R33, R30, RZ, 0x3c, !PT ;  /* 0x0000001e213b7212 */ /* 0x000fc400078e3cff */
[C---:B------:R-:W-:Y:S02]  /*2cd00*/  LOP3.LUT R58, R33.reuse, R58, RZ, 0x3c, !PT ;  /* 0x0000003a213a7212 */ /* 0x040fe400078e3cff */
        /* <DEDUP_REMOVED lines=9> */
[----:B------:R-:W-:Y:S02]  /*2cda0*/  LOP3.LUT R70, R55, R69, R54, 0x96, !PT ;  /* 0x0000004537467212 */ /* 0x000fe400078e9636 */
[----:B------:R-:W-:-:S02]  /*2cdb0*/  LOP3.LUT R51, R50, R67, RZ, 0x3c, !PT ;  /* 0x0000004332337212 */ /* 0x000fc400078e3cff */
[----:B------:R-:W-:Y:S02]  /*2cdc0*/  LOP3.LUT R67, R61, R32, R64, 0x96, !PT ;  /* 0x000000203d437212 */ /* 0x000fe400078e9640 */
[----:B------:R-:W-:Y:S02]  /*2cdd0*/  LOP3.LUT R70, R40, R70, R43, 0x96, !PT ;  /* 0x0000004628467212 */ /* 0x000fe400078e962b */
[----:B------:R-:W-:Y:S02]  /*2cde0*/  LOP3.LUT R67, R41, R67, R48, 0x96, !PT ;  /* 0x0000004329437212 */ /* 0x000fe400078e9630 */
[----:B------:R-:W-:Y:S02]  /*2cdf0*/  LOP3.LUT R65, R72, R55, RZ, 0x3c, !PT ;  /* 0x0000003748417212 */ /* 0x000fe400078e3cff */
[----:B------:R-:W-:Y:S02]  /*2ce00*/  SHF.L.W.U32.HI R55, R67, 0x1, R70 ;  /* 0x0000000143377819 */ /* 0x000fe40000010e46 */
[----:B------:R-:W-:-:S02]  /*2ce10*/  LOP3.LUT R60, R51, R61, RZ, 0x3c, !PT ;  /* 0x0000003d333c7212 */ /* 0x000fc400078e3cff */
[----:B------:R-:W-:Y:S02]  /*2ce20*/  LOP3.LUT R68, R55, R68, RZ, 0x3c, !PT ;  /* 0x0000004437447212 */ /* 0x000fe400078e3cff */
[C---:B------:R-:W-:Y:S02]  /*2ce30*/  LOP3.LUT R50, R51.reuse, R32, RZ, 0x3c, !PT ;  /* 0x0000002033327212 */ /* 0x040fe400078e3cff */
[----:B------:R-:W-:Y:S02]  /*2ce40*/  LOP3.LUT R61, R68, R52, RZ, 0x3c, !PT ;  /* 0x00000034443d7212 */ /* 0x000fe400078e3cff */
[----:B------:R-:W-:Y:S02]  /*2ce50*/  SHF.L.W.U32.HI R52, R70, 0x1, R67 ;  /* 0x0000000146347819 */ /* 0x000fe40000010e43 */
        /* <DEDUP_REMOVED lines=113> */
[----:B------:R-:W-:Y:S02]  /*2d570*/  LOP3.LUT R50, R26, R67, R65, 0xb4, !PT ;  /* 0x000000431a327212 */ /* 0x000fe400078eb441 */
[----:B------:R-:W-:Y:S02]  /*2d580*/  LOP3.LUT R65, R65, R62, R67, 0xb4, !PT ;  /* 0x0000003e41417212 */ /* 0x000fe400078eb443 */
[----:B------:R-:W-:-:S02]  /*2d590*/  LOP3.LUT R43, R72, R43, RZ, 0x3c, !PT ;  /* 0x0000002b482b7212 */ /* 0x000fc400078e3cff */
[----:B------:R-:W-:Y:S02]  /*2d5a0*/  LOP3.LUT R67, R67, R49, R62, 0xb4, !PT ;  /* 0x0000003143437212 */ /* 0x000fe400078eb43e */
[----:B------:R-:W-:Y:S02]  /*2d5b0*/  LOP3.LUT R26, R62, R26, R49, 0xb4, !PT ;  /* 0x0000001a3e1a7212 */ /* 0x000fe400078eb431 */
        /* <DEDUP_REMOVED lines=11> */
[----:B------:R-:W-:Y:S02]  /*2d670*/  LOP3.LUT R38, R33, R36, RZ, 0x3c, !PT ;  /* 0x0000002421267212 */ /* 0x000fe400078e3cff */
[-C--:B------:R-:W-:Y:S02]  /*2d680*/  LOP3.LUT R62, R62, R9.reuse, RZ, 0x3c, !PT ;  /* 0x000000093e3e7212 */ /* 0x080fe400078e3cff */
[----:B------:R-:W-:Y:S02]  /*2d690*/  LOP3.LUT R9, R48, R9, R32, 0xb4, !PT ;  /* 0x0000000930097212 */ /* 0x000fe400078eb420 */
[-C--:B------:R-:W-:Y:S02]  /*2d6a0*/  LOP3.LUT R51, R35, R32.reuse, R48, 0xb4, !PT ;  /* 0x0000002023337212 */ /* 0x080fe400078eb430 */
[----:B------:R-:W-:-:S02]  /*2d6b0*/  LOP3.LUT R66, R43, R32, RZ, 0x3c, !PT ;  /* 0x000000202b427212 */ /* 0x000fc400078e3cff */
[----:B------:R-:W-:Y:S02]  /*2d6c0*/  LOP3.LUT R33, R38, R48, R35, 0xb4, !PT ;  /* 0x0000003026217212 */ /* 0x000fe400078eb423 */
[----:B------:R-:W-:Y:S02]  /*2d6d0*/  LOP3.LUT R32, R12, R21, R53, 0xb4, !PT ;  /* 0x000000150c207212 */ /* 0x000fe400078eb435 */
[----:B------:R-:W-:Y:S02]  /*2d6e0*/  LOP3.LUT R49, R37, R34, RZ, 0x3c, !PT ;  /* 0x0000002225317212 */ /* 0x000fe400078e3cff */
[----:B------:R-:W-:Y:S02]  /*2d6f0*/  LOP3.LUT R55, R17, R9, R30, 0x96, !PT ;  /* 0x0000000911377212 */ /* 0x000fe400078e961e */
[----:B------:R-:W-:Y:S02]  /*2d700*/  LOP3.LUT R33, R33, 0x8b, RZ, 0x3c, !PT ;  /* 0x0000008b21217812 */ /* 0x000fe400078e3cff */
[----:B------:R-:W-:-:S02]  /*2d710*/  LOP3.LUT R68, R16, R32, R65, 0x96, !PT ;  /* 0x0000002010447212 */ /* 0x000fc400078e9641 */
[-CC-:B------:R-:W-:Y:S02]  /*2d720*/  LOP3.LUT R10, R21, R37.reuse, R34.reuse, 0x6, !PT ;  /* 0x00000025150a7212 */ /* 0x180fe400078e0622 */
[C---:B------:R-:W-:Y:S02]  /*2d730*/  LOP3.LUT R34, R54.reuse, R37, R34, 0x90, !PT ;  /* 0x0000002536227212 */ /* 0x040fe400078e9022 */
        /* <DEDUP_REMOVED lines=9> */
[----:B------:R-:W-:-:S02]  /*2d7d0*/  LOP3.LUT R35, R35, 0x80000000, RZ, 0x3c, !PT ;  /* 0x8000000023237812 */ /* 0x000fc400078e3cff */
        /* <DEDUP_REMOVED lines=14> */
[----:B------:R-:W-:Y:S02]  /*2d8c0*/  LOP3.LUT R39, R43, R50, RZ, 0x3c, !PT ;  /* 0x000000322b277212 */ /* 0x000fe400078e3cff */
        /* <DEDUP_REMOVED lines=16> */
[----:B------:R-:W-:Y:S02]  /*2d9d0*/  LOP3.LUT R56, R58, R53, R67, 0x96, !PT ;  /* 0x000000353a387212 */ /* 0x000fe400078e9643 */
        /* <DEDUP_REMOVED lines=13> */
[C---:B------:R-:W-:Y:S02]  /*2dab0*/  LOP3.LUT R32, R61.reuse, R32, RZ, 0x3c, !PT ;  /* 0x000000203d207212 */ /* 0x040fe400078e3cff */
[C---:B------:R-:W-:Y:S02]  /*2dac0*/  LOP3.LUT R65, R61.reuse, R65, RZ, 0x3c, !PT ;  /* 0x000000413d417212 */ /* 0x040fe400078e3cff */
[----:B------:R-:W-:-:S02]  /*2dad0*/  LOP3.LUT R31, R61, R16, RZ, 0x3c, !PT ;  /* 0x000000103d1f7212 */ /* 0x000fc400078e3cff */
[C---:B------:R-:W-:Y:S02]  /*2dae0*/  LOP3.LUT R58, R61.reuse, R42, RZ, 0x3c, !PT ;  /* 0x0000002a3d3a7212 */ /* 0x040fe400078e3cff */
        /* <DEDUP_REMOVED lines=126> */
[-CC-:B------:R-:W-:Y:S02]  /*2e2d0*/  LOP3.LUT R42, R17, R48.reuse, R35.reuse, 0x90, !PT ;  /* 0x00000030112a7212 */ /* 0x180fe400078e9023 */
[----:B------:R-:W-:Y:S02]  /*2e2e0*/  LOP3.LUT R45, R67, R48, R35, 0x6, !PT ;  /* 0x00000030432d7212 */ /* 0x000fe400078e0623 */
[----:B------:R-:W-:Y:S02]  /*2e2f0*/  LOP3.LUT R7, R7, R26, R44, 0xb4, !PT ;  /* 0x0000001a07077212 */ /* 0x000fe400078eb42c */
[----:B------:R-:W-:Y:S02]  /*2e300*/  LOP3.LUT R33, R33, R22, R17, 0xb4, !PT ;  /* 0x0000001621217212 */ /* 0x000fe400078eb411 */
[----:B------:R-:W-:-:S02]  /*2e310*/  LOP3.LUT R48, R22, R67, R8, 0xb4, !PT ;  /* 0x0000004316307212 */ /* 0x000fc400078eb408 */
[----:B------:R-:W-:Y:S02]  /*2e320*/  LOP3.LUT R36, R36, 0x8089, RZ, 0x3c, !PT ;  /* 0x0000808924247812 */ /* 0x000fe400078e3cff */
        /* <DEDUP_REMOVED lines=13> */
[----:B------:R-:W-:Y:S02]  /*2e400*/  SHF.L.W.U32.HI R44, R68, 0x1, R35 ;  /* 0x00000001442c7819 */ /* 0x000fe40000010e23 */
[----:B------:R-:W-:Y:S02]  /*2e410*/  LOP3.LUT R39, R17, R8, RZ, 0x3c, !PT ;  /* 0x0000000811277212 */ /* 0x000fe400078e3cff */
[----:B------:R-:W-:Y:S02]  /*2e420*/  LOP3.LUT R69, R44, R55, RZ, 0x3c, !PT ;  /* 0x000000372c457212 */ /* 0x000fe400078e3cff */
[----:B------:R-:W-:-:S02]  /*2e430*/  LOP3.LUT R66, R59, R34, R50, 0x96, !PT ;  /* 0x000000223b427212 */ /* 0x000fc400078e9632 */
[----:B------:R-:W-:Y:S02]  /*2e440*/  LOP3.LUT R26, R31, R26, RZ, 0x3c, !PT ;  /* 0x0000001a1f1a7212 */ /* 0x000fe400078e3cff */
[----:B------:R-:W-:Y:S02]  /*2e450*/  LOP3.LUT R67, R42, R67, RZ, 0x3c, !PT ;  /* 0x000000432a437212 */ /* 0x000fe400078e3cff */
[-C--:B------:R-:W-:Y:S02]  /*2e460*/  LOP3.LUT R17, R62, R56.reuse, R61, 0x96, !PT ;  /* 0x000000383e117212 */ /* 0x080fe400078e963d */
[C---:B------:R-:W-:Y:S02]  /*2e470*/  LOP3.LUT R56, R39.reuse, R56, RZ, 0x3c, !PT ;  /* 0x0000003827387212 */ /* 0x040fe400078e3cff */
[C---:B------:R-:W-:Y:S02]  /*2e480*/  LOP3.LUT R31, R39.reuse, R61, RZ, 0x3c, !PT ;  /* 0x0000003d271f7212 */ /* 0x040fe400078e3cff */
[----:B------:R-:W-:-:S02]  /*2e490*/  LOP3.LUT R62, R39, R62, RZ, 0x3c, !PT ;  /* 0x0000003e273e7212 */ /* 0x000fc400078e3cff */
[C---:B------:R-:W-:Y:S02]  /*2e4a0*/  LOP3.LUT R42, R39.reuse, R57, RZ, 0x3c, !PT ;  /* 0x00000039272a7212 */ /* 0x040fe400078e3cff */
[----:B------:R-:W-:Y:S02]  /*2e4b0*/  LOP3.LUT R22, R39, R52, RZ, 0x3c, !PT ;  /* 0x0000003427167212 */ /* 0x000fe400078e3cff */
[C---:B------:R-:W-:Y:S02]  /*2e4c0*/  LOP3.LUT R61, R69.reuse, R34, RZ, 0x3c, !PT ;  /* 0x00000022453d7212 */ /* 0x040fe400078e3cff */
[C---:B------:R-:W-:Y:S02]  /*2e4d0*/  LOP3.LUT R44, R69.reuse, R50, RZ, 0x3c, !PT ;  /* 0x00000032452c7212 */ /* 0x040fe400078e3cff */
        /* <DEDUP_REMOVED lines=26> */
[C---:B------:R-:W-:Y:S02]  /*2e680*/  LOP3.LUT R68, R58.reuse, R13, RZ, 0x3c, !PT ;  /* 0x0000000d3a447212 */ /* 0x040fe400078e3cff */
[----:B------:R-:W-:Y:S02]  /*2e690*/  SHF.L.W.U32.HI R13, R57, 0x1, R50 ;  /* 0x00000001390d7819 */ /* 0x000fe40000010e32 */
[C---:B------:R-:W-:Y:S02]  /*2e6a0*/  LOP3.LUT R52, R58.reuse, R45, RZ, 0x3c, !PT ;  /* 0x0000002d3a347212 */ /* 0x040fe400078e3cff */
[----:B------:R-:W-:Y:S02]  /*2e6b0*/  LOP3.LUT R13, R13, R66, RZ, 0x3c, !PT ;  /* 0x000000420d0d7212 */ /* 0x000fe400078e3cff */
        /* <DEDUP_REMOVED lines=134> */
[-C--:B------:R-:W-:Y:S02]  /*2ef20*/  LOP3.LUT R58, R31, R40.reuse, R48, 0xb4, !PT ;  /* 0x000000281f3a7212 */ /* 0x080fe400078eb430 */
[----:B------:R-:W-:Y:S02]  /*2ef30*/  LOP3.LUT R48, R57, R40, RZ, 0x3c, !PT ;  /* 0x0000002839307212 */ /* 0x000fe400078e3cff */
[----:B------:R-:W-:Y:S02]  /*2ef40*/  LOP3.LUT R44, R44, R12, R15, 0xb4, !PT ;  /* 0x0000000c2c2c7212 */ /* 0x000fe400078eb40f */
        /* <DEDUP_REMOVED lines=8> */
[----:B------:R-:W-:-:S02]  /*2efd0*/  LOP3.LUT R14, R44, 0x80000000, RZ, 0x3c, !PT ;  /* 0x800000002c0e7812 */ /* 0x000fc400078e3cff */
[----:B------:R-:W-:Y:S02]  /*2efe0*/  LOP3.LUT R36, R45, R10, RZ, 0x3c, !PT ;  /* 0x0000000a2d247212 */ /* 0x000fe400078e3cff */
[----:B------:R-:W-:Y:S02]  /*2eff0*/  LOP3.LUT R10, R17, R12, R25, 0x96, !PT ;  /* 0x0000000c110a7212 */ /* 0x000fe400078e9619 */
[----:B------:R-:W-:Y:S02]  /*2f000*/  SHF.L.W.U32.HI R15, R34, 0x1, R35 ;  /* 0x00000001220f7819 */ /* 0x000fe40000010e23 */
[----:B------:R-:W-:Y:S02]  /*2f010*/  LOP3.LUT R57, R38, R14, R41, 0x96, !PT ;  /* 0x0000000e26397212 */ /* 0x000fe400078e9629 */
[----:B------:R-:W-:Y:S02]  /*2f020*/  LOP3.LUT R45, R15, R10, RZ, 0x3c, !PT ;  /* 0x0000000a0f2d7212 */ /* 0x000fe400078e3cff */
[----:B------:R-:W-:-:S02]  /*2f030*/  LOP3.LUT R12, R65, R58, R24, 0x96, !PT ;  /* 0x0000003a410c7212 */ /* 0x000fc400078e9618 */
[----:B------:R-:W-:Y:S02]  /*2f040*/  LOP3.LUT R57, R22, R57, R27, 0x96, !PT ;  /* 0x0000003916397212 */ /* 0x000fe400078e961b */
[----:B------:R-:W-:Y:S02]  /*2f050*/  SHF.L.W.U32.HI R54, R35, 0x1, R34 ;  /* 0x0000000123367819 */ /* 0x000fe40000010e22 */
[----:B------:R-:W-:Y:S02]  /*2f060*/  LOP3.LUT R12, R53, R12, R62, 0x96, !PT ;  /* 0x0000000c350c7212 */ /* 0x000fe400078e963e */
[C---:B------:R-:W-:Y:S02]  /*2f070*/  LOP3.LUT R44, R45.reuse, R62, RZ, 0x3c, !PT ;  /* 0x0000003e2d2c7212 */ /* 0x040fe400078e3cff */
[----:B------:R-:W-:Y:S02]  /*2f080*/  LOP3.LUT R62, R54, R57, RZ, 0x3c, !PT ;  /* 0x00000039363e7212 */ /* 0x000fe400078e3cff */
[----:B------:R-:W-:-:S02]  /*2f090*/  LOP3.LUT R58, R45, R58, RZ, 0x3c, !PT ;  /* 0x0000003a2d3a7212 */ /* 0x000fc400078e3cff */
[C---:B------:R-:W-:Y:S02]  /*2f0a0*/  LOP3.LUT R24, R45.reuse, R24, RZ, 0x3c, !PT ;  /* 0x000000182d187212 */ /* 0x040fe400078e3cff */
[----:B------:R-:W-:Y:S02]  /*2f0b0*/  LOP3.LUT R15, R45, R65, RZ, 0x3c, !PT ;  /* 0x000000412d0f7212 */ /* 0x000fe400078e3cff */
[----:B------:R-:W-:Y:S02]  /*2f0c0*/  LOP3.LUT R71, R19, R31, R64, 0x96, !PT ;  /* 0x0000001f13477212 */ /* 0x000fe400078e9640 */
[----:B------:R-:W-:Y:S02]  /*2f0d0*/  LOP3.LUT R20, R20, R55, RZ, 0x3c, !PT ;  /* 0x0000003714147212 */ /* 0x000fe400078e3cff */
        /* <DEDUP_REMOVED lines=19> */
[----:B------:R-:W-:-:S02]  /*2f210*/  LOP3.LUT R66, R61, R48, R18, 0x96, !PT ;  /* 0x000000303d427212 */ /* 0x000fc400078e9612 */
[C---:B------:R-:W-:Y:S02]  /*2f220*/  LOP3.LUT R35, R59.reuse, R51, RZ, 0x3c, !PT ;  /* 0x000000333b237212 */ /* 0x040fe400078e3cff */
[----:B------:R-:W-:Y:S02]  /*2f230*/  LOP3.LUT R66, R30, R66, R51, 0x96, !PT ;  /* 0x000000421e427212 */ /* 0x000fe400078e9633 */
[----:B------:R-:W-:Y:S02]  /*2f240*/  LOP3.LUT R51, R60, R36, R69, 0x96, !PT ;  /* 0x000000243c337212 */ /* 0x000fe400078e9645 */
[----:B------:R-:W-:Y:S02]  /*2f250*/  LOP3.LUT R48, R59, R48, RZ, 0x3c, !PT ;  /* 0x000000303b307212 */ /* 0x000fe400078e3cff */
[----:B------:R-:W-:Y:S02]  /*2f260*/  LOP3.LUT R51, R29, R51, R46, 0x96, !PT ;  /* 0x000000331d337212 */ /* 0x000fe400078e962e */
[----:B------:R-:W-:-:S02]  /*2f270*/  LOP3.LUT R18, R59, R18, RZ, 0x3c, !PT ;  /* 0x000000123b127212 */ /* 0x000fc400078e3cff */
[C---:B------:R-:W-:Y:S02]  /*2f280*/  LOP3.LUT R65, R59.reuse, R61, RZ, 0x3c, !PT ;  /* 0x0000003d3b417212 */ /* 0x040fe400078e3cff */
[----:B------:R-:W-:Y:S02]  /*2f290*/  LOP3.LUT R30, R59, R30, RZ, 0x3c, !PT ;  /* 0x0000001e3b1e7212 */ /* 0x000fe400078e3cff */
[C---:B------:R-:W-:Y:S02]  /*2f2a0*/  LOP3.LUT R59, R73.reuse, R36, RZ, 0x3c, !PT ;  /* 0x00000024493b7212 */ /* 0x040fe400078e3cff */
        /* <DEDUP_REMOVED lines=40> */
[----:B------:R-:W-:Y:S02]  /*2f530*/  LOP3.LUT R23, R45, R27, R66, 0xb4, !PT ;  /* 0x0000001b2d177212 */ /* 0x000fe400078eb442 */
[----:B------:R-:W-:Y:S02]  /*2f540*/  LOP3.LUT R16, R34, R16, RZ, 0x3c, !PT ;  /* 0x0000001022107212 */ /* 0x000fe400078e3cff */
[----:B------:R-:W-:Y:S02]  /*2f550*/  LOP3.LUT R41, R19, R41, RZ, 0x3c, !PT ;  /* 0x0000002913297212 */ /* 0x000fe400078e3cff */
[----:B------:R-:W-:Y:S02]  /*2f560*/  LOP3.LUT R45, R66, R56, R27, 0xb4, !PT ;  /* 0x00000038422d7212 */ /* 0x000fe400078eb41b */
        /* <DEDUP_REMOVED lines=48> */
[----:B------:R-:W-:-:S02]  /*2f870*/  SHF.L.W.U32.HI R69, R55, 0xd, R44 ;  /* 0x0000000d37457819 */ /* 0x000fc40000010e2c */
[----:B------:R-:W-:Y:S02]  /*2f880*/  SHF.L.W.U32.HI R48, R59, 0x1c, R48 ;  /* 0x0000001c3b307819 */ /* 0x000fe40000010e30 */
[----:B------:R-:W-:Y:S02]  /*2f890*/  LOP3.LUT R53, R56, R66, R65, 0xb4, !PT ;  /* 0x0000004238357212 */ /* 0x000fe400078eb441 */
        /* <DEDUP_REMOVED lines=16> */
[----:B------:R-:W-:Y:S02]  /*2f9a0*/  SHF.L.W.U32.HI R48, R37, 0x14, R66 ;  /* 0x0000001425307819 */ /* 0x000fe40000010e42 */
[----:B------:R-:W-:Y:S02]  /*2f9b0*/  LOP3.LUT R9, R50, R9, RZ, 0x3c, !PT ;  /* 0x0000000932097212 */ /* 0x000fe400078e3cff */
[----:B------:R-:W-:Y:S02]  /*2f9c0*/  LOP3.LUT R7, R52, R7, RZ, 0x3c, !PT ;  /* 0x0000000734077212 */ /* 0x000fe400078e3cff */
        /* <DEDUP_REMOVED lines=8> */
[----:B------:R-:W-:-:S02]  /*2fa50*/  SHF.L.W.U32.HI R64, R46, 0xb, R9 ;  /* 0x0000000b2e407819 */ /* 0x000fc40000010e09 */
[----:B------:R-:W-:Y:S02]  /*2fa60*/  SHF.L.W.U32.HI R36, R38, 0xe, R7 ;  /* 0x0000000e26247819 */ /* 0x000fe40000010e07 */
[----:B------:R-:W-:Y:S02]  /*2fa70*/  LOP3.LUT R55, R69, R67, R58, 0xb4, !PT ;  /* 0x0000004345377212 */ /* 0x000fe400078eb43a */
[----:B------:R-:W-:Y:S02]  /*2fa80*/  LOP3.LUT R48, R58, R48, R67, 0xb4, !PT ;  /* 0x000000303a307212 */ /* 0x000fe400078eb443 */
[----:B------:R-:W-:Y:S02]  /*2fa90*/  SHF.L.W.U32.HI R9, R9, 0xb, R46 ;  /* 0x0000000b09097819 */ /* 0x000fe40000010e2e */
[----:B------:R-:W-:Y:S02]  /*2faa0*/  LOP3.LUT R31, R34, R21, RZ, 0x3c, !PT ;  /* 0x00000015221f7212 */ /* 0x000fe400078e3cff */
[----:B------:R-:W-:-:S02]  /*2fab0*/  SHF.L.W.U32.HI R58, R7, 0xe, R38 ;  /* 0x0000000e073a7819 */ /* 0x000fc40000010e26 */
[-CC-:B------:R-:W-:Y:S02]  /*2fac0*/  LOP3.LUT R7, R24, R34.reuse, R21.reuse, 0x90, !PT ;  /* 0x0000002218077212 */ /* 0x180fe400078e9015 */
[----:B------:R-:W-:Y:S02]  /*2fad0*/  LOP3.LUT R46, R36, R34, R21, 0x6, !PT ;  /* 0x00000022242e7212 */ /* 0x000fe400078e0615 */
[----:B------:R-:W-:Y:S02]  /*2fae0*/  LOP3.LUT R21, R31, R9, R24, 0xb4, !PT ;  /* 0x000000091f157212 */ /* 0x000fe400078eb418 */
[----:B------:R-:W-:Y:S02]  /*2faf0*/  LOP3.LUT R37, R19, R14, RZ, 0x3c, !PT ;  /* 0x0000000e13257212 */ /* 0x000fe400078e3cff */
[----:B------:R-:W-:Y:S02]  /*2fb00*/  LOP3.LUT R24, R24, R35, R9, 0xb4, !PT ;  /* 0x0000002318187212 */ /* 0x000fe400078eb409 */
[----:B------:R-:W-:-:S02]  /*2fb10*/  LOP3.LUT R9, R9, R36, R35, 0xb4, !PT ;  /* 0x0000002409097212 */ /* 0x000fc400078eb423 */
        /* <DEDUP_REMOVED lines=14> */
[----:B------:R-:W-:Y:S02]  /*2fc00*/  LOP3.LUT R34, R34, 0x80000000, RZ, 0x3c, !PT ;  /* 0x8000000022227812 */ /* 0x000fe400078e3cff */
[----:B------:R-:W-:Y:S02]  /*2fc10*/  LOP3.LUT R58, R31, R58, RZ, 0x3c, !PT ;  /* 0x0000003a1f3a7212 */ /* 0x000fe400078e3cff */
[----:B------:R-:W-:Y:S02]  /*2fc20*/  LOP3.LUT R57, R36, R57, RZ, 0x3c, !PT ;  /* 0x0000003924397212 */ /* 0x000fe400078e3cff */
[----:B------:R-:W-:-:S02]  /*2fc30*/  LOP3.LUT R31, R14, R37, RZ, 0x3c, !PT ;  /* 0x000000250e1f7212 */ /* 0x000fc400078e3cff */
[----:B------:R-:W-:Y:S02]  /*2fc40*/  LOP3.LUT R36, R60, R24, R65, 0x96, !PT ;  /* 0x000000183c247212 */ /* 0x000fe400078e9641 */
[----:B------:R-:W-:Y:S02]  /*2fc50*/  LOP3.LUT R38, R28, R34, R59, 0x96, !PT ;  /* 0x000000221c267212 */ /* 0x000fe400078e963b */
[----:B------:R-:W-:Y:S02]  /*2fc60*/  LOP3.LUT R36, R18, R36, R11, 0x96, !PT ;  /* 0x0000002412247212 */ /* 0x000fe400078e960b */
[----:B------:R-:W-:Y:S02]  /*2fc70*/  LOP3.LUT R50, R31, R11, RZ, 0x3c, !PT ;  /* 0x0000000b1f327212 */ /* 0x000fe400078e3cff */
        /* <DEDUP_REMOVED lines=14> */
[----:B------:R-:W-:Y:S02]  /*2fd60*/  LOP3.LUT R65, R68, R16, RZ, 0x3c, !PT ;  /* 0x0000001044417212 */ /* 0x000fe400078e3cff */
[----:B------:R-:W-:Y:S02]  /*2fd70*/  LOP3.LUT R16, R19, R52, RZ, 0x3c, !PT ;  /* 0x0000003413107212 */ /* 0x000fe400078e3cff */
[C---:B------:R-:W-:Y:S02]  /*2fd80*/  LOP3.LUT R24, R31.reuse, R24, RZ, 0x3c, !PT ;  /* 0x000000181f187212 */ /* 0x040fe400078e3cff */
[C---:B------:R-:W-:Y:S02]  /*2fd90*/  LOP3.LUT R60, R31.reuse, R60, RZ, 0x3c, !PT ;  /* 0x0000003c1f3c7212 */ /* 0x040fe400078e3cff */
[----:B------:R-:W-:Y:S02]  /*2fda0*/  LOP3.LUT R18, R31, R18, RZ, 0x3c, !PT ;  /* 0x000000121f127212 */ /* 0x000fe400078e3cff */
[----:B------:R-:W-:-:S02]  /*2fdb0*/  SHF.L.W.U32.HI R19, R67, 0x1, R36 ;  /* 0x0000000143137819 */ /* 0x000fc40000010e24 */
[----:B------:R-:W-:Y:S02]  /*2fdc0*/  SHF.L.W.U32.HI R31, R36, 0x1, R67 ;  /* 0x00000001241f7819 */ /* 0x000fe40000010e43 */
[----:B------:R-:W-:Y:S02]  /*2fdd0*/  SHF.L.W.U32.HI R52, R69, 0x1, R66 ;  /* 0x0000000145347819 */ /* 0x000fe40000010e42 */
        /* <DEDUP_REMOVED lines=66> */
[----:B------:R-:W-:Y:S02]  /*30200*/  SHF.L.W.U32.HI R23, R52, 0x17, R21 ;  /* 0x0000001734177819 */ /* 0x000fe40000010e15 */
[----:B------:R-:W-:Y:S02]  /*30210*/  LOP3.LUT R57, R19, R22, RZ, 0x3c, !PT ;  /* 0x0000001613397212 */ /* 0x000fe400078e3cff */
        /* <DEDUP_REMOVED lines=20> */
[C---:B------:R-:W-:Y:S02]  /*30360*/  LOP3.LUT R64, R36.reuse, R41, RZ, 0x3c, !PT ;  /* 0x0000002924407212 */ /* 0x040fe400078e3cff */
[C---:B------:R-:W-:Y:S02]  /*30370*/  LOP3.LUT R45, R36.reuse, R44, RZ, 0x3c, !PT ;  /* 0x0000002c242d7212 */ /* 0x040fe400078e3cff */
        /* <DEDUP_REMOVED lines=67> */
[----:B------:R-:W-:Y:S02]  /*307b0*/  LOP3.LUT R32, R18, R23, R32, 0xb4, !PT ;  /* 0x0000001712207212 */ /* 0x000fe400078eb420 */
[----:B------:R-:W-:Y:S02]  /*307c0*/  LOP3.LUT R15, R19, 0x80, RZ, 0x3c, !PT ;  /* 0x00000080130f7812 */ /* 0x000fe400078e3cff */
        /* <DEDUP_REMOVED lines=10> */
[----:B------:R-:W-:Y:S02]  /*30870*/  SHF.L.W.U32.HI R35, R38, 0x1, R27 ;  /* 0x0000000126237819 */ /* 0x000fe40000010e1b */
[----:B------:R-:W-:Y:S02]  /*30880*/  LOP3.LUT R8, R8, R23, RZ, 0x3c, !PT ;  /* 0x0000001708087212 */ /* 0x000fe400078e3cff */
[----:B------:R-:W-:-:S02]  /*30890*/  LOP3.LUT R34, R34, R19, RZ, 0x3c, !PT ;  /* 0x0000001322227212 */ /* 0x000fc400078e3cff */
[----:B------:R-:W-:Y:S02]  /*308a0*/  SHF.L.W.U32.HI R30, R19, 0x1, R66 ;  /* 0x00000001131e7819 */ /* 0x000fe40000010e42 */
[----:B------:R-:W-:Y:S02]  /*308b0*/  SHF.L.W.U32.HI R19, R66, 0x1, R19 ;  /* 0x0000000142137819 */ /* 0x000fe40000010e13 */
[----:B------:R-:W-:Y:S02]  /*308c0*/  LOP3.LUT R35, R35, R66, RZ, 0x3c, !PT ;  /* 0x0000004223237212 */ /* 0x000fe400078e3cff */
        /* <DEDUP_REMOVED lines=16> */
[----:B------:R-:W-:Y:S02]  /*309d0*/  LOP3.LUT R68, R16, R68, R39, 0x96, !PT ;  /* 0x0000004410447212 */ /* 0x000fe400078e9627 */
[----:B------:R-:W-:Y:S02]  /*309e0*/  LOP3.LUT R34, R35, R39, RZ, 0x3c, !PT ;  /* 0x0000002723227212 */ /* 0x000fe400078e3cff */
[----:B------:R-:W-:Y:S02]  /*309f0*/  LOP3.LUT R70, R55, R9, R48, 0x96, !PT ;  /* 0x0000000937467212 */ /* 0x000fe400078e9630 */
[C---:B------:R-:W-:Y:S02]  /*30a00*/  LOP3.LUT R32, R35.reuse, R32, RZ, 0x3c, !PT ;  /* 0x0000002023207212 */ /* 0x040fe400078e3cff */
[----:B------:R-:W-:-:S02]  /*30a10*/  LOP3.LUT R45, R35, R45, RZ, 0x3c, !PT ;  /* 0x0000002d232d7212 */ /* 0x000fc400078e3cff */
[C---:B------:R-:W-:Y:S02]  /*30a20*/  LOP3.LUT R56, R35.reuse, R56, RZ, 0x3c, !PT ;  /* 0x0000003823387212 */ /* 0x040fe400078e3cff */
[----:B------:R-:W-:Y:S02]  /*30a30*/  LOP3.LUT R39, R54, R12, R13, 0x96, !PT ;  /* 0x0000000c36277212 */ /* 0x000fe400078e960d */
[----:B------:R-:W-:Y:S02]  /*30a40*/  LOP3.LUT R35, R35, R16, RZ, 0x3c, !PT ;  /* 0x0000001023237212 */ /* 0x000fe400078e3cff */
[----:B------:R-:W-:Y:S02]  /*30a50*/  LOP3.LUT R37, R66, R31, RZ, 0x3c, !PT ;  /* 0x0000001f42257212 */ /* 0x000fe400078e3cff */
[----:B------:R-:W-:Y:S02]  /*30a60*/  SHF.L.W.U32.HI R16, R68, 0x1, R31 ;  /* 0x0000000144107819 */ /* 0x000fe40000010e1f */
[----:B------:R-:W-:-:S02]  /*30a70*/  SHF.L.W.U32.HI R31, R31, 0x1, R68 ;  /* 0x000000011f1f7819 */ /* 0x000fc40000010e44 */
[----:B------:R-:W-:Y:S02]  /*30a80*/  LOP3.LUT R70, R20, R70, R61, 0x96, !PT ;  /* 0x0000004614467212 */ /* 0x000fe400078e963d */
[----:B------:R-:W-:Y:S02]  /*30a90*/  LOP3.LUT R39, R65, R39, R58, 0x96, !PT ;  /* 0x0000002741277212 */ /* 0x000fe400078e963a */
        /* <DEDUP_REMOVED lines=136> */
[----:B------:R-:W-:Y:S02]  /*31320*/  LOP3.LUT R16, R23, R18, RZ, 0x3c, !PT ;  /* 0x0000001217107212 */ /* 0x000fe400078e3cff */
[----:B------:R-:W-:Y:S02]  /*31330*/  LOP3.LUT R15, R20, R28, R45, 0xb4, !PT ;  /* 0x0000001c140f7212 */ /* 0x000fe400078eb42d */
[----:B------:R-:W-:Y:S02]  /*31340*/  LOP3.LUT R45, R45, R34, R28, 0xb4, !PT ;  /* 0x000000222d2d7212 */ /* 0x000fe400078eb41c */
[-C--:B------:R-:W-:Y:S02]  /*31350*/  LOP3.LUT R28, R28, R19.reuse, R34, 0xb4, !PT ;  /* 0x000000131c1c7212 */ /* 0x080fe400078eb422 */
[----:B------:R-:W-:Y:S02]  /*31360*/  LOP3.LUT R48, R48, R19, RZ, 0x3c, !PT ;  /* 0x0000001330307212 */ /* 0x000fe400078e3cff */
[----:B------:R-:W-:-:S02]  /*31370*/  LOP3.LUT R19, R50, R23, R18, 0x90, !PT ;  /* 0x0000001732137212 */ /* 0x000fc400078e9012 */
[----:B------:R-:W-:Y:S02]  /*31380*/  LOP3.LUT R16, R16, R31, R50, 0xb4, !PT ;  /* 0x0000001f10107212 */ /* 0x000fe400078eb432 */
[----:B------:R-:W-:Y:S02]  /*31390*/  LOP3.LUT R50, R50, R47, R31, 0xb4, !PT ;  /* 0x0000002f32327212 */ /* 0x000fe400078eb41f */
[-C--:B------:R-:W-:Y:S02]  /*313a0*/  LOP3.LUT R31, R31, R66.reuse, R47, 0xb4, !PT ;  /* 0x000000421f1f7212 */ /* 0x080fe400078eb42f */
[----:B------:R-:W-:Y:S02]  /*313b0*/  LOP3.LUT R20, R66, R23, R18, 0x6, !PT ;  /* 0x0000001742147212 */ /* 0x000fe400078e0612 */
[----:B------:R-:W-:Y:S02]  /*313c0*/  LOP3.LUT R66, R19, R66, RZ, 0x3c, !PT ;  /* 0x0000004213427212 */ /* 0x000fe400078e3cff */
        /* <DEDUP_REMOVED lines=12> */
[----:B------:R-:W-:-:S02]  /*31490*/  LOP3.LUT R52, R24, R16, R41, 0x96, !PT ;  /* 0x0000001018347212 */ /* 0x000fc400078e9629 */
[----:B------:R-:W-:Y:S02]  /*314a0*/  LOP3.LUT R15, R20, R22, RZ, 0x3c, !PT ;  /* 0x00000016140f7212 */ /* 0x000fe400078e3cff */
        /* <DEDUP_REMOVED lines=8> */
[----:B------:R-:W-:Y:S02]  /*31530*/  LOP3.LUT R67, R11, R35, RZ, 0x3c, !PT ;  /* 0x000000230b437212 */ /* 0x000fe400078e3cff */
        /* <DEDUP_REMOVED lines=8> */
[----:B------:R-:W-:Y:S02]  /*315c0*/  LOP3.LUT R58, R58, R19, RZ, 0x3c, !PT ;  /* 0x000000133a3a7212 */ /* 0x000fe400078e3cff */
[----:B------:R-:W-:Y:S02]  /*315d0*/  SHF.L.W.U32.HI R19, R29, 0x1, R70 ;  /* 0x000000011d137819 */ /* 0x000fe40000010e46 */
[----:B------:R-:W-:Y:S02]  /*315e0*/  LOP3.LUT R61, R20, R61, RZ, 0x3c, !PT ;  /* 0x0000003d143d7212 */ /* 0x000fe400078e3cff */
[C---:B------:R-:W-:Y:S02]  /*315f0*/  LOP3.LUT R50, R11.reuse, R50, RZ, 0x3c, !PT ;  /* 0x000000320b327212 */ /* 0x040fe400078e3cff */
[----:B------:R-:W-:Y:S02]  /*31600*/  LOP3.LUT R20, R11, R59, RZ, 0x3c, !PT ;  /* 0x0000003b0b147212 */ /* 0x000fe400078e3cff */
[----:B------:R-:W-:-:S02]  /*31610*/  SHF.L.W.U32.HI R11, R70, 0x1, R29 ;  /* 0x00000001460b7819 */ /* 0x000fc40000010e1d */
[----:B------:R-:W-:Y:S02]  /*31620*/  LOP3.LUT R19, R19, R35, RZ, 0x3c, !PT ;  /* 0x0000002313137212 */ /* 0x000fe400078e3cff */
[----:B------:R-:W-:Y:S02]  /*31630*/  SHF.L.W.U32.HI R35, R35, 0x1, R10 ;  /* 0x0000000123237819 */ /* 0x000fe40000010e0a */
[----:B------:R-:W-:Y:S02]  /*31640*/  LOP3.LUT R11, R11, R10, RZ, 0x3c, !PT ;  /* 0x0000000a0b0b7212 */ /* 0x000fe400078e3cff */
[----:B------:R-:W-:Y:S02]  /*31650*/  LOP3.LUT R10, R57, R34, R68, 0x96, !PT ;  /* 0x00000022390a7212 */ /* 0x000fe400078e9644 */
[----:B------:R-:W-:Y:S02]  /*31660*/  LOP3.LUT R35, R35, R64, RZ, 0x3c, !PT ;  /* 0x0000004023237212 */ /* 0x000fe400078e3cff */
[----:B------:R-:W-:-:S02]  /*31670*/  LOP3.LUT R10, R21, R10, R60, 0x96, !PT ;  /* 0x0000000a150a7212 */ /* 0x000fc400078e963c */
[C---:B------:R-:W-:Y:S02]  /*31680*/  LOP3.LUT R34, R35.reuse, R34, RZ, 0x3c, !PT ;  /* 0x0000002223227212 */ /* 0x040fe400078e3cff */
[C---:B------:R-:W-:Y:S02]  /*31690*/  LOP3.LUT R68, R35.reuse, R68, RZ, 0x3c, !PT ;  /* 0x0000004423447212 */ /* 0x040fe400078e3cff */
[C---:B------:R-:W-:Y:S02]  /*316a0*/  LOP3.LUT R59, R35.reuse, R57, RZ, 0x3c, !PT ;  /* 0x00000039233b7212 */ /* 0x040fe400078e3cff */
[C---:B------:R-:W-:Y:S02]  /*316b0*/  LOP3.LUT R60, R35.reuse, R60, RZ, 0x3c, !PT ;  /* 0x0000003c233c7212 */ /* 0x040fe400078e3cff */
[----:B------:R-:W-:Y:S02]  /*316c0*/  LOP3.LUT R35, R35, R21, RZ, 0x3c, !PT ;  /* 0x0000001523237212 */ /* 0x000fe400078e3cff */
[----:B------:R-:W-:-:S02]  /*316d0*/  LOP3.LUT R21, R55, R47, R62, 0x96, !PT ;  /* 0x0000002f37157212 */ /* 0x000fc400078e963e */
[----:B------:R-:W-:Y:S02]  /*316e0*/  LOP3.LUT R64, R58, R55, RZ, 0x3c, !PT ;  /* 0x000000373a407212 */ /* 0x000fe400078e3cff */
[----:B------:R-:W-:Y:S02]  /*316f0*/  LOP3.LUT R21, R36, R21, R7, 0x96, !PT ;  /* 0x0000001524157212 */ /* 0x000fe400078e9607 */
[----:B------:R-:W-:Y:S02]  /*31700*/  LOP3.LUT R47, R58, R47, RZ, 0x3c, !PT ;  /* 0x0000002f3a2f7212 */ /* 0x000fe400078e3cff */
[----:B------:R-:W-:Y:S02]  /*31710*/  SHF.L.W.U32.HI R55, R10, 0x1, R21 ;  /* 0x000000010a377819 */ /* 0x000fe40000010e15 */
[C---:B------:R-:W-:Y:S02]  /*31720*/  LOP3.LUT R69, R58.reuse, R62, RZ, 0x3c, !PT ;  /* 0x0000003e3a457212 */ /* 0x040fe400078e3cff */
        /* <DEDUP_REMOVED lines=112> */
[----:B------:R-:W-:Y:S02]  /*31e30*/  LOP3.LUT R24, R64, R34, R13, 0xb4, !PT ;  /* 0x0000002240187212 */ /* 0x000fe400078eb40d */
[----:B------:R-:W-:Y:S02]  /*31e40*/  LOP3.LUT R65, R13, R62, R34, 0xb4, !PT ;  /* 0x0000003e0d417212 */ /* 0x000fe400078eb422 */
        /* <DEDUP_REMOVED lines=14> */
[-CC-:B------:R-:W-:Y:S02]  /*31f30*/  LOP3.LUT R18, R17, R19.reuse, R16.reuse, 0x90, !PT ;  /* 0x0000001311127212 */ /* 0x180fe400078e9010 */
[----:B------:R-:W-:Y:S02]  /*31f40*/  LOP3.LUT R11, R19, R16, RZ, 0x3c, !PT ;  /* 0x00000010130b7212 */ /* 0x000fe400078e3cff */
[----:B------:R-:W-:Y:S02]  /*31f50*/  LOP3.LUT R7, R47, R19, R16, 0x6, !PT ;  /* 0x000000132f077212 */ /* 0x000fe400078e0610 */
[----:B------:R-:W-:Y:S02]  /*31f60*/  LOP3.LUT R19, R53, R40, RZ, 0x3c, !PT ;  /* 0x0000002835137212 */ /* 0x000fe400078e3cff */
        /* <DEDUP_REMOVED lines=8> */
[----:B------:R-:W-:Y:S02]  /*31ff0*/  LOP3.LUT R16, R16, 0x8000000a, RZ, 0x3c, !PT ;  /* 0x8000000a10107812 */ /* 0x000fe400078e3cff */
[----:B------:R-:W-:Y:S02]  /*32000*/  LOP3.LUT R17, R45, R47, R34, 0x96, !PT ;  /* 0x0000002f2d117212 */ /* 0x000fe400078e9622 */
[----:B------:R-:W-:Y:S02]  /*32010*/  LOP3.LUT R11, R11, 0x80000000, RZ, 0x3c, !PT ;  /* 0x800000000b0b7812 */ /* 0x000fe400078e3cff */
        /* <DEDUP_REMOVED lines=26> */
[----:B------:R-:W-:Y:S02]  /*321c0*/  SHF.L.W.U32.HI R26, R32, 0x1, R51 ;  /* 0x00000001201a7819 */ /* 0x000fe40000010e33 */
[----:B------:R-:W-:Y:S02]  /*321d0*/  LOP3.LUT R55, R52, R55, R61, 0x96, !PT ;  /* 0x0000003734377212 */ /* 0x000fe400078e963d */
[----:B------:R-:W-:Y:S02]  /*321e0*/  LOP3.LUT R15, R66, R61, RZ, 0x3c, !PT ;  /* 0x0000003d420f7212 */ /* 0x000fe400078e3cff */
        /* <DEDUP_REMOVED lines=19> */
[C---:B------:R-:W-:Y:S02]  /*32320*/  LOP3.LUT R19, R68.reuse, R19, RZ, 0x3c, !PT ;  /* 0x0000001344137212 */ /* 0x040fe400078e3cff */
[----:B------:R-:W-:-:S02]  /*32330*/  LOP3.LUT R37, R68, R37, RZ, 0x3c, !PT ;  /* 0x0000002544257212 */ /* 0x000fc400078e3cff */
[----:B------:R-:W-:Y:S02]  /*32340*/  LOP3.LUT R38, R68, R38, RZ, 0x3c, !PT ;  /* 0x0000002644267212 */ /* 0x000fe400078e3cff */
[C---:B------:R-:W-:Y:S02]  /*32350*/  LOP3.LUT R68, R61.reuse, R58, RZ, 0x3c, !PT ;  /* 0x0000003a3d447212 */ /* 0x040fe400078e3cff */
[C---:B------:R-:W-:Y:S02]  /*32360*/  LOP3.LUT R58, R61.reuse, R28, RZ, 0x3c, !PT ;  /* 0x0000001c3d3a7212 */ /* 0x040fe400078e3cff */
[----:B------:R-:W-:Y:S02]  /*32370*/  LOP3.LUT R43, R61, R43, RZ, 0x3c, !PT ;  /* 0x0000002b3d2b7212 */ /* 0x000fe400078e3cff */
[C---:B------:R-:W-:Y:S02]  /*32380*/  LOP3.LUT R28, R54.reuse, R47, RZ, 0x3c, !PT ;  /* 0x0000002f361c7212 */ /* 0x040fe400078e3cff */
        /* <DEDUP_REMOVED lines=38> */
[----:B------:R-:W-:Y:S02]  /*325f0*/  LOP3.LUT R53, R56, R53, RZ, 0x3c, !PT ;  /* 0x0000003538357212 */ /* 0x000fe400078e3cff */
[----:B------:R-:W-:Y:S02]  /*32600*/  SHF.L.W.U32.HI R39, R24, 0x4, R23 ;  /* 0x0000000418277819 */ /* 0x000fe40000010e17 */
[----:B------:R-:W-:Y:S02]  /*32610*/  SHF.L.W.U32.HI R67, R23, 0x4, R24 ;  /* 0x0000000417437819 */ /* 0x000fe40000010e18 */
        /* <DEDUP_REMOVED lines=81> */
[-CC-:B------:R-:W-:Y:S02]  /*32b30*/  LOP3.LUT R30, R7, R17.reuse, R16.reuse, 0x90, !PT ;  /* 0x00000011071e7212 */ /* 0x180fe400078e9010 */
[----:B------:R-:W-:Y:S02]  /*32b40*/  LOP3.LUT R56, R31, R17, R16, 0x6, !PT ;  /* 0x000000111f387212 */ /* 0x000fe400078e0610 */
[----:B------:R-:W-:Y:S02]  /*32b50*/  LOP3.LUT R16, R18, R54, R7, 0xb4, !PT ;  /* 0x0000003612107212 */ /* 0x000fe400078eb407 */
[----:B------:R-:W-:Y:S02]  /*32b60*/  LOP3.LUT R7, R7, R43, R54, 0xb4, !PT ;  /* 0x0000002b07077212 */ /* 0x000fe400078eb436 */
[----:B------:R-:W-:-:S02]  /*32b70*/  LOP3.LUT R54, R54, R31, R43, 0xb4, !PT ;  /* 0x0000001f36367212 */ /* 0x000fc400078eb42b */
[----:B------:R-:W-:Y:S02]  /*32b80*/  LOP3.LUT R47, R25, R38, R9, 0xb4, !PT ;  /* 0x00000026192f7212 */ /* 0x000fe400078eb409 */
[----:B------:R-:W-:Y:S02]  /*32b90*/  LOP3.LUT R17, R26, R11, RZ, 0x3c, !PT ;  /* 0x0000000b1a117212 */ /* 0x000fe400078e3cff */
[-CC-:B------:R-:W-:Y:S02]  /*32ba0*/  LOP3.LUT R61, R12, R26.reuse, R11.reuse, 0x90, !PT ;  /* 0x0000001a0c3d7212 */ /* 0x180fe400078e900b */
[----:B------:R-:W-:Y:S02]  /*32bb0*/  LOP3.LUT R26, R38, R26, R11, 0x6, !PT ;  /* 0x0000001a261a7212 */ /* 0x000fe400078e060b */
[----:B------:R-:W-:Y:S02]  /*32bc0*/  LOP3.LUT R55, R36, R54, R15, 0x96, !PT ;  /* 0x0000003624377212 */ /* 0x000fe400078e960f */
[----:B------:R-:W-:-:S02]  /*32bd0*/  LOP3.LUT R11, R16, 0x80008081, RZ, 0x3c, !PT ;  /* 0x80008081100b7812 */ /* 0x000fc400078e3cff */
[----:B------:R-:W-:Y:S02]  /*32be0*/  LOP3.LUT R66, R22, R47, R65, 0x96, !PT ;  /* 0x0000002f16427212 */ /* 0x000fe400078e9641 */
[----:B------:R-:W-:Y:S02]  /*32bf0*/  LOP3.LUT R17, R17, R25, R12, 0xb4, !PT ;  /* 0x0000001911117212 */ /* 0x000fe400078eb40c */
[----:B------:R-:W-:Y:S02]  /*32c00*/  LOP3.LUT R18, R12, R9, R25, 0xb4, !PT ;  /* 0x000000090c127212 */ /* 0x000fe400078eb419 */
[----:B------:R-:W-:Y:S02]  /*32c10*/  LOP3.LUT R25, R56, R43, RZ, 0x3c, !PT ;  /* 0x0000002b38197212 */ /* 0x000fe400078e3cff */
        /* <DEDUP_REMOVED lines=8> */
[----:B------:R-:W-:Y:S02]  /*32ca0*/  LOP3.LUT R12, R17, 0x80000000, RZ, 0x3c, !PT ;  /* 0x80000000110c7812 */ /* 0x000fe400078e3cff */
[----:B------:R-:W-:Y:S02]  /*32cb0*/  LOP3.LUT R30, R30, R31, RZ, 0x3c, !PT ;  /* 0x0000001f1e1e7212 */ /* 0x000fe400078e3cff */
[----:B------:R-:W-:Y:S02]  /*32cc0*/  LOP3.LUT R31, R60, R7, R19, 0x96, !PT ;  /* 0x000000073c1f7212 */ /* 0x000fe400078e9613 */
[----:B------:R-:W-:Y:S02]  /*32cd0*/  LOP3.LUT R56, R26, R60, RZ, 0x3c, !PT ;  /* 0x0000003c1a387212 */ /* 0x000fe400078e3cff */
[----:B------:R-:W-:Y:S02]  /*32ce0*/  LOP3.LUT R60, R51, R12, R20, 0x96, !PT ;  /* 0x0000000c333c7212 */ /* 0x000fe400078e9614 */
[----:B------:R-:W-:-:S02]  /*32cf0*/  SHF.L.W.U32.HI R17, R55, 0x1, R66 ;  /* 0x0000000137117819 */ /* 0x000fc40000010e42 */
[----:B------:R-:W-:Y:S02]  /*32d00*/  LOP3.LUT R60, R21, R60, R48, 0x96, !PT ;  /* 0x0000003c153c7212 */ /* 0x000fe400078e9630 */
[----:B------:R-:W-:Y:S02]  /*32d10*/  LOP3.LUT R31, R49, R31, R58, 0x96, !PT ;  /* 0x0000001f311f7212 */ /* 0x000fe400078e963a */
[C---:B------:R-:W-:Y:S02]  /*32d20*/  LOP3.LUT R16, R26.reuse, R58, RZ, 0x3c, !PT ;  /* 0x0000003a1a107212 */ /* 0x040fe400078e3cff */
        /* <DEDUP_REMOVED lines=9> */
[C---:B------:R-:W-:Y:S02]  /*32dc0*/  LOP3.LUT R18, R17.reuse, R18, RZ, 0x3c, !PT ;  /* 0x0000001211127212 */ /* 0x040fe400078e3cff */
[C---:B------:R-:W-:Y:S02]  /*32dd0*/  LOP3.LUT R59, R17.reuse, R59, RZ, 0x3c, !PT ;  /* 0x0000003b113b7212 */ /* 0x040fe400078e3cff */
[C---:B------:R-:W-:Y:S02]  /*32de0*/  LOP3.LUT R53, R17.reuse, R53, RZ, 0x3c, !PT ;  /* 0x0000003511357212 */ /* 0x040fe400078e3cff */
[----:B------:R-:W-:Y:S02]  /*32df0*/  LOP3.LUT R64, R17, R28, RZ, 0x3c, !PT ;  /* 0x0000001c11407212 */ /* 0x000fe400078e3cff */
        /* <DEDUP_REMOVED lines=9> */
[----:B------:R-:W-:Y:S02]  /*32e90*/  LOP3.LUT R55, R57, R25, R52, 0x96, !PT ;  /* 0x0000001939377212 */ /* 0x000fe400078e9634 */
[----:B------:R-:W-:Y:S02]  /*32ea0*/  LOP3.LUT R66, R50, R38, R67, 0x96, !PT ;  /* 0x0000002632427212 */ /* 0x000fe400078e9643 */
[----:B------:R-:W-:Y:S02]  /*32eb0*/  LOP3.LUT R28, R28, R19, RZ, 0x3c, !PT ;  /* 0x000000131c1c7212 */ /* 0x000fe400078e3cff */
[----:B------:R-:W-:Y:S02]  /*32ec0*/  LOP3.LUT R19, R62, R25, RZ, 0x3c, !PT ;  /* 0x000000193e137212 */ /* 0x000fe400078e3cff */
[----:B------:R-:W-:-:S02]  /*32ed0*/  LOP3.LUT R55, R34, R55, R45, 0x96, !PT ;  /* 0x0000003722377212 */ /* 0x000fc400078e962d */
[----:B------:R-:W-:Y:S02]  /*32ee0*/  LOP3.LUT R25, R62, R57, RZ, 0x3c, !PT ;  /* 0x000000393e197212 */ /* 0x000fe400078e3cff */
[----:B------:R-:W-:Y:S02]  /*32ef0*/  LOP3.LUT R66, R40, R66, R23, 0x96, !PT ;  /* 0x0000004228427212 */ /* 0x000fe400078e9617 */
[----:B------:R-:W-:Y:S02]  /*32f00*/  LOP3.LUT R57, R62, R34, RZ, 0x3c, !PT ;  /* 0x000000223e397212 */ /* 0x000fe400078e3cff */
[C---:B------:R-:W-:Y:S02]  /*32f10*/  LOP3.LUT R34, R69.reuse, R38, RZ, 0x3c, !PT ;  /* 0x0000002645227212 */ /* 0x040fe400078e3cff */
[----:B------:R-:W-:Y:S02]  /*32f20*/  LOP3.LUT R38, R69, R23, RZ, 0x3c, !PT ;  /* 0x0000001745267212 */ /* 0x000fe400078e3cff */
[----:B------:R-:W-:-:S02]  /*32f30*/  SHF.L.W.U32.HI R23, R55, 0x1, R66 ;  /* 0x0000000137177819 */ /* 0x000fc40000010e42 */
[C---:B------:R-:W-:Y:S02]  /*32f40*/  LOP3.LUT R52, R62.reuse, R52, RZ, 0x3c, !PT ;  /* 0x000000343e347212 */ /* 0x040fe400078e3cff */
[----:B------:R-:W-:Y:S02]  /*32f50*/  LOP3.LUT R45, R62, R45, RZ, 0x3c, !PT ;  /* 0x0000002d3e2d7212 */ /* 0x000fe400078e3cff */
[----:B------:R-:W-:Y:S02]  /*32f60*/  LOP3.LUT R62, R69, R40, RZ, 0x3c, !PT ;  /* 0x00000028453e7212 */ /* 0x000fe400078e3cff */
[----:B------:R-:W-:Y:S02]  /*32f70*/  LOP3.LUT R40, R23, R58, RZ, 0x3c, !PT ;  /* 0x0000003a17287212 */ /* 0x000fe400078e3cff */
        /* <DEDUP_REMOVED lines=41> */
[----:B------:R-:W-:Y:S02]  /*33210*/  LOP3.LUT R54, R60, R67, R54, 0xb4, !PT ;  /* 0x000000433c367212 */ /* 0x000fe400078eb436 */
        /* <DEDUP_REMOVED lines=25> */
[----:B------:R-:W-:-:S02]  /*333b0*/  LOP3.LUT R62, R31, R15, RZ, 0x3c, !PT ;  /* 0x0000000f1f3e7212 */ /* 0x000fc400078e3cff */
[----:B------:R-:W-:Y:S02]  /*333c0*/  LOP3.LUT R65, R65, R60, R59, 0xb4, !PT ;  /* 0x0000003c41417212 */ /* 0x000fe400078eb43b */
[----:B------:R-:W-:Y:S02]  /*333d0*/  SHF.L.W.U32.HI R56, R25, 0x19, R50 ;  /* 0x0000001919387819 */ /* 0x000fe40000010e32 */
[----:B------:R-:W-:Y:S02]  /*333e0*/  SHF.L.W.U32.HI R21, R50, 0x19, R25 ;  /* 0x0000001932157819 */ /* 0x000fe40000010e19 */
[----:B------:R-:W-:Y:S02]  /*333f0*/  LOP3.LUT R59, R59, R71, R60, 0xb4, !PT ;  /* 0x000000473b3b7212 */ /* 0x000fe400078eb43c */
        /* <DEDUP_REMOVED lines=40> */
[-C--:B------:R-:W-:Y:S02]  /*33680*/  LOP3.LUT R43, R31, R28.reuse, R11, 0x6, !PT ;  /* 0x0000001c1f2b7212 */ /* 0x080fe400078e060b */
        /* <DEDUP_REMOVED lines=8> */
[----:B------:R-:W-:-:S02]  /*33710*/  LOP3.LUT R13, R58, R73, R19, 0xb4, !PT ;  /* 0x000000493a0d7212 */ /* 0x000fc400078eb413 */
[-CC-:B------:R-:W-:Y:S02]  /*33720*/  LOP3.LUT R26, R36, R17.reuse, R12.reuse, 0x6, !PT ;  /* 0x00000011241a7212 */ /* 0x180fe400078e060c */
[----:B------:R-:W-:Y:S02]  /*33730*/  LOP3.LUT R19, R19, R56, R73, 0xb4, !PT ;  /* 0x0000003813137212 */ /* 0x000fe400078eb449 */
        /* <DEDUP_REMOVED lines=13> */
[----:B------:R-:W-:Y:S02]  /*33810*/  LOP3.LUT R22, R12, 0x8080, RZ, 0x3c, !PT ;  /* 0x000080800c167812 */ /* 0x000fe400078e3cff */
[----:B------:R-:W-:Y:S02]  /*33820*/  LOP3.LUT R66, R23, R45, R34, 0x96, !PT ;  /* 0x0000002d17427212 */ /* 0x000fe400078e9622 */
[----:B------:R-:W-:-:S02]  /*33830*/  LOP3.LUT R26, R9, 0x80000000, RZ, 0x3c, !PT ;  /* 0x80000000091a7812 */ /* 0x000fc400078e3cff */
        /* <DEDUP_REMOVED lines=20> */
[----:B------:R-:W-:Y:S02]  /*33980*/  LOP3.LUT R71, R33, R17, R60, 0x96, !PT ;  /* 0x0000001121477212 */ /* 0x000fe400078e963c */
[C---:B------:R-:W-:Y:S02]  /*33990*/  LOP3.LUT R11, R36.reuse, R11, RZ, 0x3c, !PT ;  /* 0x0000000b240b7212 */ /* 0x040fe400078e3cff */
[C---:B------:R-:W-:Y:S02]  /*339a0*/  LOP3.LUT R9, R36.reuse, R62, RZ, 0x3c, !PT ;  /* 0x0000003e24097212 */ /* 0x040fe400078e3cff */
[----:B------:R-:W-:-:S02]  /*339b0*/  LOP3.LUT R7, R36, R7, RZ, 0x3c, !PT ;  /* 0x0000000724077212 */ /* 0x000fc400078e3cff */
[C---:B------:R-:W-:Y:S02]  /*339c0*/  LOP3.LUT R42, R36.reuse, R42, RZ, 0x3c, !PT ;  /* 0x0000002a242a7212 */ /* 0x040fe400078e3cff */
[----:B------:R-:W-:Y:S02]  /*339d0*/  LOP3.LUT R47, R36, R47, RZ, 0x3c, !PT ;  /* 0x0000002f242f7212 */ /* 0x000fe400078e3cff */
[----:B------:R-:W-:Y:S02]  /*339e0*/  LOP3.LUT R36, R31, R35, RZ, 0x3c, !PT ;  /* 0x000000231f247212 */ /* 0x000fe400078e3cff */
[----:B------:R-:W-:Y:S02]  /*339f0*/  LOP3.LUT R10, R49, R10, R20, 0x96, !PT ;  /* 0x0000000a310a7212 */ /* 0x000fe400078e9614 */
[----:B------:R-:W-:Y:S02]  /*33a00*/  LOP3.LUT R71, R54, R71, R67, 0x96, !PT ;  /* 0x0000004736477212 */ /* 0x000fe400078e9643 */
[----:B------:R-:W-:-:S02]  /*33a10*/  SHF.L.W.U32.HI R35, R53, 0x1, R12 ;  /* 0x0000000135237819 */ /* 0x000fc40000010e0c */
[C---:B------:R-:W-:Y:S02]  /*33a20*/  LOP3.LUT R32, R31.reuse, R32, RZ, 0x3c, !PT ;  /* 0x000000201f207212 */ /* 0x040fe400078e3cff */
[C---:B------:R-:W-:Y:S02]  /*33a30*/  LOP3.LUT R50, R31.reuse, R50, RZ, 0x3c, !PT ;  /* 0x000000321f327212 */ /* 0x040fe400078e3cff */
[----:B------:R-:W-:Y:S02]  /*33a40*/  LOP3.LUT R57, R31, R57, RZ, 0x3c, !PT ;  /* 0x000000391f397212 */ /* 0x000fe400078e3cff */
[----:B------:R-:W-:Y:S02]  /*33a50*/  SHF.L.W.U32.HI R31, R10, 0x1, R71 ;  /* 0x000000010a1f7819 */ /* 0x000fe40000010e47 */
[----:B------:R-:W-:Y:S02]  /*33a60*/  LOP3.LUT R35, R35, R10, RZ, 0x3c, !PT ;  /* 0x0000000a23237212 */ /* 0x000fe400078e3cff */
[----:B------:R-:W-:-:S02]  /*33a70*/  SHF.L.W.U32.HI R10, R71, 0x1, R10 ;  /* 0x00000001470a7819 */ /* 0x000fc40000010e0a */
[----:B------:R-:W-:Y:S02]  /*33a80*/  LOP3.LUT R64, R25, R37, R58, 0x96, !PT ;  /* 0x0000002519407212 */ /* 0x000fe400078e963a */
[----:B------:R-:W-:Y:S02]  /*33a90*/  LOP3.LUT R62, R10, R51, RZ, 0x3c, !PT ;  /* 0x000000330a3e7212 */ /* 0x000fe400078e3cff */
[----:B------:R-:W-:Y:S02]  /*33aa0*/  LOP3.LUT R51, R24, R43, R13, 0x96, !PT ;  /* 0x0000002b18337212 */ /* 0x000fe400078e960d */
[----:B------:R-:W-:Y:S02]  /*33ab0*/  LOP3.LUT R66, R31, R66, RZ, 0x3c, !PT ;  /* 0x000000421f427212 */ /* 0x000fe400078e3cff */
[----:B------:R-:W-:Y:S02]  /*33ac0*/  LOP3.LUT R51, R44, R51, R61, 0x96, !PT ;  /* 0x000000332c337212 */ /* 0x000fe400078e963d */
[----:B------:R-:W-:-:S02]  /*33ad0*/  LOP3.LUT R64, R52, R64, R59, 0x96, !PT ;  /* 0x0000004034407212 */ /* 0x000fc400078e963b */
[----:B------:R-:W-:Y:S02]  /*33ae0*/  LOP3.LUT R10, R62, R43, RZ, 0x3c, !PT ;  /* 0x0000002b3e0a7212 */ /* 0x000fe400078e3cff */
[----:B------:R-:W-:Y:S02]  /*33af0*/  LOP3.LUT R43, R66, R52, RZ, 0x3c, !PT ;  /* 0x00000034422b7212 */ /* 0x000fe400078e3cff */
[----:B------:R-:W-:Y:S02]  /*33b00*/  SHF.L.W.U32.HI R52, R51, 0x1, R64 ;  /* 0x0000000133347819 */ /* 0x000fe40000010e40 */
[----:B------:R-:W-:Y:S02]  /*33b10*/  SHF.L.W.U32.HI R31, R12, 0x1, R53 ;  /* 0x000000010c1f7819 */ /* 0x000fe40000010e35 */
[----:B------:R-:W-:Y:S02]  /*33b20*/  LOP3.LUT R52, R52, R53, RZ, 0x3c, !PT ;  /* 0x0000003534347212 */ /* 0x000fe400078e3cff */
[----:B------:R-:W-:-:S02]  /*33b30*/  SHF.L.W.U32.HI R53, R64, 0x1, R51 ;  /* 0x0000000140357819 */ /* 0x000fc40000010e33 */
[C---:B------:R-:W-:Y:S02]  /*33b40*/  LOP3.LUT R13, R62.reuse, R13, RZ, 0x3c, !PT ;  /* 0x0000000d3e0d7212 */ /* 0x040fe400078e3cff */
[C---:B------:R-:W-:Y:S02]  /*33b50*/  LOP3.LUT R24, R62.reuse, R24, RZ, 0x3c, !PT ;  /* 0x000000183e187212 */ /* 0x040fe400078e3cff */
[C---:B------:R-:W-:Y:S02]  /*33b60*/  LOP3.LUT R61, R62.reuse, R61, RZ, 0x3c, !PT ;  /* 0x0000003d3e3d7212 */ /* 0x040fe400078e3cff */
[----:B------:R-:W-:Y:S02]  /*33b70*/  LOP3.LUT R44, R62, R44, RZ, 0x3c, !PT ;  /* 0x0000002c3e2c7212 */ /* 0x000fe400078e3cff */
[----:B------:R-:W-:Y:S02]  /*33b80*/  LOP3.LUT R62, R66, R59, RZ, 0x3c, !PT ;  /* 0x0000003b423e7212 */ /* 0x000fe400078e3cff */
[----:B------:R-:W-:-:S02]  /*33b90*/  LOP3.LUT R59, R53, R12, RZ, 0x3c, !PT ;  /* 0x0000000c353b7212 */ /* 0x000fc400078e3cff */
[----:B------:R-:W-:Y:S02]  /*33ba0*/  SHF.L.W.U32.HI R53, R29, 0x1, R38 ;  /* 0x000000011d357819 */ /* 0x000fe40000010e26 */
[----:B------:R-:W-:Y:S02]  /*33bb0*/  LOP3.LUT R31, R31, R71, RZ, 0x3c, !PT ;  /* 0x000000471f1f7212 */ /* 0x000fe400078e3cff */
        /* <DEDUP_REMOVED lines=15> */
[----:B------:R-:W-:-:S02]  /*33cb0*/  LOP3.LUT R25, R66, R25, RZ, 0x3c, !PT ;  /* 0x0000001942197212 */ /* 0x000fc400078e3cff */
[----:B------:R-:W-:Y:S02]  /*33cc0*/  SHF.L.W.U32.HI R23, R52, 0xb, R23 ;  /* 0x0000000b34177819 */ /* 0x000fe40000010e17 */
[----:B------:R-:W-:Y:S02]  /*33cd0*/  LOP3.LUT R41, R35, R69, RZ, 0x3c, !PT ;  /* 0x0000004523297212 */ /* 0x000fe400078e3cff */
[----:B------:R-:W-:Y:S02]  /*33ce0*/  LOP3.LUT R52, R31, R14, RZ, 0x3c, !PT ;  /* 0x0000000e1f347212 */ /* 0x000fe400078e3cff */
[----:B------:R-:W-:Y:S02]  /*33cf0*/  SHF.L.W.U32.HI R14, R24, 0x19, R25 ;  /* 0x00000019180e7819 */ /* 0x000fe40000010e19 */
[----:B------:R-:W-:Y:S02]  /*33d00*/  SHF.L.W.U32.HI R48, R25, 0x19, R24 ;  /* 0x0000001919307819 */ /* 0x000fe40000010e18 */
[----:B------:R-:W-:-:S02]  /*33d10*/  LOP3.LUT R58, R66, R58, RZ, 0x3c, !PT ;  /* 0x0000003a423a7212 */ /* 0x000fc400078e3cff */
[----:B------:R-:W-:Y:S02]  /*33d20*/  SHF.L.W.U32.HI R25, R52, 0x9, R41 ;  /* 0x0000000934197819 */ /* 0x000fe40000010e29 */
[----:B------:R-:W-:Y:S02]  /*33d30*/  SHF.L.W.U32.HI R41, R41, 0x9, R52 ;  /* 0x0000000929297819 */ /* 0x000fe40000010e34 */
[----:B------:R-:W-:Y:S02]  /*33d40*/  LOP3.LUT R12, R12, R51, RZ, 0x3c, !PT ;  /* 0x000000330c0c7212 */ /* 0x000fe400078e3cff */
        /* <DEDUP_REMOVED lines=13> */
[----:B------:R-:W-:Y:S02]  /*33e20*/  SHF.L.W.U32.HI R21, R7, 0xa, R50 ;  /* 0x0000000a07157819 */ /* 0x000fe40000010e32 */
[----:B------:R-:W-:-:S02]  /*33e30*/  LOP3.LUT R18, R12, R18, RZ, 0x3c, !PT ;  /* 0x000000120c127212 */ /* 0x000fc400078e3cff */
[----:B------:R-:W-:Y:S02]  /*33e40*/  LOP3.LUT R33, R64, R33, RZ, 0x3c, !PT ;  /* 0x0000002140217212 */ /* 0x000fe400078e3cff */
[----:B------:R-:W-:Y:S02]  /*33e50*/  SHF.L.W.U32.HI R42, R51, 0x4, R16 ;  /* 0x00000004332a7819 */ /* 0x000fe40000010e10 */
[----:B------:R-:W-:Y:S02]  /*33e60*/  SHF.L.W.U32.HI R56, R16, 0x4, R51 ;  /* 0x0000000410387819 */ /* 0x000fe40000010e33 */
[----:B------:R-:W-:Y:S02]  /*33e70*/  SHF.L.W.U32.HI R50, R50, 0xa, R7 ;  /* 0x0000000a32327819 */ /* 0x000fe40000010e07 */
[C---:B------:R-:W-:Y:S02]  /*33e80*/  LOP3.LUT R27, R12.reuse, R27, RZ, 0x3c, !PT ;  /* 0x0000001b0c1b7212 */ /* 0x040fe400078e3cff */
[----:B------:R-:W-:-:S02]  /*33e90*/  LOP3.LUT R20, R12, R20, RZ, 0x3c, !PT ;  /* 0x000000140c147212 */ /* 0x000fc400078e3cff */
[----:B------:R-:W-:Y:S02]  /*33ea0*/  LOP3.LUT R67, R64, R67, RZ, 0x3c, !PT ;  /* 0x0000004340437212 */ /* 0x000fe400078e3cff */
[----:B------:R-:W-:Y:S02]  /*33eb0*/  SHF.L.W.U32.HI R51, R30, 0xf, R65 ;  /* 0x0000000f1e337819 */ /* 0x000fe40000010e41 */
[----:B------:R-:W-:Y:S02]  /*33ec0*/  SHF.L.W.U32.HI R7, R29, 0x6, R34 ;  /* 0x000000061d077819 */ /* 0x000fe40000010e22 */
[----:B------:R-:W-:Y:S02]  /*33ed0*/  SHF.L.W.U32.HI R65, R65, 0xf, R30 ;  /* 0x0000000f41417819 */ /* 0x000fe40000010e1e */
[----:B------:R-:W-:Y:S02]  /*33ee0*/  SHF.L.W.U32.HI R29, R34, 0x6, R29 ;  /* 0x00000006221d7819 */ /* 0x000fe40000010e1d */
[----:B------:R-:W-:-:S02]  /*33ef0*/  LOP3.LUT R49, R12, R49, RZ, 0x3c, !PT ;  /* 0x000000310c317212 */ /* 0x000fc400078e3cff */
[C---:B------:R-:W-:Y:S02]  /*33f00*/  LOP3.LUT R60, R64.reuse, R60, RZ, 0x3c, !PT ;  /* 0x0000003c403c7212 */ /* 0x040fe400078e3cff */
        /* <DEDUP_REMOVED lines=31> */
[----:B------:R-:W-:Y:S02]  /*34100*/  SHF.L.W.U32.HI R19, R60, 0x14, R19 ;  /* 0x000000143c137819 */ /* 0x000fe40000010e13 */
[----:B------:R-:W-:Y:S02]  /*34110*/  LOP3.LUT R49, R35, R22, RZ, 0x3c, !PT ;  /* 0x0000001623317212 */ /* 0x000fe400078e3cff */
[-CC-:B------:R-:W-:Y:S02]  /*34120*/  LOP3.LUT R61, R36, R35.reuse, R22.reuse, 0x90, !PT ;  /* 0x00000023243d7212 */ /* 0x180fe400078e9016 */
[----:B------:R-:W-:-:S02]  /*34130*/  LOP3.LUT R60, R27, R35, R22, 0x6, !PT ;  /* 0x000000231b3c7212 */ /* 0x000fc400078e0616 */
[----:B------:R-:W-:Y:S02]  /*34140*/  LOP3.LUT R67, R67, R44, R65, 0xb4, !PT ;  /* 0x0000002c43437212 */ /* 0x000fe400078eb441 */
[----:B------:R-:W-:Y:S02]  /*34150*/  LOP3.LUT R35, R31, R26, RZ, 0x3c, !PT ;  /* 0x0000001a1f237212 */ /* 0x000fe400078e3cff */
[-CC-:B------:R-:W-:Y:S02]  /*34160*/  LOP3.LUT R59, R28, R31.reuse, R26.reuse, 0x90, !PT ;  /* 0x0000001f1c3b7212 */ /* 0x180fe400078e901a */
[----:B------:R-:W-:Y:S02]  /*34170*/  LOP3.LUT R55, R53, R31, R26, 0x6, !PT ;  /* 0x0000001f35377212 */ /* 0x000fe400078e061a */
[----:B------:R-:W-:Y:S02]  /*34180*/  LOP3.LUT R31, R52, R25, RZ, 0x30, !PT ;  /* 0x00000019341f7212 */ /* 0x000fe400078e30ff */
        /* <DEDUP_REMOVED lines=49> */
[--C-:B------:R-:W-:Y:S02]  /*344a0*/  LOP3.LUT R31, R38, R31, R30.reuse, 0x96, !PT ;  /* 0x0000001f261f7212 */ /* 0x100fe400078e961e */
        /* <DEDUP_REMOVED lines=8> */
[----:B------:R-:W-:Y:S02]  /*34530*/  LOP3.LUT R13, R49, 0x80000001, RZ, 0x3c, !PT ;  /* 0x80000001310d7812 */ /* 0x000fe400078e3cff */
[----:B------:R-:W-:Y:S02]  /*34540*/  LOP3.LUT R23, R23, R48, RZ, 0x3c, !PT ;  /* 0x0000003017177212 */ /* 0x000fe400078e3cff */
[----:B------:R-:W-:-:S02]  /*34550*/  LOP3.LUT R18, R31, R14, RZ, 0x3c, !PT ;  /* 0x0000000e1f127212 */ /* 0x000fc400078e3cff */
[----:B------:R-:W-:Y:S02]  /*34560*/  LOP3.LUT R11, R36, R19, RZ, 0x3c, !PT ;  /* 0x00000013240b7212 */ /* 0x000fe400078e3cff */
[----:B------:R-:W-:Y:S02]  /*34570*/  SHF.L.W.U32.HI R9, R17, 0x1, R62 ;  /* 0x0000000111097819 */ /* 0x000fe40000010e3e */
[----:B------:R-:W-:Y:S02]  /*34580*/  LOP3.LUT R35, R35, R38, R28, 0xb4, !PT ;  /* 0x0000002623237212 */ /* 0x000fe400078eb41c */
[----:B------:R-:W-:Y:S02]  /*34590*/  LOP3.LUT R12, R28, R21, R7, 0x96, !PT ;  /* 0x000000151c0c7212 */ /* 0x000fe400078e9607 */
[----:B------:R-:W-:Y:S02]  /*345a0*/  LOP3.LUT R32, R32, R13, RZ, 0x3c, !PT ;  /* 0x0000000d20207212 */ /* 0x000fe400078e3cff */
[----:B------:R-:W-:-:S02]  /*345b0*/  SHF.L.W.U32.HI R8, R18, 0x1, R23 ;  /* 0x0000000112087819 */ /* 0x000fc40000010e17 */
[----:B------:R-:W-:Y:S02]  /*345c0*/  LOP3.LUT R48, R11, R48, R9, 0x96, !PT ;  /* 0x000000300b307212 */ /* 0x000fe400078e9609 */
[----:B------:R-:W-:Y:S02]  /*345d0*/  LOP3.LUT R52, R52, R43, R39, 0xb4, !PT ;  /* 0x0000002b34347212 */ /* 0x000fe400078eb427 */
[----:B------:R-:W-:Y:S02]  /*345e0*/  LOP3.LUT R15, R10, R35, RZ, 0x3c, !PT ;  /* 0x000000230a0f7212 */ /* 0x000fe400078e3cff */
[----:B------:R-:W-:Y:S02]  /*345f0*/  SHF.L.W.U32.HI R7, R23, 0x1, R18 ;  /* 0x0000000117077819 */ /* 0x000fe40000010e12 */
[----:B------:R-:W-:Y:S02]  /*34600*/  LOP3.LUT R12, R12, R22, RZ, 0x3c, !PT ;  /* 0x000000160c0c7212 */ /* 0x000fe400078e3cff */
[----:B------:R-:W-:-:S02]  /*34610*/  SHF.L.W.U32.HI R9, R62, 0x1, R17 ;  /* 0x000000013e097819 */ /* 0x000fc40000010e11 */
[----:B------:R-:W-:Y:S02]  /*34620*/  LOP3.LUT R19, R32, R19, R8, 0x96, !PT ;  /* 0x0000001320137212 */ /* 0x000fe400078e9608 */
[----:B------:R-:W-:Y:S02]  /*34630*/  LOP3.LUT R40, R40, R47, R45, 0xb4, !PT ;  /* 0x0000002f28287212 */ /* 0x000fe400078eb42d */
[----:B------:R-:W-:Y:S02]  /*34640*/  LOP3.LUT R27, R27, R44, R46, 0x96, !PT ;  /* 0x0000002c1b1b7212 */ /* 0x000fe400078e962e */
[----:B------:R-:W-:Y:S02]  /*34650*/  LOP3.LUT R10, R15, R22, R7, 0x96, !PT ;  /* 0x000000160f0a7212 */ /* 0x000fe400078e9607 */
[----:B------:R-:W-:Y:S02]  /*34660*/  LOP3.LUT R53, R53, R52, RZ, 0x3c, !PT ;  /* 0x0000003435357212 */ /* 0x000fe400078e3cff */
[----:B------:R-:W-:-:S02]  /*34670*/  SHF.L.W.U32.HI R8, R11, 0x1, R12 ;  /* 0x000000010b087819 */ /* 0x000fc40000010e0c */
[C---:B------:R-:W-:Y:S02]  /*34680*/  LOP3.LUT R9, R12.reuse, R14, R9, 0x96, !PT ;  /* 0x0000000e0c097212 */ /* 0x040fe400078e9609 */
[----:B------:R-:W-:Y:S02]  /*34690*/  SHF.L.W.U32.HI R7, R12, 0x1, R11 ;  /* 0x000000010c077819 */ /* 0x000fe40000010e0b */
[----:B------:R-:W-:Y:S02]  /*346a0*/  LOP3.LUT R12, R27, R40, RZ, 0x3c, !PT ;  /* 0x000000281b0c7212 */ /* 0x000fe400078e3cff */
[----:B------:R-:W-:Y:S02]  /*346b0*/  LOP3.LUT R35, R53, R35, R8, 0x96, !PT ;  /* 0x0000002335237212 */ /* 0x000fe400078e9608 */
[----:B------:R-:W-:Y:S02]  /*346c0*/  SHF.L.W.U32.HI R20, R10, 0xc, R19 ;  /* 0x0000000c0a147819 */ /* 0x000fe40000010e13 */
[----:B------:R-:W-:-:S02]  /*346d0*/  SHF.L.W.U32.HI R21, R9, 0xb, R48 ;  /* 0x0000000b09157819 */ /* 0x000fc40000010e30 */
[----:B------:R-:W-:Y:S02]  /*346e0*/  LOP3.LUT R16, R12, R13, R7, 0x96, !PT ;  /* 0x0000000d0c107212 */ /* 0x000fe400078e9607 */
[----:B------:R-:W-:Y:S02]  /*346f0*/  SHF.L.W.U32.HI R19, R19, 0xc, R10 ;  /* 0x0000000c13137819 */ /* 0x000fe40000010e0a */
[----:B------:R-:W-:Y:S02]  /*34700*/  SHF.L.W.U32.HI R48, R48, 0xb, R9 ;  /* 0x0000000b30307819 */ /* 0x000fe40000010e09 */
[----:B------:R-:W-:Y:S02]  /*34710*/  LOP3.LUT R8, R35, R21, R20, 0xb4, !PT ;  /* 0x0000001523087212 */ /* 0x000fe400078eb414 */
[----:B------:R-:W-:Y:S02]  /*34720*/  LOP3.LUT R7, R16, R48, R19, 0xb4, !PT ;  /* 0x0000003010077212 */ /* 0x000fe400078eb413 */
[----:B------:R-:W-:-:S02]  /*34730*/  LOP3.LUT R9, R8, 0x80000000, RZ, 0x3c, !PT ;  /* 0x8000000008097812 */ /* 0x000fc400078e3cff */
[----:B------:R-:W-:Y:S02]  /*34740*/  LOP3.LUT R8, R7, 0x80008008, RZ, 0x3c, !PT ;  /* 0x8000800807087812 */ /* 0x000fe400078e3cff */
[----:B------:R-:W-:Y:S02]  /*34750*/  PRMT R10, R9, 0x123, RZ ;  /* 0x00000123090a7816 */ /* 0x000fe400000000ff */
[----:B------:R-:W-:Y:S02]  /*34760*/  PRMT R7, R8, 0x123, RZ ;  /* 0x0000012308077816 */ /* 0x000fe400000000ff */
[----:B------:R-:W-:-:S04]  /*34770*/  ISETP.GT.U32.AND P0, PT, R10, UR26, PT ;  /* 0x0000001a0a007c0c */ /* 0x000fc8000bf04070 */
[----:B------:R-:W-:-:S13]  /*34780*/  ISETP.GT.U32.AND.EX P0, PT, R7, UR27, PT, P0 ;  /* 0x0000001b07007c0c */ /* 0x000fda000bf04100 */
[----:B------:R-:W-:Y:S05]  /*34790*/  @!P0 BRA `(.L_x_3) ;  /* 0x0000000000248947 */ /* 0x000fea0003800000 */
[----:B------:R-:W-:Y:S01]  /*347a0*/  VIADD R63, R63, 0x1 ;  /* 0x000000013f3f7836 */ /* 0x000fe20000000000 */
[----:B------:R-:W-:Y:S02]  /*347b0*/  IADD3 R5, P1, PT, R5, UR51, RZ ;  /* 0x0000003305057c10 */ /* 0x000fe4000ff3e0ff */
[----:B------:R-:W-:Y:S02]  /*347c0*/  IADD3 R0, P2, PT, R0, UR50, RZ ;  /* 0x0000003200007c10 */ /* 0x000fe4000ff5e0ff */
[----:B------:R-:W-:Y:S02]  /*347d0*/  ISETP.NE.AND P0, PT, R63, UR55, PT ;  /* 0x000000373f007c0c */ /* 0x000fe4000bf05270 */
[----:B------:R-:W-:Y:S02]  /*347e0*/  IADD3.X R6, PT, PT, R6, UR52, RZ, P1, !PT ;  /* 0x0000003406067c10 */ /* 0x000fe40008ffe4ff */
[----:B------:R-:W-:-:S09]  /*347f0*/  IADD3.X R4, PT, PT, R4, UR9, RZ, P2, !PT ;  /* 0x0000000904047c10 */ /* 0x000fd200097fe4ff */
[----:B------:R-:W-:Y:S05]  /*34800*/  @P0 BRA `(.L_x_4) ;  /* 0xfffffcbc00400947 */ /* 0x000fea000383ffff */
[----:B------:R-:W-:Y:S05]  /*34810*/  BSYNC.RECONVERGENT B0 ;  /* 0x0000000000007941 */ /* 0x000fea0003800200 */
.L_x_0:
[----:B------:R-:W-:Y:S05]  /*34820*/  EXIT ;  /* 0x000000000000794d */ /* 0x000fea0003800000 */
.L_x_3:
[----:B------:R-:W0:Y:S01]  /*34830*/  LDCU.64 UR10, c[0x4][URZ] ;  /* 0x01000000ff0a77ac */ /* 0x000e220008000a00 */
[----:B------:R-:W-:Y:S02]  /*34840*/  IMAD.MOV.U32 R7, RZ, RZ, 0x1 ;  /* 0x00000001ff077424 */ /* 0x000fe400078e00ff */
[----:B------:R-:W-:Y:S02]  /*34850*/  IMAD.MOV.U32 R6, RZ, RZ, RZ ;  /* 0x000000ffff067224 */ /* 0x000fe400078e00ff */
[----:B0-----:R-:W-:Y:S02]  /*34860*/  IMAD.U32 R4, RZ, RZ, UR10 ;  /* 0x0000000aff047e24 */ /* 0x001fe4000f8e00ff */
[----:B------:R-:W-:-:S05]  /*34870*/  IMAD.U32 R5, RZ, RZ, UR11 ;  /* 0x0000000bff057e24 */ /* 0x000fca000f8e00ff */
[----:B------:R-:W2:Y:S02]  /*34880*/  ATOMG.E.CAS.STRONG.GPU PT, R4, [R4], R6, R7 ;  /* 0x00000006040473a9 */ /* 0x000ea400001ee107 */
[----:B--2---:R-:W-:-:S13]  /*34890*/  ISETP.NE.AND P0, PT, R4, RZ, PT ;  /* 0x000000ff0400720c */ /* 0x004fda0003f05270 */
[----:B------:R-:W-:Y:S05]  /*348a0*/  @P0 EXIT ;  /* 0x000000000000094d */ /* 0x000fea0003800000 */
[----:B------:R-:W0:Y:S01]  /*348b0*/  LDC.64 R4, c[0x4][0x8] ;  /* 0x01000200ff047b82 */ /* 0x000e220000000a00 */
[----:B------:R-:W-:Y:S02]  /*348c0*/  SHF.L.W.U32.HI R0, R12, 0x1, R53 ;  /* 0x000000010c007819 */ /* 0x000fe40000010e35 */
[----:B------:R-:W-:Y:S02]  /*348d0*/  SHF.L.W.U32.HI R10, R53, 0x1, R12 ;  /* 0x00000001350a7819 */ /* 0x000fe40000010e0c */
[----:B------:R-:W-:Y:S02]  /*348e0*/  SHF.L.W.U32.HI R13, R15, 0x1, R32 ;  /* 0x000000010f0d7819 */ /* 0x000fe40000010e20 */
[----:B------:R-:W-:Y:S01]  /*348f0*/  SHF.L.W.U32.HI R11, R32, 0x1, R15 ;  /* 0x00000001200b7819 */ /* 0x000fe20000010e0f */
[----:B------:R-:W1:Y:S01]  /*34900*/  LDC.64 R6, c[0x0][0x390] ;  /* 0x0000e400ff067b82 */ /* 0x000e620000000a00 */
[----:B------:R-:W-:Y:S02]  /*34910*/  LOP3.LUT R15, R18, R51, R0, 0x96, !PT ;  /* 0x00000033120f7212 */ /* 0x000fe400078e9600 */
[----:B------:R-:W-:-:S02]  /*34920*/  LOP3.LUT R10, R23, R65, R10, 0x96, !PT ;  /* 0x00000041170a7212 */ /* 0x000fc400078e960a */
[----:B------:R-:W-:Y:S02]  /*34930*/  LOP3.LUT R13, R62, R40, R13, 0x96, !PT ;  /* 0x000000283e0d7212 */ /* 0x000fe400078e960d */
[----:B------:R-:W-:Y:S01]  /*34940*/  LOP3.LUT R0, R17, R52, R11, 0x96, !PT ;  /* 0x0000003411007212 */ /* 0x000fe200078e960b */
[----:B------:R-:W-:Y:S01]  /*34950*/  IMAD.MOV.U32 R17, RZ, RZ, 0x1 ;  /* 0x00000001ff117424 */ /* 0x000fe200078e00ff */
[----:B------:R-:W-:Y:S02]  /*34960*/  SHF.L.W.U32.HI R11, R15, 0x15, R10 ;  /* 0x000000150f0b7819 */ /* 0x000fe40000010e0a */
[----:B------:R-:W-:Y:S02]  /*34970*/  SHF.L.W.U32.HI R14, R0, 0xe, R13 ;  /* 0x0000000e000e7819 */ /* 0x000fe40000010e0d */
[----:B------:R-:W-:Y:S02]  /*34980*/  SHF.L.W.U32.HI R0, R13, 0xe, R0 ;  /* 0x0000000e0d007819 */ /* 0x000fe40000010e00 */
[----:B------:R-:W-:Y:S01]  /*34990*/  SHF.L.W.U32.HI R15, R10, 0x15, R15 ;  /* 0x000000150a0f7819 */ /* 0x000fe20000010e0f */
[----:B0-----:R-:W-:Y:S01]  /*349a0*/  STG.E.64 desc[UR28][R4.64], R2 ;  /* 0x0000000204007986 */ /* 0x001fe2000c101b1c */
[----:B------:R-:W-:-:S02]  /*349b0*/  LOP3.LUT R12, R48, R14, R11, 0xb4, !PT ;  /* 0x0000000e300c7212 */ /* 0x000fc400078eb40b */
[----:B------:R-:W-:Y:S02]  /*349c0*/  LOP3.LUT R10, R19, R11, R48, 0xb4, !PT ;  /* 0x0000000b130a7212 */ /* 0x000fe400078eb430 */
[----:B------:R-:W-:Y:S02]  /*349d0*/  LOP3.LUT R14, R11, R16, R14, 0xb4, !PT ;  /* 0x000000100b0e7212 */ /* 0x000fe400078eb40e */
[----:B------:R-:W-:Y:S01]  /*349e0*/  LOP3.LUT R11, R20, R15, R21, 0xb4, !PT ;  /* 0x0000000f140b7212 */ /* 0x000fe200078eb415 */
[----:B-1----:R-:W-:Y:S01]  /*349f0*/  STG.E.64 desc[UR28][R6.64+0x8], R2 ;  /* 0x0000080206007986 */ /* 0x002fe2000c101b1c */
[----:B------:R-:W-:Y:S02]  /*34a00*/  LOP3.LUT R13, R21, R0, R15, 0xb4, !PT ;  /* 0x00000000150d7212 */ /* 0x000fe400078eb40f */
[----:B------:R-:W-:Y:S01]  /*34a10*/  LOP3.LUT R15, R15, R35, R0, 0xb4, !PT ;  /* 0x000000230f0f7212 */ /* 0x000fe200078eb400 */
[----:B------:R-:W-:Y:S04]  /*34a20*/  STG.E.64 desc[UR28][R6.64+0x10], R8 ;  /* 0x0000100806007986 */ /* 0x000fe8000c101b1c */
[----:B------:R-:W-:Y:S04]  /*34a30*/  STG.E.64 desc[UR28][R6.64+0x18], R10 ;  /* 0x0000180a06007986 */ /* 0x000fe8000c101b1c */
[----:B------:R-:W-:Y:S04]  /*34a40*/  STG.E.64 desc[UR28][R6.64+0x20], R12 ;  /* 0x0000200c06007986 */ /* 0x000fe8000c101b1c */
[----:B------:R-:W-:Y:S01]  /*34a50*/  STG.E.64 desc[UR28][R6.64+0x28], R14 ;  /* 0x0000280e06007986 */ /* 0x000fe2000c101b1c */
[----:B------:R-:W-:Y:S06]  /*34a60*/  MEMBAR.SC.SYS ;  /* 0x0000000000007992 */ /* 0x000fec0000003000 */
[----:B------:R-:W-:-:S00]  /*34a70*/  ERRBAR ;  /* 0x00000000000079ab */ /* 0x000fc00000000000 */
[----:B------:R-:W-:Y:S06]  /*34a80*/  CGAERRBAR ;  /* 0x00000000000075ab */ /* 0x000fec0000000000 */
[----:B------:R-:W-:Y:S04]  /*34a90*/  CCTL.IVALL ;  /* 0x00000000ff00798f */ /* 0x000fe80002000000 */
[----:B------:R-:W-:Y:S01]  /*34aa0*/  STG.E.STRONG.SYS desc[UR28][R6.64], R17 ;  /* 0x0000001106007986 */ /* 0x000fe2000c11591c */
[----:B------:R-:W-:Y:S05]  /*34ab0*/  EXIT ;  /* 0x000000000000794d */ /* 0x000fea0003800000 */
.L_x_5:
[----:B------:R-:W-:-:S00]  /*34ac0*/  BRA `(.L_x_5) ;  /* 0xfffffffc00fc7947 */ /* 0x000fc0000383ffff */
[----:B------:R-:W-:-:S00]  /*34ad0*/  NOP ;  /* 0x0000000000007918 */ /* 0x000fc00000000000 */
        /* <DEDUP_REMOVED lines=10> */
.L_x_6:


//--------------------- .nv.shared.reserved.0     --------------------------
	.section	.nv.shared.reserved.0,"aw",@nobits
	.weak		__nv_reservedSMEM_offset_0_alias
	.size		__nv_reservedSMEM_offset_0_alias, 0, 64
	.other		__nv_reservedSMEM_offset_0_alias,@"STO_CUDA_RESERVED_SHARED STV_DEFAULT"
__nv_reservedSMEM_offset_0_alias:
	.zero		0
	.zero		64


//--------------------- .nv.global                --------------------------
	.section	.nv.global,"aw",@nobits
	.align	8
.nv.global:
	.type		d_nonce,@object
	.size		d_nonce,(d_found - d_nonce)
d_nonce:
	.zero		8
	.type		d_found,@object
	.size		d_found,(.L_4 - d_found)
d_found:
	.zero		4
.L_4:


//--------------------- .nv.constant0.sha3x_kernel --------------------------
	.section	.nv.constant0.sha3x_kernel,"a",@progbits
	.sectionflags	@""
	.align	4
.nv.constant0.sha3x_kernel:
	.zero		920


//--------------------- SYMBOLS --------------------------

	.type		.nv.reservedSmem.offset0,@object
	.size		.nv.reservedSmem.offset0,0x4
